def matmul_kernel(
    a_ptr,
    b_ptr,
    c_ptr,
    M,
    N,
    K,
    stride_am,
    stride_ak,
    stride_bk,
    stride_bn,
    stride_cm,
    stride_cn,
    BLOCK_M: tl.constexpr,
    BLOCK_N: tl.constexpr,
    BLOCK_K: tl.constexpr,
    GROUP_M: tl.constexpr,
):
    pid = tl.program_id(axis=0)
    num_pid_m = tl.cdiv(M, BLOCK_M)
    num_pid_n = tl.cdiv(N, BLOCK_N)
    num_pid_in_group = GROUP_M * num_pid_n
    group_id = pid // num_pid_in_group
    first_pid_m = group_id * GROUP_M
    group_size_m = min(num_pid_m - first_pid_m, GROUP_M)
    pid_m = first_pid_m + ((pid % num_pid_in_group) % group_size_m)
    pid_n = (pid % num_pid_in_group) // group_size_m

    offs_am = (pid_m * BLOCK_M + tl.arange(0, BLOCK_M)) % M
    offs_bn = (pid_n * BLOCK_N + tl.arange(0, BLOCK_N)) % N
    offs_k = tl.arange(0, BLOCK_K)
    a_ptrs = a_ptr + offs_am[:, None] * stride_am + offs_k[None, :] * stride_ak
    b_ptrs = b_ptr + offs_k[:, None] * stride_bk + offs_bn[None, :] * stride_bn

    acc = tl.zeros((BLOCK_M, BLOCK_N), dtype=tl.float32)
    for kk in range(0, tl.cdiv(K, BLOCK_K)):
        a = tl.load(a_ptrs, mask=offs_k[None, :] < K - kk * BLOCK_K, other=0.0)
        b = tl.load(b_ptrs, mask=offs_k[:, None] < K - kk * BLOCK_K, other=0.0)
        acc = tl.dot(a, b, acc)
        a_ptrs += BLOCK_K * stride_ak
        b_ptrs += BLOCK_K * stride_bk

    c = acc.to(c_ptr.dtype.element_ty)
    offs_cm = pid_m * BLOCK_M + tl.arange(0, BLOCK_M)
    offs_cn = pid_n * BLOCK_N + tl.arange(0, BLOCK_N)
    c_ptrs = c_ptr + offs_cm[:, None] * stride_cm + offs_cn[None, :] * stride_cn
    mask = (offs_cm[:, None] < M) & (offs_cn[None, :] < N)
    tl.store(c_ptrs, c, mask=mask)

# config = {"BLOCK_K": 32, "BLOCK_M": 512, "BLOCK_N": 32, "GROUP_M": 8, "arch": "sm_80", "dtype": "fp16", "num_ctas": 1, "num_stages": 2, "num_warps": 2}
# arch = sm_80


// ===== COMPILED SASS (sm_80) =====

	.target	sm_80

	.elftype	@"ET_EXEC"


//--------------------- .note.nv.tkinfo           --------------------------
	.section	.note.nv.tkinfo,"",@"SHT_NOTE"
	.sectionflags	@"SHF_NOTE_NV_TKINFO"
	.tkinfo
        /*0018*/ 	.word	0x00000002
        /*0030*/ 	.string	""
        /*0030*/ 	.string	"ptxas"
        /*0030*/ 	.string	"Cuda compilation tools, release 13.0, V13.0.88"
        /*0030*/ 	.string	"Build cuda_13.0.r13.0/compiler.36424714_0"
        /*0030*/ 	.string	"-v  -suppress-debug-info  -lineinfo  -arch sm_80 "



//--------------------- .note.nv.cuinfo           --------------------------
	.section	.note.nv.cuinfo,"",@"SHT_NOTE"
	.sectionflags	@"SHF_NOTE_NV_CUINFO"
        /*0018*/ 	.short	0x0002
        /*001a*/ 	.short	0x0050
        /*001c*/ 	.short	0x0082
	.zero		2


//--------------------- .nv.info                  --------------------------
	.section	.nv.info,"",@"SHT_CUDA_INFO"
	.align	4


	//----- nvinfo : EIATTR_REGCOUNT
	.align		4
        /*0000*/ 	.byte	0x04, 0x2f
        /*0002*/ 	.short	(.L_1 - .L_0)
	.align		4
.L_0:
        /*0004*/ 	.word	index@(matmul_kernel)
        /*0008*/ 	.word	0x00000020


	//----- nvinfo : EIATTR_FRAME_SIZE
	.align		4
.L_1:
        /*000c*/ 	.byte	0x04, 0x11
        /*000e*/ 	.short	(.L_3 - .L_2)
	.align		4
.L_2:
        /*0010*/ 	.word	index@(matmul_kernel)
        /*0014*/ 	.word	0x00001dd8


	//----- nvinfo : EIATTR_MIN_STACK_SIZE
	.align		4
.L_3:
        /*0018*/ 	.byte	0x04, 0x12
        /*001a*/ 	.short	(.L_5 - .L_4)
	.align		4
.L_4:
        /*001c*/ 	.word	index@(matmul_kernel)
        /*0020*/ 	.word	0x00001dd8
.L_5:


//--------------------- .nv.info.matmul_kernel    --------------------------
	.section	.nv.info.matmul_kernel,"",@"SHT_CUDA_INFO"
	.sectionflags	@""
	.align	4


	//----- nvinfo : EIATTR_CUDA_API_VERSION
	.align		4
        /*0000*/ 	.byte	0x04, 0x37
        /*0002*/ 	.short	(.L_7 - .L_6)
.L_6:
        /*0004*/ 	.word	0x00000082


	//----- nvinfo : EIATTR_SW2861232_WAR
	.align		4
.L_7:
        /*0008*/ 	.byte	0x01, 0x35
	.zero		2


	//----- nvinfo : EIATTR_PARAM_CBANK
	.align		4
        /*000c*/ 	.byte	0x04, 0x0a
        /*000e*/ 	.short	(.L_9 - .L_8)
	.align		4
.L_8:
        /*0010*/ 	.word	index@(.nv.constant0.matmul_kernel)
        /*0014*/ 	.short	0x0160
        /*0016*/ 	.short	0x0050


	//----- nvinfo : EIATTR_CBANK_PARAM_SIZE
	.align		4
.L_9:
        /*0018*/ 	.byte	0x03, 0x19
        /*001a*/ 	.short	0x0050


	//----- nvinfo : EIATTR_KPARAM_INFO
	.align		4
        /*001c*/ 	.byte	0x04, 0x17
        /*001e*/ 	.short	(.L_11 - .L_10)
.L_10:
        /*0020*/ 	.word	0x00000000
        /*0024*/ 	.short	0x000d
        /*0026*/ 	.short	0x0048
        /*0028*/ 	.byte	0x00, 0xf4, 0x21, 0x00


	//----- nvinfo : EIATTR_KPARAM_INFO
	.align		4
.L_11:
        /*002c*/ 	.byte	0x04, 0x17
        /*002e*/ 	.short	(.L_13 - .L_12)
.L_12:
        /*0030*/ 	.word	0x00000000
        /*0034*/ 	.short	0x000c
        /*0036*/ 	.short	0x0040
        /*0038*/ 	.byte	0x00, 0xf4, 0x21, 0x00


	//----- nvinfo : EIATTR_KPARAM_INFO
	.align		4
.L_13:
        /*003c*/ 	.byte	0x04, 0x17
        /*003e*/ 	.short	(.L_15 - .L_14)
.L_14:
        /*0040*/ 	.word	0x00000000
        /*0044*/ 	.short	0x000b
        /*0046*/ 	.short	0x0038
        /*0048*/ 	.byte	0x00, 0xf0, 0x11, 0x00


	//----- nvinfo : EIATTR_KPARAM_INFO
	.align		4
.L_15:
        /*004c*/ 	.byte	0x04, 0x17
        /*004e*/ 	.short	(.L_17 - .L_16)
.L_16:
        /*0050*/ 	.word	0x00000000
        /*0054*/ 	.short	0x000a
        /*0056*/ 	.short	0x0034
        /*0058*/ 	.byte	0x00, 0xf0, 0x11, 0x00


	//----- nvinfo : EIATTR_KPARAM_INFO
	.align		4
.L_17:
        /*005c*/ 	.byte	0x04, 0x17
        /*005e*/ 	.short	(.L_19 - .L_18)
.L_18:
        /*0060*/ 	.word	0x00000000
        /*0064*/ 	.short	0x0009
        /*0066*/ 	.short	0x0030
        /*0068*/ 	.byte	0x00, 0xf0, 0x11, 0x00


	//----- nvinfo : EIATTR_KPARAM_INFO
	.align		4
.L_19:
        /*006c*/ 	.byte	0x04, 0x17
        /*006e*/ 	.short	(.L_21 - .L_20)
.L_20:
        /*0070*/ 	.word	0x00000000
        /*0074*/ 	.short	0x0008
        /*0076*/ 	.short	0x002c
        /*0078*/ 	.byte	0x00, 0xf0, 0x11, 0x00


	//----- nvinfo : EIATTR_KPARAM_INFO
	.align		4
.L_21:
        /*007c*/ 	.byte	0x04, 0x17
        /*007e*/ 	.short	(.L_23 - .L_22)
.L_22:
        /*0080*/ 	.word	0x00000000
        /*0084*/ 	.short	0x0007
        /*0086*/ 	.short	0x0028
        /*0088*/ 	.byte	0x00, 0xf0, 0x11, 0x00


	//----- nvinfo : EIATTR_KPARAM_INFO
	.align		4
.L_23:
        /*008c*/ 	.byte	0x04, 0x17
        /*008e*/ 	.short	(.L_25 - .L_24)
.L_24:
        /*0090*/ 	.word	0x00000000
        /*0094*/ 	.short	0x0006
        /*0096*/ 	.short	0x0024
        /*0098*/ 	.byte	0x00, 0xf0, 0x11, 0x00


	//----- nvinfo : EIATTR_KPARAM_INFO
	.align		4
.L_25:
        /*009c*/ 	.byte	0x04, 0x17
        /*009e*/ 	.short	(.L_27 - .L_26)
.L_26:
        /*00a0*/ 	.word	0x00000000
        /*00a4*/ 	.short	0x0005
        /*00a6*/ 	.short	0x0020
        /*00a8*/ 	.byte	0x00, 0xf0, 0x11, 0x00


	//----- nvinfo : EIATTR_KPARAM_INFO
	.align		4
.L_27:
        /*00ac*/ 	.byte	0x04, 0x17
        /*00ae*/ 	.short	(.L_29 - .L_28)
.L_28:
        /*00b0*/ 	.word	0x00000000
        /*00b4*/ 	.short	0x0004
        /*00b6*/ 	.short	0x001c
        /*00b8*/ 	.byte	0x00, 0xf0, 0x11, 0x00


	//----- nvinfo : EIATTR_KPARAM_INFO
	.align		4
.L_29:
        /*00bc*/ 	.byte	0x04, 0x17
        /*00be*/ 	.short	(.L_31 - .L_30)
.L_30:
        /*00c0*/ 	.word	0x00000000
        /*00c4*/ 	.short	0x0003
        /*00c6*/ 	.short	0x0018
        /*00c8*/ 	.byte	0x00, 0xf0, 0x11, 0x00


	//----- nvinfo : EIATTR_KPARAM_INFO
	.align		4
.L_31:
        /*00cc*/ 	.byte	0x04, 0x17
        /*00ce*/ 	.short	(.L_33 - .L_32)
.L_32:
        /*00d0*/ 	.word	0x00000000
        /*00d4*/ 	.short	0x0002
        /*00d6*/ 	.short	0x0010
        /*00d8*/ 	.byte	0x00, 0xf4, 0x21, 0x00


	//----- nvinfo : EIATTR_KPARAM_INFO
	.align		4
.L_33:
        /*00dc*/ 	.byte	0x04, 0x17
        /*00de*/ 	.short	(.L_35 - .L_34)
.L_34:
        /*00e0*/ 	.word	0x00000000
        /*00e4*/ 	.short	0x0001
        /*00e6*/ 	.short	0x0008
        /*00e8*/ 	.byte	0x00, 0xf4, 0x21, 0x00


	//----- nvinfo : EIATTR_KPARAM_INFO
	.align		4
.L_35:
        /*00ec*/ 	.byte	0x04, 0x17
        /*00ee*/ 	.short	(.L_37 - .L_36)
.L_36:
        /*00f0*/ 	.word	0x00000000
        /*00f4*/ 	.short	0x0000
        /*00f6*/ 	.short	0x0000
        /*00f8*/ 	.byte	0x00, 0xf4, 0x21, 0x00


	//----- nvinfo : EIATTR_MAXREG_COUNT
	.align		4
.L_37:
        /*00fc*/ 	.byte	0x03, 0x1b
        /*00fe*/ 	.short	0x00ff


	//----- nvinfo : EIATTR_NUM_BARRIERS
	.align		4
        /*0100*/ 	.byte	0x02, 0x4c
        /*0102*/ 	.byte	0x01
	.zero		1


	//----- nvinfo : EIATTR_ANNOTATIONS
	.align		4
        /*0104*/ 	.byte	0x04, 0x55
        /*0106*/ 	.short	(.L_39 - .L_38)


	//   ....[0]....
.L_38:
        /*0108*/ 	.word	0x00000001
        /*010c*/ 	.byte	0x00, 0x05, 0x00, 0x00, 0x01, 0x00, 0x00, 0x00, 0x30, 0x05, 0x00, 0x00, 0x01, 0x00, 0x00, 0x00
        /* <DEDUP_REMOVED lines=3191> */
        /*c88c*/ 	.byte	0x70, 0xc1, 0x02, 0x00, 0x01, 0x00, 0x00, 0x00, 0x90, 0xc1, 0x02, 0x00


	//----- nvinfo : EIATTR_MERCURY_ISA_VERSION
	.align		4
.L_39:
        /*c898*/ 	.byte	0x03, 0x5f
        /*c89a*/ 	.short	0x0000


	//----- nvinfo : EIATTR_EXIT_INSTR_OFFSETS
	.align		4
        /*c89c*/ 	.byte	0x04, 0x1c
        /*c89e*/ 	.short	(.L_41 - .L_40)


	//   ....[0]....
.L_40:
        /*c8a0*/ 	.word	0x0002c2f0


	//   ....[1]....
        /*c8a4*/ 	.word	0x0002c320


	//----- nvinfo : EIATTR_REQNTID
	.align		4
.L_41:
        /*c8a8*/ 	.byte	0x04, 0x10
        /*c8aa*/ 	.short	(.L_43 - .L_42)
.L_42:
        /*c8ac*/ 	.word	0x00000040
        /*c8b0*/ 	.word	0x00000001
        /*c8b4*/ 	.word	0x00000001
.L_43:


//--------------------- .nv.callgraph             --------------------------
	.section	.nv.callgraph,"",@"SHT_CUDA_CALLGRAPH"
	.align	4
	.sectionentsize	8
	.align		4
        /*0000*/ 	.word	0x00000000
	.align		4
        /*0004*/ 	.word	0xffffffff
	.align		4
        /*0008*/ 	.word	0x00000000
	.align		4
        /*000c*/ 	.word	0xfffffffe
	.align		4
        /*0010*/ 	.word	0x00000000
	.align		4
        /*0014*/ 	.word	0xfffffffd
	.align		4
        /*0018*/ 	.word	0x00000000
	.align		4
        /*001c*/ 	.word	0xfffffffc


//--------------------- .nv.rel.action            --------------------------
	.section	.nv.rel.action,"",@"SHT_CUDA_RELOCINFO"
	.align	8
	.sectionentsize	8
        /*0000*/ 	.byte	0x73, 0x00, 0x00, 0x00, 0x00, 0x00, 0x00, 0x00, 0x00, 0x00, 0x00, 0x11, 0x25, 0x00, 0x05, 0x36


//--------------------- .nv.constant0.matmul_kernel --------------------------
	.section	.nv.constant0.matmul_kernel,"a",@progbits
	.sectionflags	@""
	.align	4
.nv.constant0.matmul_kernel:
	.zero		432


//--------------------- .text.matmul_kernel       --------------------------
	.section	.text.matmul_kernel,"ax",@progbits
	.sectioninfo	@"SHI_REGISTERS=32"
	.align	128
        .global         matmul_kernel
        .type           matmul_kernel,@function
        .size           matmul_kernel,(.L_x_5 - matmul_kernel)
        .other          matmul_kernel,@"STO_CUDA_ENTRY STV_DEFAULT"
matmul_kernel:
.text.matmul_kernel:
[----:B------:R-:W-:-:S03]  /*0000*/  IMAD.MOV.U32 R1, RZ, RZ, c[0x0][0x28] ;  /* 0x00000a00ff017624 */ /* 0x000fc600078e00ff */
[----:B------:R-:W-:Y:S01]  /*0010*/  IMAD.MOV.U32 R14, RZ, RZ, 0x1f ;  /* 0x0000001fff0e7424 */ /* 0x000fe200078e00ff */
[----:B------:R-:W0:Y:S01]  /*0020*/  S2R R12, SR_TID.X ;  /* 0x00000000000c7919 */ /* 0x000e220000002100 */
[----:B------:R-:W-:Y:S01]  /*0030*/  IADD3 R1, R1, -0x1dd8, RZ ;  /* 0xffffe22801017810 */ /* 0x000fe20007ffe0ff */
[----:B------:R-:W-:Y:S02]  /*0040*/  ULDC.64 UR6, c[0x0][0x118] ;  /* 0x0000460000067ab9 */ /* 0x000fe40000000a00 */
[C---:B------:R-:W-:Y:S02]  /*0050*/  IADD3 R0, R14.reuse, c[0x0][0x17c], RZ ;  /* 0x00005f000e007a10 */ /* 0x040fe40007ffe0ff */
[----:B------:R-:W-:Y:S02]  /*0060*/  IADD3 R14, R14, c[0x0][0x180], RZ ;  /* 0x000060000e0e7a10 */ /* 0x000fe40007ffe0ff */
[----:B------:R-:W-:-:S04]  /*0070*/  SHF.R.S32.HI R3, RZ, 0x1f, R0 ;  /* 0x0000001fff037819 */ /* 0x000fc80000011400 */
[----:B------:R-:W-:-:S04]  /*0080*/  LEA.HI R3, R3, R0, RZ, 0x5 ;  /* 0x0000000003037211 */ /* 0x000fc800078f28ff */
[----:B------:R-:W-:Y:S02]  /*0090*/  SHF.R.S32.HI R0, RZ, 0x5, R3 ;  /* 0x00000005ff007819 */ /* 0x000fe40000011403 */
[----:B------:R-:W1:Y:S03]  /*00a0*/  S2R R3, SR_CTAID.X ;  /* 0x0000000000037919 */ /* 0x000e660000002500 */
[----:B------:R-:W-:Y:S01]  /*00b0*/  IMAD.SHL.U32 R0, R0, 0x8, RZ ;  /* 0x0000000800007824 */ /* 0x000fe200078e00ff */
[----:B0-----:R-:W-:-:S04]  /*00c0*/  LOP3.LUT R15, R12, 0x3f, RZ, 0xc0, !PT ;  /* 0x0000003f0c0f7812 */ /* 0x001fc800078ec0ff */
[-C--:B------:R-:W-:Y:S02]  /*00d0*/  IABS R7, R0.reuse ;  /* 0x0000000000077213 */ /* 0x080fe40000000000 */
[----:B------:R-:W-:Y:S02]  /*00e0*/  IABS R10, R0 ;  /* 0x00000000000a7213 */ /* 0x000fe40000000000 */
[----:B------:R-:W0:Y:S01]  /*00f0*/  I2F.RP R2, R7 ;  /* 0x0000000700027306 */ /* 0x000e220000209400 */
[----:B-1----:R-:W-:-:S07]  /*0100*/  IABS R8, R3 ;  /* 0x0000000300087213 */ /* 0x002fce0000000000 */
[----:B0-----:R-:W0:Y:S02]  /*0110*/  MUFU.RCP R2, R2 ;  /* 0x0000000200027308 */ /* 0x001e240000001000 */
[----:B0-----:R-:W-:Y:S01]  /*0120*/  IADD3 R4, R2, 0xffffffe, RZ ;  /* 0x0ffffffe02047810 */ /* 0x001fe20007ffe0ff */
[----:B------:R-:W-:-:S05]  /*0130*/  IMAD.MOV R2, RZ, RZ, -R10 ;  /* 0x000000ffff027224 */ /* 0x000fca00078e0a0a */
[----:B------:R0:W1:Y:S02]  /*0140*/  F2I.FTZ.U32.TRUNC.NTZ R5, R4 ;  /* 0x0000000400057305 */ /* 0x000064000021f000 */
[----:B0-----:R-:W-:Y:S02]  /*0150*/  IMAD.MOV.U32 R4, RZ, RZ, RZ ;  /* 0x000000ffff047224 */ /* 0x001fe400078e00ff */
[----:B-1----:R-:W-:-:S04]  /*0160*/  IMAD.MOV R6, RZ, RZ, -R5 ;  /* 0x000000ffff067224 */ /* 0x002fc800078e0a05 */
[----:B------:R-:W-:Y:S02]  /*0170*/  IMAD R9, R6, R7, RZ ;  /* 0x0000000706097224 */ /* 0x000fe400078e02ff */
[----:B------:R-:W-:Y:S02]  /*0180*/  IMAD.MOV.U32 R6, RZ, RZ, R8 ;  /* 0x000000ffff067224 */ /* 0x000fe400078e0008 */
[----:B------:R-:W-:-:S06]  /*0190*/  IMAD.HI.U32 R5, R5, R9, R4 ;  /* 0x0000000905057227 */ /* 0x000fcc00078e0004 */
[----:B------:R-:W-:-:S04]  /*01a0*/  IMAD.HI.U32 R5, R5, R6, RZ ;  /* 0x0000000605057227 */ /* 0x000fc800078e00ff */
[----:B------:R-:W-:-:S05]  /*01b0*/  IMAD R2, R5, R2, R6 ;  /* 0x0000000205027224 */ /* 0x000fca00078e0206 */
[----:B------:R-:W-:-:S13]  /*01c0*/  ISETP.GT.U32.AND P1, PT, R7, R2, PT ;  /* 0x000000020700720c */ /* 0x000fda0003f24070 */
[----:B------:R-:W-:Y:S01]  /*01d0*/  @!P1 IMAD.IADD R2, R2, 0x1, -R7 ;  /* 0x0000000102029824 */ /* 0x000fe200078e0a07 */
[----:B------:R-:W-:Y:S02]  /*01e0*/  @!P1 IADD3 R5, R5, 0x1, RZ ;  /* 0x0000000105059810 */ /* 0x000fe40007ffe0ff */
[----:B------:R-:W-:Y:S02]  /*01f0*/  ISETP.NE.AND P1, PT, R0, RZ, PT ;  /* 0x000000ff0000720c */ /* 0x000fe40003f25270 */
[----:B------:R-:W-:Y:S02]  /*0200*/  ISETP.GE.U32.AND P0, PT, R2, R7, PT ;  /* 0x000000070200720c */ /* 0x000fe40003f06070 */
[----:B------:R-:W-:-:S04]  /*0210*/  LOP3.LUT R2, R3, R0, RZ, 0x3c, !PT ;  /* 0x0000000003027212 */ /* 0x000fc800078e3cff */
[----:B------:R-:W-:Y:S01]  /*0220*/  ISETP.GE.AND P2, PT, R2, RZ, PT ;  /* 0x000000ff0200720c */ /* 0x000fe20003f46270 */
[----:B------:R-:W-:-:S05]  /*0230*/  IMAD.MOV.U32 R2, RZ, RZ, c[0x0][0x178] ;  /* 0x00005e00ff027624 */ /* 0x000fca00078e00ff */
[----:B------:R-:W-:Y:S02]  /*0240*/  IADD3 R2, R2, 0x1ff, RZ ;  /* 0x000001ff02027810 */ /* 0x000fe40007ffe0ff */
[----:B------:R-:W-:-:S05]  /*0250*/  @P0 IADD3 R5, R5, 0x1, RZ ;  /* 0x0000000105050810 */ /* 0x000fca0007ffe0ff */
[----:B------:R-:W-:Y:S01]  /*0260*/  IMAD.MOV.U32 R4, RZ, RZ, R5 ;  /* 0x000000ffff047224 */ /* 0x000fe200078e0005 */
[----:B------:R-:W-:-:S03]  /*0270*/  SHF.R.S32.HI R5, RZ, 0x1f, R2 ;  /* 0x0000001fff057819 */ /* 0x000fc60000011402 */
[----:B------:R-:W-:Y:S01]  /*0280*/  @!P2 IMAD.MOV R4, RZ, RZ, -R4 ;  /* 0x000000ffff04a224 */ /* 0x000fe200078e0a04 */
[----:B------:R-:W-:Y:S02]  /*0290*/  @!P1 LOP3.LUT R4, RZ, R0, RZ, 0x33, !PT ;  /* 0x00000000ff049212 */ /* 0x000fe400078e33ff */
[----:B------:R-:W-:-:S03]  /*02a0*/  LEA.HI R5, R5, R2, RZ, 0x9 ;  /* 0x0000000205057211 */ /* 0x000fc600078f48ff */
[----:B------:R-:W-:Y:S02]  /*02b0*/  IMAD.SHL.U32 R2, R4, 0x8, RZ ;  /* 0x0000000804027824 */ /* 0x000fe400078e00ff */
[----:B------:R-:W-:-:S03]  /*02c0*/  IMAD.MOV R4, RZ, RZ, -R4 ;  /* 0x000000ffff047224 */ /* 0x000fc600078e0a04 */
[----:B------:R-:W-:Y:S01]  /*02d0*/  LEA.HI.SX32 R5, R5, -R2, 0x17 ;  /* 0x8000000205057211 */ /* 0x000fe200078fbaff */
[----:B------:R-:W-:Y:S02]  /*02e0*/  IMAD R13, R0, R4, R3 ;  /* 0x00000004000d7224 */ /* 0x000fe400078e0203 */
[----:B------:R-:W-:Y:S01]  /*02f0*/  IMAD.MOV.U32 R4, RZ, RZ, RZ ;  /* 0x000000ffff047224 */ /* 0x000fe200078e00ff */
[----:B------:R-:W-:Y:S02]  /*0300*/  IMNMX R6, R5, 0x8, PT ;  /* 0x0000000805067817 */ /* 0x000fe40003800200 */
[----:B------:R-:W-:Y:S02]  /*0310*/  IABS R11, R13 ;  /* 0x0000000d000b7213 */ /* 0x000fe40000000000 */
[----:B------:R-:W-:-:S04]  /*0320*/  IABS R9, R6 ;  /* 0x0000000600097213 */ /* 0x000fc80000000000 */
[----:B------:R-:W0:Y:S08]  /*0330*/  I2F.RP R7, R9 ;  /* 0x0000000900077306 */ /* 0x000e300000209400 */
[----:B0-----:R-:W0:Y:S02]  /*0340*/  MUFU.RCP R7, R7 ;  /* 0x0000000700077308 */ /* 0x001e240000001000 */
[----:B0-----:R-:W-:-:S06]  /*0350*/  IADD3 R5, R7, 0xffffffe, RZ ;  /* 0x0ffffffe07057810 */ /* 0x001fcc0007ffe0ff */
[----:B------:R-:W0:Y:S02]  /*0360*/  F2I.FTZ.U32.TRUNC.NTZ R5, R5 ;  /* 0x0000000500057305 */ /* 0x000e24000021f000 */
[----:B0-----:R-:W-:-:S04]  /*0370*/  IMAD.MOV R8, RZ, RZ, -R5 ;  /* 0x000000ffff087224 */ /* 0x001fc800078e0a05 */
[----:B------:R-:W-:-:S04]  /*0380*/  IMAD.MOV.U32 R0, RZ, RZ, R8 ;  /* 0x000000ffff007224 */ /* 0x000fc800078e0008 */
[----:B------:R-:W-:Y:S01]  /*0390*/  IMAD R3, R0, R9, RZ ;  /* 0x0000000900037224 */ /* 0x000fe200078e02ff */
[----:B------:R-:W-:-:S03]  /*03a0*/  IABS R0, R6 ;  /* 0x0000000600007213 */ /* 0x000fc60000000000 */
[----:B------:R-:W-:-:S04]  /*03b0*/  IMAD.HI.U32 R4, R5, R3, R4 ;  /* 0x0000000305047227 */ /* 0x000fc800078e0004 */
[----:B------:R-:W-:Y:S02]  /*03c0*/  IMAD.MOV R0, RZ, RZ, -R0 ;  /* 0x000000ffff007224 */ /* 0x000fe400078e0a00 */
        /* <DEDUP_REMOVED lines=8> */
[----:B------:R-:W-:-:S07]  /*0450*/  ISETP.GE.AND P2, PT, R0, RZ, PT ;  /* 0x000000ff0000720c */ /* 0x000fce0003f46270 */
[----:B------:R-:W-:Y:S02]  /*0460*/  @P0 IADD3 R4, R4, 0x1, RZ ;  /* 0x0000000104040810 */ /* 0x000fe40007ffe0ff */
[----:B------:R-:W-:-:S04]  /*0470*/  ISETP.GT.AND P0, PT, R14, 0x1f, PT ;  /* 0x0000001f0e00780c */ /* 0x000fc80003f04270 */
[----:B------:R-:W-:Y:S01]  /*0480*/  @!P2 IMAD.MOV R4, RZ, RZ, -R4 ;  /* 0x000000ffff04a224 */ /* 0x000fe200078e0a04 */
[----:B------:R-:W-:-:S05]  /*0490*/  @!P1 LOP3.LUT R4, RZ, R6, RZ, 0x33, !PT ;  /* 0x00000006ff049212 */ /* 0x000fca00078e33ff */
[----:B------:R-:W-:Y:S02]  /*04a0*/  IMAD.MOV R3, RZ, RZ, -R4 ;  /* 0x000000ffff037224 */ /* 0x000fe400078e0a04 */
[----:B------:R-:W-:Y:S02]  /*04b0*/  IMAD.SHL.U32 R0, R4, 0x20, RZ ;  /* 0x0000002004007824 */ /* 0x000fe400078e00ff */
[----:B------:R-:W-:-:S04]  /*04c0*/  IMAD R3, R6, R3, R13 ;  /* 0x0000000306037224 */ /* 0x000fc800078e020d */
[----:B------:R-:W-:-:S04]  /*04d0*/  IMAD.IADD R3, R2, 0x1, R3 ;  /* 0x0000000102037824 */ /* 0x000fc800078e0203 */
[----:B------:R-:W-:-:S05]  /*04e0*/  IMAD R28, R3, 0x200, R15 ;  /* 0x00000200031c7824 */ /* 0x000fca00078e020f */
[C---:B------:R-:W-:Y:S01]  /*04f0*/  IADD3 R2, R28.reuse, 0x80, RZ ;  /* 0x000000801c027810 */ /* 0x040fe20007ffe0ff */
[----:B------:R-:W-:Y:S01]  /*0500*/  STL [R1+0x1034], R28 ;  /* 0x0010341c01007387 */ /* 0x000fe20000100800 */
[C---:B------:R-:W-:Y:S02]  /*0510*/  IADD3 R29, R28.reuse, 0x40, RZ ;  /* 0x000000401c1d7810 */ /* 0x040fe40007ffe0ff */
[C---:B------:R-:W-:Y:S01]  /*0520*/  IADD3 R3, R28.reuse, 0xc0, RZ ;  /* 0x000000c01c037810 */ /* 0x040fe20007ffe0ff */
[----:B------:R-:W-:Y:S01]  /*0530*/  STL [R1+0x1038], R0 ;  /* 0x0010380001007387 */ /* 0x000fe20000100800 */
[C---:B------:R-:W-:Y:S02]  /*0540*/  IADD3 R4, R28.reuse, 0x140, RZ ;  /* 0x000001401c047810 */ /* 0x040fe40007ffe0ff */
[C---:B------:R-:W-:Y:S01]  /*0550*/  IADD3 R5, R28.reuse, 0x180, RZ ;  /* 0x000001801c057810 */ /* 0x040fe20007ffe0ff */
[----:B------:R0:W-:Y:S04]  /*0560*/  STL [R1+0x1040], R2 ;  /* 0x0010400201007387 */ /* 0x0001e80000100800 */
[----:B------:R-:W-:Y:S04]  /*0570*/  STL [R1+0x103c], R29 ;  /* 0x00103c1d01007387 */ /* 0x000fe80000100800 */
[----:B------:R-:W-:Y:S01]  /*0580*/  STL [R1+0x1044], R3 ;  /* 0x0010440301007387 */ /* 0x000fe20000100800 */
[----:B0-----:R-:W-:-:S03]  /*0590*/  IADD3 R2, R28, 0x100, RZ ;  /* 0x000001001c027810 */ /* 0x001fc60007ffe0ff */
[----:B------:R0:W-:Y:S04]  /*05a0*/  STL [R1+0x104c], R4 ;  /* 0x00104c0401007387 */ /* 0x0001e80000100800 */
[----:B------:R1:W-:Y:S04]  /*05b0*/  STL [R1+0x1048], R2 ;  /* 0x0010480201007387 */ /* 0x0003e80000100800 */
[----:B------:R1:W-:Y:S01]  /*05c0*/  STL [R1+0x1054], R5 ;  /* 0x0010540501007387 */ /* 0x0003e20000100800 */
[----:B0-----:R-:W-:-:S05]  /*05d0*/  IADD3 R4, R28, 0x1c0, RZ ;  /* 0x000001c01c047810 */ /* 0x001fca0007ffe0ff */
[----:B------:R1:W-:Y:S01]  /*05e0*/  STL [R1+0x1050], R4 ;  /* 0x0010500401007387 */ /* 0x0003e20000100800 */
[----:B------:R-:W-:Y:S05]  /*05f0*/  @P0 BRA `(.L_x_0) ;  /* 0x0000077000000947 */ /* 0x000fea0003800000 */
[----:B------:R-:W-:Y:S01]  /*0600*/  IMAD.SHL.U32 R0, R12, 0x200, RZ ;  /* 0x000002000c007824 */ /* 0x000fe200078e00ff */
[----:B------:R-:W-:Y:S01]  /*0610*/  CS2R R24, SRZ ;  /* 0x0000000000187805 */ /* 0x000fe2000001ff00 */
[----:B------:R-:W-:Y:S01]  /*0620*/  CS2R R26, SRZ ;  /* 0x00000000001a7805 */ /* 0x000fe2000001ff00 */
[----:B------:R-:W-:Y:S01]  /*0630*/  CS2R R20, SRZ ;  /* 0x0000000000147805 */ /* 0x000fe2000001ff00 */
[----:B------:R-:W-:Y:S01]  /*0640*/  CS2R R22, SRZ ;  /* 0x0000000000167805 */ /* 0x000fe2000001ff00 */
[----:B------:R0:W-:Y:S01]  /*0650*/  STL [R1+0x1078], R0 ;  /* 0x0010780001007387 */ /* 0x0001e20000100800 */
[----:B------:R-:W-:Y:S01]  /*0660*/  CS2R R16, SRZ ;  /* 0x0000000000107805 */ /* 0x000fe2000001ff00 */
[----:B------:R-:W-:Y:S01]  /*0670*/  CS2R R18, SRZ ;  /* 0x0000000000127805 */ /* 0x000fe2000001ff00 */
[----:B------:R-:W-:Y:S01]  /*0680*/  CS2R R12, SRZ ;  /* 0x00000000000c7805 */ /* 0x000fe2000001ff00 */
[----:B------:R0:W-:Y:S01]  /*0690*/  STL [R1], RZ ;  /* 0x000000ff01007387 */ /* 0x0001e20000100800 */
[----:B------:R-:W-:Y:S01]  /*06a0*/  CS2R R14, SRZ ;  /* 0x00000000000e7805 */ /* 0x000fe2000001ff00 */
[----:B------:R-:W-:Y:S01]  /*06b0*/  CS2R R8, SRZ ;  /* 0x0000000000087805 */ /* 0x000fe2000001ff00 */
[----:B------:R-:W-:Y:S01]  /*06c0*/  CS2R R10, SRZ ;  /* 0x00000000000a7805 */ /* 0x000fe2000001ff00 */
[----:B------:R0:W-:Y:S01]  /*06d0*/  STL [R1+0x4], RZ ;  /* 0x000004ff01007387 */ /* 0x0001e20000100800 */
[----:B-1----:R-:W-:Y:S01]  /*06e0*/  CS2R R4, SRZ ;  /* 0x0000000000047805 */ /* 0x002fe2000001ff00 */
[----:B------:R-:W-:-:S02]  /*06f0*/  CS2R R6, SRZ ;  /* 0x0000000000067805 */ /* 0x000fc4000001ff00 */
[----:B------:R0:W-:Y:S04]  /*0700*/  STL [R1+0x8], RZ ;  /* 0x000008ff01007387 */ /* 0x0001e80000100800 */
        /* <DEDUP_REMOVED lines=100> */
[----:B------:R0:W-:Y:S01]  /*0d50*/  STL [R1+0x4ac], RZ ;  /* 0x0004acff01007387 */ /* 0x0001e20000100800 */
[----:B------:R-:W-:Y:S05]  /*0d60*/  BRA `(.L_x_1) ;  /* 0x0002388000007947 */ /* 0x000fea0003800000 */
.L_x_0:
[----:B------:R-:W2:Y:S04]  /*0d70*/  LDL R27, [R1+0x1054] ;  /* 0x00105400011b7983 */ /* 0x000ea80000100800 */
[----:B------:R-:W3:Y:S04]  /*0d80*/  LDL R26, [R1+0x1050] ;  /* 0x00105000011a7983 */ /* 0x000ee80000100800 */
[----:B------:R-:W4:Y:S04]  /*0d90*/  LDL R22, [R1+0x104c] ;  /* 0x00104c0001167983 */ /* 0x000f280000100800 */
[----:B------:R-:W5:Y:S01]  /*0da0*/  LDL R18, [R1+0x1040] ;  /* 0x0010400001127983 */ /* 0x000f620000100800 */
[----:B------:R-:W-:Y:S01]  /*0db0*/  IMAD.MOV.U32 R21, RZ, RZ, R0 ;  /* 0x000000ffff157224 */ /* 0x000fe200078e0000 */
[----:B------:R-:W-:-:S04]  /*0dc0*/  IABS R0, c[0x0][0x178] ;  /* 0x00005e0000007a13 */ /* 0x000fc80000000000 */
[----:B------:R-:W0:Y:S01]  /*0dd0*/  I2F.RP R8, R0 ;  /* 0x0000000000087306 */ /* 0x000e220000209400 */
[----:B-1----:R-:W-:-:S07]  /*0de0*/  IABS R4, c[0x0][0x17c] ;  /* 0x00005f0000047a13 */ /* 0x002fce0000000000 */
[----:B------:R-:W1:Y:S08]  /*0df0*/  I2F.RP R5, R4 ;  /* 0x0000000400057306 */ /* 0x000e700000209400 */
[----:B0-----:R-:W0:Y:S01]  /*0e00*/  MUFU.RCP R8, R8 ;  /* 0x0000000800087308 */ /* 0x001e220000001000 */
[----:B------:R-:W-:Y:S02]  /*0e10*/  IMAD.MOV.U32 R23, RZ, RZ, R2 ;  /* 0x000000ffff177224 */ /* 0x000fe400078e0002 */
[----:B------:R-:W-:-:S05]  /*0e20*/  IMAD.MOV.U32 R17, RZ, RZ, R3 ;  /* 0x000000ffff117224 */ /* 0x000fca00078e0003 */
[----:B-1----:R-:W1:Y:S01]  /*0e30*/  MUFU.RCP R5, R5 ;  /* 0x0000000500057308 */ /* 0x002e620000001000 */
[----:B0-----:R-:W-:-:S07]  /*0e40*/  IADD3 R2, R8, 0xffffffe, RZ ;  /* 0x0ffffffe08027810 */ /* 0x001fce0007ffe0ff */
[----:B------:R0:W0:Y:S01]  /*0e50*/  F2I.FTZ.U32.TRUNC.NTZ R3, R2 ;  /* 0x0000000200037305 */ /* 0x000022000021f000 */
[----:B-1----:R-:W-:-:S07]  /*0e60*/  IADD3 R6, R5, 0xffffffe, RZ ;  /* 0x0ffffffe05067810 */ /* 0x002fce0007ffe0ff */
[----:B------:R-:W1:Y:S01]  /*0e70*/  F2I.FTZ.U32.TRUNC.NTZ R7, R6 ;  /* 0x0000000600077305 */ /* 0x000e62000021f000 */
[----:B0-----:R-:W-:Y:S02]  /*0e80*/  IMAD.MOV.U32 R2, RZ, RZ, RZ ;  /* 0x000000ffff027224 */ /* 0x001fe400078e00ff */
[----:B------:R-:W-:-:S04]  /*0e90*/  IMAD.MOV R9, RZ, RZ, -R3 ;  /* 0x000000ffff097224 */ /* 0x000fc800078e0a03 */
[----:B------:R-:W-:-:S04]  /*0ea0*/  IMAD R9, R9, R0, RZ ;  /* 0x0000000009097224 */ /* 0x000fc800078e02ff */
[----:B------:R-:W-:-:S04]  /*0eb0*/  IMAD.HI.U32 R9, R3, R9, R2 ;  /* 0x0000000903097227 */ /* 0x000fc800078e0002 */
[----:B-1----:R-:W-:-:S04]  /*0ec0*/  IMAD.MOV R11, RZ, RZ, -R7 ;  /* 0x000000ffff0b7224 */ /* 0x002fc800078e0a07 */
[----:B------:R-:W-:Y:S01]  /*0ed0*/  IMAD R11, R11, R4, RZ ;  /* 0x000000040b0b7224 */ /* 0x000fe200078e02ff */
[----:B------:R-:W-:Y:S01]  /*0ee0*/  IABS R14, R23 ;  /* 0x00000017000e7213 */ /* 0x000fe20000000000 */
[----:B------:R-:W0:Y:S02]  /*0ef0*/  S2R R19, SR_TID.X ;  /* 0x0000000000137919 */ /* 0x000e240000002100 */
[----:B0-----:R-:W-:Y:S02]  /*0f00*/  LOP3.LUT R19, R19, 0x20, RZ, 0xc0, !PT ;  /* 0x0000002013137812 */ /* 0x001fe400078ec0ff */
[----:B--2---:R-:W-:Y:S02]  /*0f10*/  IABS R5, R27 ;  /* 0x0000001b00057213 */ /* 0x004fe40000000000 */
[----:B---3--:R-:W-:-:S03]  /*0f20*/  IABS R8, R26 ;  /* 0x0000001a00087213 */ /* 0x008fc60000000000 */
[----:B------:R-:W-:Y:S01]  /*0f30*/  IMAD.HI.U32 R6, R9, R5, RZ ;  /* 0x0000000509067227 */ /* 0x000fe200078e00ff */
[----:B----4-:R-:W-:-:S03]  /*0f40*/  IABS R3, R22 ;  /* 0x0000001600037213 */ /* 0x010fc60000000000 */
[----:B------:R-:W-:Y:S02]  /*0f50*/  IMAD.MOV R12, RZ, RZ, -R6 ;  /* 0x000000ffff0c7224 */ /* 0x000fe400078e0a06 */
[----:B------:R-:W-:-:S04]  /*0f60*/  IMAD.HI.U32 R2, R9, R8, RZ ;  /* 0x0000000809027227 */ /* 0x000fc800078e00ff */
[----:B------:R-:W-:-:S04]  /*0f70*/  IMAD.HI.U32 R10, R9, R3, RZ ;  /* 0x00000003090a7227 */ /* 0x000fc800078e00ff */
[C---:B------:R-:W-:Y:S02]  /*0f80*/  IMAD R5, R0.reuse, R12, R5 ;  /* 0x0000000c00057224 */ /* 0x040fe400078e0205 */
[----:B------:R-:W-:Y:S02]  /*0f90*/  IMAD.MOV R13, RZ, RZ, -R2 ;  /* 0x000000ffff0d7224 */ /* 0x000fe400078e0a02 */
[----:B------:R-:W-:Y:S01]  /*0fa0*/  IMAD.MOV.U32 R6, RZ, RZ, RZ ;  /* 0x000000ffff067224 */ /* 0x000fe200078e00ff */
[C---:B------:R-:W-:Y:S01]  /*0fb0*/  ISETP.GT.U32.AND P1, PT, R0.reuse, R5, PT ;  /* 0x000000050000720c */ /* 0x040fe20003f24070 */
[----:B------:R-:W-:Y:S02]  /*0fc0*/  IMAD.MOV R10, RZ, RZ, -R10 ;  /* 0x000000ffff0a7224 */ /* 0x000fe400078e0a0a */
[----:B------:R-:W-:Y:S01]  /*0fd0*/  IMAD R8, R0, R13, R8 ;  /* 0x0000000d00087224 */ /* 0x000fe200078e0208 */
[----:B------:R-:W-:Y:S01]  /*0fe0*/  IABS R13, R17 ;  /* 0x00000011000d7213 */ /* 0x000fe20000000000 */
[----:B------:R-:W-:Y:S01]  /*0ff0*/  IMAD.HI.U32 R2, R7, R11, R6 ;  /* 0x0000000b07027227 */ /* 0x000fe200078e0006 */
[----:B-----5:R-:W-:-:S03]  /*1000*/  IABS R12, R18 ;  /* 0x00000012000c7213 */ /* 0x020fc60000000000 */
[----:B------:R-:W-:Y:S02]  /*1010*/  IMAD R6, R0, R10, R3 ;  /* 0x0000000a00067224 */ /* 0x000fe400078e0203 */
[----:B------:R-:W-:-:S03]  /*1020*/  IMAD.HI.U32 R16, R9, R13, RZ ;  /* 0x0000000d09107227 */ /* 0x000fc600078e00ff */
[----:B------:R-:W-:Y:S01]  /*1030*/  ISETP.GT.U32.AND P2, PT, R0, R6, PT ;  /* 0x000000060000720c */ /* 0x000fe20003f44070 */
[----:B------:R-:W-:-:S04]  /*1040*/  IMAD.HI.U32 R7, R9, R14, RZ ;  /* 0x0000000e09077227 */ /* 0x000fc800078e00ff */
[----:B------:R-:W-:-:S04]  /*1050*/  IMAD.HI.U32 R15, R9, R12, RZ ;  /* 0x0000000c090f7227 */ /* 0x000fc800078e00ff */
[----:B------:R-:W-:Y:S01]  /*1060*/  IMAD.MOV R16, RZ, RZ, -R16 ;  /* 0x000000ffff107224 */ /* 0x000fe200078e0a10 */
[----:B------:R-:W-:Y:S01]  /*1070*/  IABS R11, R29 ;  /* 0x0000001d000b7213 */ /* 0x000fe20000000000 */
[----:B------:R-:W-:Y:S02]  /*1080*/  IMAD.MOV R7, RZ, RZ, -R7 ;  /* 0x000000ffff077224 */ /* 0x000fe400078e0a07 */
[----:B------:R-:W-:Y:S02]  /*1090*/  @!P1 IMAD.IADD R5, R5, 0x1, -R0 ;  /* 0x0000000105059824 */ /* 0x000fe400078e0a00 */
[----:B------:R-:W-:Y:S02]  /*10a0*/  IMAD.MOV R15, RZ, RZ, -R15 ;  /* 0x000000ffff0f7224 */ /* 0x000fe400078e0a0f */
[C---:B------:R-:W-:Y:S01]  /*10b0*/  IMAD R13, R0.reuse, R16, R13 ;  /* 0x00000010000d7224 */ /* 0x040fe200078e020d */
[----:B------:R-:W-:Y:S01]  /*10c0*/  IABS R10, R28 ;  /* 0x0000001c000a7213 */ /* 0x000fe20000000000 */
[C---:B------:R-:W-:Y:S01]  /*10d0*/  IMAD R14, R0.reuse, R7, R14 ;  /* 0x00000007000e7224 */ /* 0x040fe200078e020e */
[C---:B------:R-:W-:Y:S01]  /*10e0*/  ISETP.GT.U32.AND P4, PT, R0.reuse, R5, PT ;  /* 0x000000050000720c */ /* 0x040fe20003f84070 */
[C---:B------:R-:W-:Y:S01]  /*10f0*/  IMAD R12, R0.reuse, R15, R12 ;  /* 0x0000000f000c7224 */ /* 0x040fe200078e020c */
[C---:B------:R-:W-:Y:S01]  /*1100*/  ISETP.GT.U32.AND P6, PT, R0.reuse, R13, PT ;  /* 0x0000000d0000720c */ /* 0x040fe20003fc4070 */
[----:B------:R-:W-:Y:S01]  /*1110*/  IMAD.HI.U32 R3, R9, R11, RZ ;  /* 0x0000000b09037227 */ /* 0x000fe200078e00ff */
[----:B------:R-:W-:-:S03]  /*1120*/  ISETP.GT.U32.AND P1, PT, R0, R14, PT ;  /* 0x0000000e0000720c */ /* 0x000fc60003f24070 */
[----:B------:R-:W-:Y:S01]  /*1130*/  @!P2 IMAD.IADD R6, R6, 0x1, -R0 ;  /* 0x000000010606a824 */ /* 0x000fe200078e0a00 */
[C---:B------:R-:W-:Y:S01]  /*1140*/  ISETP.GT.U32.AND P3, PT, R0.reuse, R12, PT ;  /* 0x0000000c0000720c */ /* 0x040fe20003f64070 */
[----:B------:R-:W-:Y:S02]  /*1150*/  IMAD.MOV R3, RZ, RZ, -R3 ;  /* 0x000000ffff037224 */ /* 0x000fe400078e0a03 */
[----:B------:R-:W-:Y:S01]  /*1160*/  IMAD.HI.U32 R7, R9, R10, RZ ;  /* 0x0000000a09077227 */ /* 0x000fe200078e00ff */
[----:B------:R-:W-:-:S03]  /*1170*/  ISETP.GT.U32.AND P2, PT, R0, R6, PT ;  /* 0x000000060000720c */ /* 0x000fc60003f44070 */
[C---:B------:R-:W-:Y:S02]  /*1180*/  IMAD R11, R0.reuse, R3, R11 ;  /* 0x00000003000b7224 */ /* 0x040fe400078e020b */
[----:B------:R-:W-:Y:S01]  /*1190*/  IMAD.MOV R7, RZ, RZ, -R7 ;  /* 0x000000ffff077224 */ /* 0x000fe200078e0a07 */
[C---:B------:R-:W-:Y:S01]  /*11a0*/  ISETP.GT.U32.AND P0, PT, R0.reuse, R8, PT ;  /* 0x000000080000720c */ /* 0x040fe20003f04070 */
[----:B------:R-:W-:Y:S01]  /*11b0*/  @!P4 IMAD.IADD R5, R5, 0x1, -R0 ;  /* 0x000000010505c824 */ /* 0x000fe200078e0a00 */
[C---:B------:R-:W-:Y:S01]  /*11c0*/  ISETP.GT.U32.AND P4, PT, R0.reuse, R11, PT ;  /* 0x0000000b0000720c */ /* 0x040fe20003f84070 */
[----:B------:R-:W-:Y:S02]  /*11d0*/  IMAD R10, R0, R7, R10 ;  /* 0x00000007000a7224 */ /* 0x000fe400078e020a */
[--C-:B------:R-:W-:Y:S02]  /*11e0*/  @!P6 IMAD.IADD R13, R13, 0x1, -R0.reuse ;  /* 0x000000010d0de824 */ /* 0x100fe400078e0a00 */
[--C-:B------:R-:W-:Y:S01]  /*11f0*/  @!P1 IMAD.IADD R14, R14, 0x1, -R0.reuse ;  /* 0x000000010e0e9824 */ /* 0x100fe200078e0a00 */
[----:B------:R-:W-:Y:S01]  /*1200*/  ISETP.GT.U32.AND P1, PT, R0, R10, PT ;  /* 0x0000000a0000720c */ /* 0x000fe20003f24070 */
[--C-:B------:R-:W-:Y:S01]  /*1210*/  @!P3 IMAD.IADD R12, R12, 0x1, -R0.reuse ;  /* 0x000000010c0cb824 */ /* 0x100fe200078e0a00 */
[----:B------:R-:W-:Y:S01]  /*1220*/  ISETP.GT.U32.AND P3, PT, R0, R13, PT ;  /* 0x0000000d0000720c */ /* 0x000fe20003f64070 */
[--C-:B------:R-:W-:Y:S01]  /*1230*/  @!P2 IMAD.IADD R6, R6, 0x1, -R0.reuse ;  /* 0x000000010606a824 */ /* 0x100fe200078e0a00 */
[----:B------:R-:W-:Y:S01]  /*1240*/  ISETP.GT.U32.AND P2, PT, R0, R14, PT ;  /* 0x0000000e0000720c */ /* 0x000fe20003f44070 */
[----:B------:R-:W-:-:S02]  /*1250*/  @!P0 IMAD.IADD R8, R8, 0x1, -R0 ;  /* 0x0000000108088824 */ /* 0x000fc400078e0a00 */
[----:B------:R-:W-:-:S03]  /*1260*/  @!P4 IMAD.IADD R11, R11, 0x1, -R0 ;  /* 0x000000010b0bc824 */ /* 0x000fc600078e0a00 */
[----:B------:R-:W-:-:S03]  /*1270*/  ISETP.GT.U32.AND P5, PT, R0, R8, PT ;  /* 0x000000080000720c */ /* 0x000fc60003fa4070 */
[--C-:B------:R-:W-:Y:S01]  /*1280*/  @!P1 IMAD.IADD R10, R10, 0x1, -R0.reuse ;  /* 0x000000010a0a9824 */ /* 0x100fe200078e0a00 */
[----:B------:R-:W-:Y:S01]  /*1290*/  ISETP.GT.U32.AND P1, PT, R0, R11, PT ;  /* 0x0000000b0000720c */ /* 0x000fe20003f24070 */
[--C-:B------:R-:W-:Y:S01]  /*12a0*/  @!P3 IMAD.IADD R13, R13, 0x1, -R0.reuse ;  /* 0x000000010d0db824 */ /* 0x100fe200078e0a00 */
[----:B------:R-:W-:Y:S02]  /*12b0*/  LEA.HI R3, R19, R21, RZ, 0x1b ;  /* 0x0000001513037211 */ /* 0x000fe400078fd8ff */
[----:B------:R-:W-:Y:S01]  /*12c0*/  ISETP.GE.AND P3, PT, R26, RZ, PT ;  /* 0x000000ff1a00720c */ /* 0x000fe20003f66270 */
[--C-:B------:R-:W-:Y:S01]  /*12d0*/  @!P2 IMAD.IADD R14, R14, 0x1, -R0.reuse ;  /* 0x000000010e0ea824 */ /* 0x100fe200078e0a00 */
[----:B------:R-:W-:Y:S02]  /*12e0*/  ISETP.GT.U32.AND P2, PT, R0, R10, PT ;  /* 0x0000000a0000720c */ /* 0x000fe40003f44070 */
[----:B------:R-:W-:Y:S01]  /*12f0*/  IADD3 R21, R3, 0x1e, RZ ;  /* 0x0000001e03157810 */ /* 0x000fe20007ffe0ff */
[----:B------:R-:W-:Y:S01]  /*1300*/  @!P5 IMAD.IADD R8, R8, 0x1, -R0 ;  /* 0x000000010808d824 */ /* 0x000fe200078e0a00 */
[----:B------:R-:W-:-:S02]  /*1310*/  ISETP.GT.U32.AND P4, PT, R0, R12, PT ;  /* 0x0000000c0000720c */ /* 0x000fc40003f84070 */
[----:B------:R-:W-:Y:S02]  /*1320*/  ISETP.GE.AND P0, PT, R21, RZ, PT ;  /* 0x000000ff1500720c */ /* 0x000fe40003f06270 */
[----:B------:R-:W-:Y:S01]  /*1330*/  IABS R21, R21 ;  /* 0x0000001500157213 */ /* 0x000fe20000000000 */
[----:B------:R-:W-:Y:S01]  /*1340*/  @!P1 IMAD.IADD R11, R11, 0x1, -R0 ;  /* 0x000000010b0b9824 */ /* 0x000fe200078e0a00 */
[----:B------:R-:W-:Y:S01]  /*1350*/  ISETP.GE.AND P1, PT, R22, RZ, PT ;  /* 0x000000ff1600720c */ /* 0x000fe20003f26270 */
[----:B------:R-:W-:Y:S01]  /*1360*/  @!P3 IMAD.MOV R8, RZ, RZ, -R8 ;  /* 0x000000ffff08b224 */ /* 0x000fe200078e0a08 */
[----:B------:R-:W-:Y:S01]  /*1370*/  ISETP.GE.AND P3, PT, R17, RZ, PT ;  /* 0x000000ff1100720c */ /* 0x000fe20003f66270 */
[----:B------:R-:W-:Y:S01]  /*1380*/  IMAD.HI.U32 R15, R2, R21, RZ ;  /* 0x00000015020f7227 */ /* 0x000fe200078e00ff */
[----:B------:R-:W-:-:S03]  /*1390*/  IADD3 R19, R3, 0x1a, RZ ;  /* 0x0000001a03137810 */ /* 0x000fc60007ffe0ff */
[--C-:B------:R-:W-:Y:S01]  /*13a0*/  @!P2 IMAD.IADD R10, R10, 0x1, -R0.reuse ;  /* 0x000000010a0aa824 */ /* 0x100fe200078e0a00 */
[----:B------:R-:W-:Y:S01]  /*13b0*/  ISETP.GE.AND P2, PT, R23, RZ, PT ;  /* 0x000000ff1700720c */ /* 0x000fe20003f46270 */
[----:B------:R-:W-:Y:S01]  /*13c0*/  IMAD.MOV R15, RZ, RZ, -R15 ;  /* 0x000000ffff0f7224 */ /* 0x000fe200078e0a0f */
[----:B------:R-:W-:Y:S01]  /*13d0*/  IADD3 R20, R3, 0x1c, RZ ;  /* 0x0000001c03147810 */ /* 0x000fe20007ffe0ff */
[----:B------:R-:W-:Y:S01]  /*13e0*/  @!P4 IMAD.IADD R12, R12, 0x1, -R0 ;  /* 0x000000010c0cc824 */ /* 0x000fe200078e0a00 */
[----:B------:R-:W-:Y:S01]  /*13f0*/  ISETP.GE.AND P6, PT, R19, RZ, PT ;  /* 0x000000ff1300720c */ /* 0x000fe20003fc6270 */
[----:B------:R-:W-:Y:S02]  /*1400*/  IMAD R21, R4, R15, R21 ;  /* 0x0000000f04157224 */ /* 0x000fe400078e0215 */
[----:B------:R-:W-:Y:S01]  /*1410*/  IMAD.MOV.U32 R0, RZ, RZ, R6 ;  /* 0x000000ffff007224 */ /* 0x000fe200078e0006 */
[----:B------:R-:W-:Y:S01]  /*1420*/  IABS R19, R19 ;  /* 0x0000001300137213 */ /* 0x000fe20000000000 */
[----:B------:R-:W-:Y:S01]  /*1430*/  @!P3 IMAD.MOV R13, RZ, RZ, -R13 ;  /* 0x000000ffff0db224 */ /* 0x000fe200078e0a0d */
[----:B------:R-:W-:Y:S01]  /*1440*/  ISETP.GE.AND P5, PT, R20, RZ, PT ;  /* 0x000000ff1400720c */ /* 0x000fe20003fa6270 */
[----:B------:R-:W-:Y:S01]  /*1450*/  @!P1 IMAD.MOV R0, RZ, RZ, -R0 ;  /* 0x000000ffff009224 */ /* 0x000fe200078e0a00 */
[----:B------:R-:W-:-:S02]  /*1460*/  IABS R20, R20 ;  /* 0x0000001400147213 */ /* 0x000fc40000000000 */
[----:B------:R-:W-:Y:S01]  /*1470*/  ISETP.GT.U32.AND P1, PT, R4, R21, PT ;  /* 0x000000150400720c */ /* 0x000fe20003f24070 */
[----:B------:R-:W-:Y:S01]  /*1480*/  IMAD.HI.U32 R7, R2, R19, RZ ;  /* 0x0000001302077227 */ /* 0x000fe200078e00ff */
[----:B------:R-:W-:Y:S02]  /*1490*/  ISETP.GE.AND P3, PT, R28, RZ, PT ;  /* 0x000000ff1c00720c */ /* 0x000fe40003f66270 */
[----:B------:R-:W-:Y:S01]  /*14a0*/  ISETP.GE.AND P4, PT, R27, RZ, PT ;  /* 0x000000ff1b00720c */ /* 0x000fe20003f86270 */
[----:B------:R-:W-:Y:S01]  /*14b0*/  @!P2 IMAD.MOV R14, RZ, RZ, -R14 ;  /* 0x000000ffff0ea224 */ /* 0x000fe200078e0a0e */
[----:B------:R-:W-:Y:S01]  /*14c0*/  ISETP.GE.AND P2, PT, R29, RZ, PT ;  /* 0x000000ff1d00720c */ /* 0x000fe20003f46270 */
[----:B------:R-:W-:-:S04]  /*14d0*/  IMAD.HI.U32 R9, R2, R20, RZ ;  /* 0x0000001402097227 */ /* 0x000fc800078e00ff */
[----:B------:R-:W-:Y:S02]  /*14e0*/  IMAD.MOV R7, RZ, RZ, -R7 ;  /* 0x000000ffff077224 */ /* 0x000fe400078e0a07 */
[----:B------:R-:W-:Y:S02]  /*14f0*/  IMAD.MOV R9, RZ, RZ, -R9 ;  /* 0x000000ffff097224 */ /* 0x000fe400078e0a09 */
[C---:B------:R-:W-:Y:S02]  /*1500*/  IMAD R19, R4.reuse, R7, R19 ;  /* 0x0000000704137224 */ /* 0x040fe400078e0213 */
[C---:B------:R-:W-:Y:S02]  /*1510*/  IMAD R20, R4.reuse, R9, R20 ;  /* 0x0000000904147224 */ /* 0x040fe400078e0214 */
[----:B------:R-:W-:Y:S02]  /*1520*/  @!P1 IMAD.IADD R21, R21, 0x1, -R4 ;  /* 0x0000000115159824 */ /* 0x000fe400078e0a04 */
[----:B------:R-:W-:Y:S01]  /*1530*/  @!P3 IMAD.MOV R10, RZ, RZ, -R10 ;  /* 0x000000ffff0ab224 */ /* 0x000fe200078e0a0a */
[----:B------:R-:W-:Y:S01]  /*1540*/  ISETP.GT.U32.AND P3, PT, R4, R19, PT ;  /* 0x000000130400720c */ /* 0x000fe20003f64070 */
[----:B------:R-:W-:Y:S01]  /*1550*/  @!P4 IMAD.MOV R5, RZ, RZ, -R5 ;  /* 0x000000ffff05c224 */ /* 0x000fe200078e0a05 */
[----:B------:R-:W-:Y:S01]  /*1560*/  ISETP.GE.AND P4, PT, R18, RZ, PT ;  /* 0x000000ff1200720c */ /* 0x000fe20003f86270 */
[----:B------:R-:W-:Y:S01]  /*1570*/  @!P2 IMAD.MOV R11, RZ, RZ, -R11 ;  /* 0x000000ffff0ba224 */ /* 0x000fe200078e0a0b */
[----:B------:R-:W-:-:S02]  /*1580*/  ISETP.GT.U32.AND P2, PT, R4, R20, PT ;  /* 0x000000140400720c */ /* 0x000fc40003f44070 */
[----:B------:R-:W-:Y:S02]  /*1590*/  ISETP.GT.U32.AND P1, PT, R4, R21, PT ;  /* 0x000000150400720c */ /* 0x000fe40003f24070 */
[----:B------:R-:W-:-:S05]  /*15a0*/  IADD3 R17, R3, 0x16, RZ ;  /* 0x0000001603117810 */ /* 0x000fca0007ffe0ff */
[----:B------:R-:W-:Y:S01]  /*15b0*/  @!P3 IMAD.IADD R19, R19, 0x1, -R4 ;  /* 0x000000011313b824 */ /* 0x000fe200078e0a04 */
[----:B------:R-:W-:Y:S01]  /*15c0*/  IADD3 R6, R3, 0x18, RZ ;  /* 0x0000001803067810 */ /* 0x000fe20007ffe0ff */
[----:B------:R-:W-:Y:S01]  /*15d0*/  @!P4 IMAD.MOV R12, RZ, RZ, -R12 ;  /* 0x000000ffff0cc224 */ /* 0x000fe200078e0a0c */
[----:B------:R-:W-:Y:S01]  /*15e0*/  ISETP.NE.AND P4, PT, RZ, c[0x0][0x178], PT ;  /* 0x00005e00ff007a0c */ /* 0x000fe20003f85270 */
[--C-:B------:R-:W-:Y:S01]  /*15f0*/  @!P2 IMAD.IADD R20, R20, 0x1, -R4.reuse ;  /* 0x000000011414a824 */ /* 0x100fe200078e0a04 */
[----:B------:R-:W-:Y:S01]  /*1600*/  LOP3.LUT R9, RZ, c[0x0][0x178], RZ, 0x33, !PT ;  /* 0x00005e00ff097a12 */ /* 0x000fe200078e33ff */
[----:B------:R-:W-:Y:S01]  /*1610*/  @!P1 IMAD.IADD R21, R21, 0x1, -R4 ;  /* 0x0000000115159824 */ /* 0x000fe200078e0a04 */
[----:B------:R-:W-:Y:S02]  /*1620*/  ISETP.GE.AND P1, PT, R17, RZ, PT ;  /* 0x000000ff1100720c */ /* 0x000fe40003f26270 */
[----:B------:R-:W-:Y:S02]  /*1630*/  IABS R17, R17 ;  /* 0x0000001100117213 */ /* 0x000fe40000000000 */
[----:B------:R-:W-:-:S02]  /*1640*/  ISETP.GT.U32.AND P3, PT, R4, R19, PT ;  /* 0x000000130400720c */ /* 0x000fc40003f64070 */
[----:B------:R-:W-:Y:S02]  /*1650*/  IABS R18, R6 ;  /* 0x0000000600127213 */ /* 0x000fe40000000000 */
[C---:B------:R-:W-:Y:S02]  /*1660*/  SEL R8, R9.reuse, R8, !P4 ;  /* 0x0000000809087207 */ /* 0x040fe40006000000 */
[C---:B------:R-:W-:Y:S02]  /*1670*/  SEL R5, R9.reuse, R5, !P4 ;  /* 0x0000000509057207 */ /* 0x040fe40006000000 */
[C---:B------:R-:W-:Y:S02]  /*1680*/  SEL R0, R9.reuse, R0, !P4 ;  /* 0x0000000009007207 */ /* 0x040fe40006000000 */
[C---:B------:R-:W-:Y:S02]  /*1690*/  SEL R14, R9.reuse, R14, !P4 ;  /* 0x0000000e090e7207 */ /* 0x040fe40006000000 */
[----:B------:R-:W-:-:S02]  /*16a0*/  SEL R13, R9, R13, !P4 ;  /* 0x0000000d090d7207 */ /* 0x000fc40006000000 */
[C---:B------:R-:W-:Y:S02]  /*16b0*/  SEL R12, R9.reuse, R12, !P4 ;  /* 0x0000000c090c7207 */ /* 0x040fe40006000000 */
[C---:B------:R-:W-:Y:S02]  /*16c0*/  SEL R11, R9.reuse, R11, !P4 ;  /* 0x0000000b090b7207 */ /* 0x040fe40006000000 */
[----:B------:R-:W-:Y:S02]  /*16d0*/  ISETP.GT.U32.AND P2, PT, R4, R20, PT ;  /* 0x000000140400720c */ /* 0x000fe40003f44070 */
[----:B------:R-:W-:Y:S01]  /*16e0*/  SEL R9, R9, R10, !P4 ;  /* 0x0000000a09097207 */ /* 0x000fe20006000000 */
[----:B------:R-:W-:-:S04]  /*16f0*/  IMAD.HI.U32 R10, R2, R17, RZ ;  /* 0x00000011020a7227 */ /* 0x000fc800078e00ff */
[----:B------:R-:W-:-:S04]  /*1700*/  IMAD.HI.U32 R7, R2, R18, RZ ;  /* 0x0000001202077227 */ /* 0x000fc800078e00ff */
[----:B------:R-:W-:Y:S02]  /*1710*/  IMAD.MOV R10, RZ, RZ, -R10 ;  /* 0x000000ffff0a7224 */ /* 0x000fe400078e0a0a */
[----:B------:R-:W-:Y:S02]  /*1720*/  IMAD.MOV R7, RZ, RZ, -R7 ;  /* 0x000000ffff077224 */ /* 0x000fe400078e0a07 */
[----:B------:R-:W-:Y:S02]  /*1730*/  @!P3 IMAD.IADD R19, R19, 0x1, -R4 ;  /* 0x000000011313b824 */ /* 0x000fe400078e0a04 */
[C---:B------:R-:W-:Y:S02]  /*1740*/  IMAD R17, R4.reuse, R10, R17 ;  /* 0x0000000a04117224 */ /* 0x040fe400078e0211 */
[----:B------:R-:W-:Y:S02]  /*1750*/  IMAD R18, R4, R7, R18 ;  /* 0x0000000704127224 */ /* 0x000fe400078e0212 */
[----:B------:R-:W-:-:S02]  /*1760*/  @!P2 IMAD.IADD R20, R20, 0x1, -R4 ;  /* 0x000000011414a824 */ /* 0x000fc400078e0a04 */
[----:B------:R-:W-:Y:S01]  /*1770*/  @!P6 IMAD.MOV R19, RZ, RZ, -R19 ;  /* 0x000000ffff13e224 */ /* 0x000fe200078e0a13 */
[C---:B------:R-:W-:Y:S01]  /*1780*/  ISETP.GT.U32.AND P6, PT, R4.reuse, R17, PT ;  /* 0x000000110400720c */ /* 0x040fe20003fc4070 */
[----:B------:R-:W-:Y:S01]  /*1790*/  @!P5 IMAD.MOV R20, RZ, RZ, -R20 ;  /* 0x000000ffff14d224 */ /* 0x000fe200078e0a14 */
[----:B------:R-:W-:Y:S02]  /*17a0*/  ISETP.GT.U32.AND P5, PT, R4, R18, PT ;  /* 0x000000120400720c */ /* 0x000fe40003fa4070 */
[C---:B------:R-:W-:Y:S02]  /*17b0*/  IADD3 R15, R3.reuse, 0x12, RZ ;  /* 0x00000012030f7810 */ /* 0x040fe40007ffe0ff */
[----:B------:R-:W-:Y:S02]  /*17c0*/  IADD3 R16, R3, 0x14, RZ ;  /* 0x0000001403107810 */ /* 0x000fe40007ffe0ff */
[----:B------:R-:W-:Y:S01]  /*17d0*/  ISETP.GE.AND P2, PT, R15, RZ, PT ;  /* 0x000000ff0f00720c */ /* 0x000fe20003f46270 */
[----:B------:R-:W-:Y:S01]  /*17e0*/  @!P0 IMAD.MOV R21, RZ, RZ, -R21 ;  /* 0x000000ffff158224 */ /* 0x000fe200078e0a15 */
[----:B------:R-:W-:-:S03]  /*17f0*/  IABS R15, R15 ;  /* 0x0000000f000f7213 */ /* 0x000fc60000000000 */
[--C-:B------:R-:W-:Y:S01]  /*1800*/  @!P6 IMAD.IADD R17, R17, 0x1, -R4.reuse ;  /* 0x000000011111e824 */ /* 0x100fe200078e0a04 */
[----:B------:R-:W-:Y:S01]  /*1810*/  ISETP.GE.AND P0, PT, R16, RZ, PT ;  /* 0x000000ff1000720c */ /* 0x000fe20003f06270 */
[----:B------:R-:W-:Y:S01]  /*1820*/  @!P5 IMAD.IADD R18, R18, 0x1, -R4 ;  /* 0x000000011212d824 */ /* 0x000fe200078e0a04 */
[----:B------:R-:W-:Y:S01]  /*1830*/  STL [R1], R14 ;  /* 0x0000000e01007387 */ /* 0x000fe20000100800 */
[----:B------:R-:W-:Y:S01]  /*1840*/  IABS R16, R16 ;  /* 0x0000001000107213 */ /* 0x000fe20000000000 */
[----:B------:R-:W-:Y:S01]  /*1850*/  IMAD.HI.U32 R7, R2, R15, RZ ;  /* 0x0000000f02077227 */ /* 0x000fe200078e00ff */
[C---:B------:R-:W-:Y:S01]  /*1860*/  ISETP.GT.U32.AND P6, PT, R4.reuse, R17, PT ;  /* 0x000000110400720c */ /* 0x040fe20003fc4070 */
[----:B------:R-:W-:Y:S01]  /*1870*/  STL [R1+0x4], R13 ;  /* 0x0000040d01007387 */ /* 0x000fe20000100800 */
[----:B------:R-:W-:-:S03]  /*1880*/  ISETP.GT.U32.AND P5, PT, R4, R18, PT ;  /* 0x000000120400720c */ /* 0x000fc60003fa4070 */
[----:B------:R-:W-:Y:S01]  /*1890*/  STL [R1+0x8], R12 ;  /* 0x0000080c01007387 */ /* 0x000fe20000100800 */
[----:B------:R-:W-:-:S03]  /*18a0*/  IMAD.MOV R7, RZ, RZ, -R7 ;  /* 0x000000ffff077224 */ /* 0x000fc600078e0a07 */
[----:B------:R-:W-:Y:S04]  /*18b0*/  STL [R1+0xc], R11 ;  /* 0x00000c0b01007387 */ /* 0x000fe80000100800 */
[----:B------:R0:W-:Y:S01]  /*18c0*/  STL [R1+0x10], R9 ;  /* 0x0000100901007387 */ /* 0x0001e20000100800 */
[----:B------:R-:W-:Y:S02]  /*18d0*/  IMAD R15, R4, R7, R15 ;  /* 0x00000007040f7224 */ /* 0x000fe400078e020f */
[----:B0-----:R-:W-:-:S04]  /*18e0*/  IMAD.HI.U32 R9, R2, R16, RZ ;  /* 0x0000001002097227 */ /* 0x001fc800078e00ff */
[----:B------:R-:W-:Y:S02]  /*18f0*/  IMAD.MOV R9, RZ, RZ, -R9 ;  /* 0x000000ffff097224 */ /* 0x000fe400078e0a09 */
[----:B------:R-:W-:Y:S02]  /*1900*/  @!P6 IMAD.IADD R17, R17, 0x1, -R4 ;  /* 0x000000011111e824 */ /* 0x000fe400078e0a04 */
[C---:B------:R-:W-:Y:S01]  /*1910*/  IMAD R16, R4.reuse, R9, R16 ;  /* 0x0000000904107224 */ /* 0x040fe200078e0210 */
[----:B------:R-:W-:Y:S01]  /*1920*/  ISETP.GT.U32.AND P6, PT, R4, R15, PT ;  /* 0x0000000f0400720c */ /* 0x000fe20003fc4070 */
[----:B------:R-:W-:Y:S01]  /*1930*/  @!P5 IMAD.IADD R18, R18, 0x1, -R4 ;  /* 0x000000011212d824 */ /* 0x000fe200078e0a04 */
[----:B------:R-:W-:Y:S02]  /*1940*/  ISETP.GE.AND P4, PT, R6, RZ, PT ;  /* 0x000000ff0600720c */ /* 0x000fe40003f86270 */
[----:B------:R-:W-:Y:S02]  /*1950*/  ISETP.GT.U32.AND P5, PT, R4, R16, PT ;  /* 0x000000100400720c */ /* 0x000fe40003fa4070 */
[----:B------:R-:W-:-:S02]  /*1960*/  IADD3 R25, R3, 0xa, RZ ;  /* 0x0000000a03197810 */ /* 0x000fc40007ffe0ff */
[----:B------:R-:W-:Y:S02]  /*1970*/  IADD3 R27, R3, 0xe, RZ ;  /* 0x0000000e031b7810 */ /* 0x000fe40007ffe0ff */
[----:B------:R-:W-:-:S03]  /*1980*/  IABS R10, R25 ;  /* 0x00000019000a7213 */ /* 0x000fc60000000000 */
[----:B------:R-:W-:Y:S01]  /*1990*/  @!P6 IMAD.IADD R15, R15, 0x1, -R4 ;  /* 0x000000010f0fe824 */ /* 0x000fe200078e0a04 */
[C---:B------:R-:W-:Y:S01]  /*19a0*/  IADD3 R6, R3.reuse, 0x10, RZ ;  /* 0x0000001003067810 */ /* 0x040fe20007ffe0ff */
[----:B------:R-:W-:Y:S01]  /*19b0*/  @!P4 IMAD.MOV R18, RZ, RZ, -R18 ;  /* 0x000000ffff12c224 */ /* 0x000fe200078e0a12 */
[----:B------:R-:W-:Y:S01]  /*19c0*/  IADD3 R26, R3, 0xc, RZ ;  /* 0x0000000c031a7810 */ /* 0x000fe20007ffe0ff */
[----:B------:R-:W-:Y:S01]  /*19d0*/  @!P5 IMAD.IADD R16, R16, 0x1, -R4 ;  /* 0x000000011010d824 */ /* 0x000fe200078e0a04 */
[----:B------:R-:W-:Y:S01]  /*19e0*/  IABS R13, R27 ;  /* 0x0000001b000d7213 */ /* 0x000fe20000000000 */
[----:B------:R-:W-:Y:S01]  /*19f0*/  IMAD.HI.U32 R24, R2, R10, RZ ;  /* 0x0000000a02187227 */ /* 0x000fe200078e00ff */
[----:B------:R-:W-:Y:S02]  /*1a00*/  ISETP.GT.U32.AND P4, PT, R4, R15, PT ;  /* 0x0000000f0400720c */ /* 0x000fe40003f84070 */
[----:B------:R-:W-:Y:S01]  /*1a10*/  IABS R14, R6 ;  /* 0x00000006000e7213 */ /* 0x000fe20000000000 */
[----:B------:R-:W-:Y:S01]  /*1a20*/  IMAD.HI.U32 R29, R2, R13, RZ ;  /* 0x0000000d021d7227 */ /* 0x000fe200078e00ff */
[----:B------:R-:W-:-:S02]  /*1a30*/  IABS R12, R26 ;  /* 0x0000001a000c7213 */ /* 0x000fc40000000000 */
[----:B------:R-:W-:Y:S01]  /*1a40*/  ISETP.GT.U32.AND P5, PT, R4, R16, PT ;  /* 0x000000100400720c */ /* 0x000fe20003fa4070 */
[----:B------:R-:W-:Y:S01]  /*1a50*/  IMAD.MOV R24, RZ, RZ, -R24 ;  /* 0x000000ffff187224 */ /* 0x000fe200078e0a18 */
[----:B------:R-:W-:Y:S01]  /*1a60*/  ISETP.GE.AND P3, PT, R6, RZ, PT ;  /* 0x000000ff0600720c */ /* 0x000fe20003f66270 */
[----:B------:R-:W-:Y:S01]  /*1a70*/  IMAD.HI.U32 R6, R2, R14, RZ ;  /* 0x0000000e02067227 */ /* 0x000fe200078e00ff */
[----:B------:R-:W-:-:S03]  /*1a80*/  IADD3 R11, R3, 0x8, RZ ;  /* 0x00000008030b7810 */ /* 0x000fc60007ffe0ff */
[----:B------:R-:W-:Y:S01]  /*1a90*/  IMAD.HI.U32 R28, R2, R12, RZ ;  /* 0x0000000c021c7227 */ /* 0x000fe200078e00ff */
[----:B------:R-:W-:-:S03]  /*1aa0*/  IADD3 R22, R3, 0x6, RZ ;  /* 0x0000000603167810 */ /* 0x000fc60007ffe0ff */
[----:B------:R-:W-:Y:S02]  /*1ab0*/  IMAD.MOV R29, RZ, RZ, -R29 ;  /* 0x000000ffff1d7224 */ /* 0x000fe400078e0a1d */
[C---:B------:R-:W-:Y:S01]  /*1ac0*/  IMAD R10, R4.reuse, R24, R10 ;  /* 0x00000018040a7224 */ /* 0x040fe200078e020a */
[----:B------:R-:W-:Y:S01]  /*1ad0*/  IABS R9, R11 ;  /* 0x0000000b00097213 */ /* 0x000fe20000000000 */
[----:B------:R-:W-:Y:S02]  /*1ae0*/  IMAD.MOV R6, RZ, RZ, -R6 ;  /* 0x000000ffff067224 */ /* 0x000fe400078e0a06 */
[----:B------:R-:W-:Y:S02]  /*1af0*/  IMAD.MOV R28, RZ, RZ, -R28 ;  /* 0x000000ffff1c7224 */ /* 0x000fe400078e0a1c */
[C---:B------:R-:W-:Y:S01]  /*1b00*/  IMAD R13, R4.reuse, R29, R13 ;  /* 0x0000001d040d7224 */ /* 0x040fe200078e020d */
[----:B------:R-:W-:Y:S01]  /*1b10*/  IABS R7, R22 ;  /* 0x0000001600077213 */ /* 0x000fe20000000000 */
[----:B------:R-:W-:Y:S01]  /*1b20*/  @!P4 IMAD.IADD R15, R15, 0x1, -R4 ;  /* 0x000000010f0fc824 */ /* 0x000fe200078e0a04 */
[C---:B------:R-:W-:Y:S01]  /*1b30*/  ISETP.GT.U32.AND P4, PT, R4.reuse, R10, PT ;  /* 0x0000000a0400720c */ /* 0x040fe20003f84070 */
[----:B------:R-:W-:-:S02]  /*1b40*/  IMAD R14, R4, R6, R14 ;  /* 0x00000006040e7224 */ /* 0x000fc400078e020e */
[----:B------:R-:W-:-:S04]  /*1b50*/  IMAD.HI.U32 R23, R2, R9, RZ ;  /* 0x0000000902177227 */ /* 0x000fc800078e00ff */
[----:B------:R-:W-:Y:S02]  /*1b60*/  IMAD R12, R4, R28, R12 ;  /* 0x0000001c040c7224 */ /* 0x000fe400078e020c */
[----:B------:R-:W-:Y:S02]  /*1b70*/  @!P5 IMAD.IADD R16, R16, 0x1, -R4 ;  /* 0x000000011010d824 */ /* 0x000fe400078e0a04 */
[----:B------:R-:W-:Y:S01]  /*1b80*/  @!P1 IMAD.MOV R17, RZ, RZ, -R17 ;  /* 0x000000ffff119224 */ /* 0x000fe200078e0a11 */
[----:B------:R-:W-:Y:S01]  /*1b90*/  ISETP.GT.U32.AND P1, PT, R4, R13, PT ;  /* 0x0000000d0400720c */ /* 0x000fe20003f24070 */
[----:B------:R-:W-:Y:S01]  /*1ba0*/  IMAD.HI.U32 R6, R2, R7, RZ ;  /* 0x0000000702067227 */ /* 0x000fe200078e00ff */
[----:B------:R-:W-:-:S03]  /*1bb0*/  ISETP.GT.U32.AND P6, PT, R4, R14, PT ;  /* 0x0000000e0400720c */ /* 0x000fc60003fc4070 */
[----:B------:R-:W-:Y:S02]  /*1bc0*/  IMAD.MOV R23, RZ, RZ, -R23 ;  /* 0x000000ffff177224 */ /* 0x000fe400078e0a17 */
[----:B------:R-:W-:Y:S01]  /*1bd0*/  @!P0 IMAD.MOV R16, RZ, RZ, -R16 ;  /* 0x000000ffff108224 */ /* 0x000fe200078e0a10 */
[C---:B------:R-:W-:Y:S01]  /*1be0*/  ISETP.GT.U32.AND P0, PT, R4.reuse, R12, PT ;  /* 0x0000000c0400720c */ /* 0x040fe20003f04070 */
[----:B------:R-:W-:Y:S02]  /*1bf0*/  IMAD.MOV R6, RZ, RZ, -R6 ;  /* 0x000000ffff067224 */ /* 0x000fe400078e0a06 */
[C---:B------:R-:W-:Y:S01]  /*1c00*/  IMAD R9, R4.reuse, R23, R9 ;  /* 0x0000001704097224 */ /* 0x040fe200078e0209 */
[C---:B------:R-:W-:Y:S01]  /*1c10*/  IADD3 R23, R3.reuse, 0x4, RZ ;  /* 0x0000000403177810 */ /* 0x040fe20007ffe0ff */
[----:B------:R-:W-:Y:S01]  /*1c20*/  IMAD R7, R4, R6, R7 ;  /* 0x0000000604077224 */ /* 0x000fe200078e0207 */
[C---:B------:R-:W-:Y:S01]  /*1c30*/  ISETP.GE.AND P5, PT, R3.reuse, RZ, PT ;  /* 0x000000ff0300720c */ /* 0x040fe20003fa6270 */
[----:B------:R-:W-:Y:S01]  /*1c40*/  @!P4 IMAD.IADD R10, R10, 0x1, -R4 ;  /* 0x000000010a0ac824 */ /* 0x000fe200078e0a04 */
[----:B------:R-:W-:-:S02]  /*1c50*/  IADD3 R24, R3, 0x2, RZ ;  /* 0x0000000203187810 */ /* 0x000fc40007ffe0ff */
[----:B------:R-:W-:Y:S01]  /*1c60*/  IABS R6, R3 ;  /* 0x0000000300067213 */ /* 0x000fe20000000000 */
[--C-:B------:R-:W-:Y:S01]  /*1c70*/  @!P1 IMAD.IADD R13, R13, 0x1, -R4.reuse ;  /* 0x000000010d0d9824 */ /* 0x100fe200078e0a04 */
[----:B------:R-:W-:Y:S01]  /*1c80*/  IABS R3, R23 ;  /* 0x0000001700037213 */ /* 0x000fe20000000000 */
[----:B------:R-:W-:Y:S01]  /*1c90*/  @!P2 IMAD.MOV R15, RZ, RZ, -R15 ;  /* 0x000000ffff0fa224 */ /* 0x000fe200078e0a0f */
[----:B------:R-:W-:Y:S01]  /*1ca0*/  ISETP.GT.U32.AND P2, PT, R4, R10, PT ;  /* 0x0000000a0400720c */ /* 0x000fe20003f44070 */
[----:B------:R-:W-:Y:S02]  /*1cb0*/  @!P6 IMAD.IADD R14, R14, 0x1, -R4 ;  /* 0x000000010e0ee824 */ /* 0x000fe400078e0a04 */
[----:B------:R-:W-:-:S04]  /*1cc0*/  IMAD.HI.U32 R29, R2, R3, RZ ;  /* 0x00000003021d7227 */ /* 0x000fc800078e00ff */
[----:B------:R-:W-:Y:S01]  /*1cd0*/  @!P0 IMAD.IADD R12, R12, 0x1, -R4 ;  /* 0x000000010c0c8824 */ /* 0x000fe200078e0a04 */
[C---:B------:R-:W-:Y:S01]  /*1ce0*/  ISETP.GT.U32.AND P0, PT, R4.reuse, R13, PT ;  /* 0x0000000d0400720c */ /* 0x040fe20003f04070 */
[----:B------:R-:W-:Y:S01]  /*1cf0*/  IMAD.MOV R29, RZ, RZ, -R29 ;  /* 0x000000ffff1d7224 */ /* 0x000fe200078e0a1d */
[----:B------:R-:W-:Y:S02]  /*1d00*/  IABS R28, R24 ;  /* 0x00000018001c7213 */ /* 0x000fe40000000000 */
[C---:B------:R-:W-:Y:S01]  /*1d10*/  ISETP.GT.U32.AND P6, PT, R4.reuse, R14, PT ;  /* 0x0000000e0400720c */ /* 0x040fe20003fc4070 */
[C---:B------:R-:W-:Y:S01]  /*1d20*/  IMAD R3, R4.reuse, R29, R3 ;  /* 0x0000001d04037224 */ /* 0x040fe200078e0203 */
[----:B------:R-:W-:Y:S01]  /*1d30*/  ISETP.GT.U32.AND P1, PT, R4, R9, PT ;  /* 0x000000090400720c */ /* 0x000fe20003f24070 */
[----:B------:R-:W-:Y:S01]  /*1d40*/  IMAD.HI.U32 R29, R2, R28, RZ ;  /* 0x0000001c021d7227 */ /* 0x000fe200078e00ff */
[----:B------:R-:W-:-:S03]  /*1d50*/  ISETP.GT.U32.AND P4, PT, R4, R12, PT ;  /* 0x0000000c0400720c */ /* 0x000fc60003f84070 */
[----:B------:R-:W-:Y:S01]  /*1d60*/  @!P2 IMAD.IADD R10, R10, 0x1, -R4 ;  /* 0x000000010a0aa824 */ /* 0x000fe200078e0a04 */
[----:B------:R-:W-:Y:S01]  /*1d70*/  ISETP.GE.AND P2, PT, R26, RZ, PT ;  /* 0x000000ff1a00720c */ /* 0x000fe20003f46270 */
[----:B------:R-:W-:-:S04]  /*1d80*/  IMAD.HI.U32 R2, R2, R6, RZ ;  /* 0x0000000602027227 */ /* 0x000fc800078e00ff */
[----:B------:R-:W-:Y:S02]  /*1d90*/  IMAD.MOV R29, RZ, RZ, -R29 ;  /* 0x000000ffff1d7224 */ /* 0x000fe400078e0a1d */
[----:B------:R-:W-:Y:S02]  /*1da0*/  IMAD.MOV.U32 R26, RZ, RZ, 0x1f ;  /* 0x0000001fff1a7424 */ /* 0x000fe400078e00ff */
[----:B------:R-:W-:Y:S01]  /*1db0*/  @!P0 IMAD.IADD R13, R13, 0x1, -R4 ;  /* 0x000000010d0d8824 */ /* 0x000fe200078e0a04 */
[----:B------:R-:W-:Y:S01]  /*1dc0*/  ISETP.GE.AND P0, PT, R27, RZ, PT ;  /* 0x000000ff1b00720c */ /* 0x000fe20003f06270 */
[----:B------:R-:W-:Y:S02]  /*1dd0*/  IMAD.MOV R27, RZ, RZ, -R2 ;  /* 0x000000ffff1b7224 */ /* 0x000fe400078e0a02 */
[----:B------:R-:W-:Y:S01]  /*1de0*/  @!P6 IMAD.IADD R14, R14, 0x1, -R4 ;  /* 0x000000010e0ee824 */ /* 0x000fe200078e0a04 */
[C---:B------:R-:W-:Y:S01]  /*1df0*/  ISETP.GT.U32.AND P6, PT, R4.reuse, R7, PT ;  /* 0x000000070400720c */ /* 0x040fe20003fc4070 */
[----:B------:R-:W-:Y:S01]  /*1e00*/  IMAD R2, R4, R29, R28 ;  /* 0x0000001d04027224 */ /* 0x000fe200078e021c */
[----:B------:R-:W-:Y:S01]  /*1e10*/  IADD3 R28, R26, c[0x0][0x180], RZ ;  /* 0x000060001a1c7a10 */ /* 0x000fe20007ffe0ff */
[----:B------:R-:W-:-:S03]  /*1e20*/  @!P1 IMAD.IADD R9, R9, 0x1, -R4 ;  /* 0x0000000109099824 */ /* 0x000fc600078e0a04 */
[----:B------:R-:W-:Y:S01]  /*1e30*/  SHF.R.S32.HI R26, RZ, 0x1f, R28 ;  /* 0x0000001fff1a7819 */ /* 0x000fe2000001141c */
[C---:B------:R-:W-:Y:S01]  /*1e40*/  IMAD R6, R4.reuse, R27, R6 ;  /* 0x0000001b04067224 */ /* 0x040fe200078e0206 */
[----:B------:R-:W-:Y:S01]  /*1e50*/  ISETP.GT.U32.AND P1, PT, R4, R9, PT ;  /* 0x000000090400720c */ /* 0x000fe20003f24070 */
[--C-:B------:R-:W-:Y:S01]  /*1e60*/  @!P4 IMAD.IADD R12, R12, 0x1, -R4.reuse ;  /* 0x000000010c0cc824 */ /* 0x100fe200078e0a04 */
[----:B------:R-:W-:Y:S02]  /*1e70*/  LEA.HI R27, R26, R28, RZ, 0x5 ;  /* 0x0000001c1a1b7211 */ /* 0x000fe400078f28ff */
[----:B------:R-:W0:Y:S01]  /*1e80*/  S2R R28, SR_TID.X ;  /* 0x00000000001c7919 */ /* 0x000e220000002100 */
[----:B------:R-:W-:Y:S01]  /*1e90*/  ISETP.GT.U32.AND P4, PT, R4, R3, PT ;  /* 0x000000030400720c */ /* 0x000fe20003f84070 */
[----:B------:R-:W-:-:S05]  /*1ea0*/  @!P6 IMAD.IADD R7, R7, 0x1, -R4 ;  /* 0x000000010707e824 */ /* 0x000fca00078e0a04 */
[C---:B------:R-:W-:Y:S02]  /*1eb0*/  ISETP.GT.U32.AND P6, PT, R4.reuse, R7, PT ;  /* 0x000000070400720c */ /* 0x040fe40003fc4070 */
[----:B------:R-:W-:Y:S01]  /*1ec0*/  @!P1 IMAD.IADD R9, R9, 0x1, -R4 ;  /* 0x0000000109099824 */ /* 0x000fe200078e0a04 */
[----:B------:R-:W-:-:S04]  /*1ed0*/  ISETP.GT.U32.AND P1, PT, R4, R2, PT ;  /* 0x000000020400720c */ /* 0x000fc80003f24070 */
[----:B------:R-:W-:-:S05]  /*1ee0*/  @!P4 IMAD.IADD R3, R3, 0x1, -R4 ;  /* 0x000000010303c824 */ /* 0x000fca00078e0a04 */
[----:B------:R-:W-:Y:S01]  /*1ef0*/  ISETP.GT.U32.AND P4, PT, R4, R3, PT ;  /* 0x000000030400720c */ /* 0x000fe20003f84070 */
[----:B------:R-:W-:Y:S01]  /*1f00*/  @!P6 IMAD.IADD R7, R7, 0x1, -R4 ;  /* 0x000000010707e824 */ /* 0x000fe200078e0a04 */
[----:B------:R-:W-:Y:S01]  /*1f10*/  ISETP.GE.AND P6, PT, R11, RZ, PT ;  /* 0x000000ff0b00720c */ /* 0x000fe20003fc6270 */
[----:B------:R-:W-:Y:S01]  /*1f20*/  @!P0 IMAD.MOV R13, RZ, RZ, -R13 ;  /* 0x000000ffff0d8224 */ /* 0x000fe200078e0a0d */
[----:B------:R-:W-:Y:S01]  /*1f30*/  ISETP.GE.AND P0, PT, R25, RZ, PT ;  /* 0x000000ff1900720c */ /* 0x000fe20003f06270 */
[C---:B0-----:R-:W-:Y:S02]  /*1f40*/  IMAD.SHL.U32 R11, R28.reuse, 0x8, RZ ;  /* 0x000000081c0b7824 */ /* 0x041fe400078e00ff */
[----:B------:R-:W-:Y:S02]  /*1f50*/  IMAD.SHL.U32 R25, R28, 0x2, RZ ;  /* 0x000000021c197824 */ /* 0x000fe400078e00ff */
[----:B------:R-:W-:Y:S01]  /*1f60*/  @!P3 IMAD.MOV R14, RZ, RZ, -R14 ;  /* 0x000000ffff0eb224 */ /* 0x000fe200078e0a0e */
[----:B------:R-:W-:Y:S01]  /*1f70*/  ISETP.GT.U32.AND P3, PT, R4, R6, PT ;  /* 0x000000060400720c */ /* 0x000fe20003f64070 */
[----:B------:R-:W-:Y:S01]  /*1f80*/  @!P1 IMAD.IADD R2, R2, 0x1, -R4 ;  /* 0x0000000102029824 */ /* 0x000fe200078e0a04 */
[----:B------:R-:W-:-:S02]  /*1f90*/  ISETP.GE.AND P1, PT, R22, RZ, PT ;  /* 0x000000ff1600720c */ /* 0x000fc40003f26270 */
[----:B------:R-:W-:Y:S02]  /*1fa0*/  LOP3.LUT R22, R28, 0x7, RZ, 0xc0, !PT ;  /* 0x000000071c167812 */ /* 0x000fe400078ec0ff */
[----:B------:R-:W-:Y:S02]  /*1fb0*/  LOP3.LUT R11, R11, 0x30, RZ, 0xc0, !PT ;  /* 0x000000300b0b7812 */ /* 0x000fe400078ec0ff */
[----:B------:R-:W-:Y:S01]  /*1fc0*/  LOP3.LUT R26, R25, 0x10, RZ, 0xc0, !PT ;  /* 0x00000010191a7812 */ /* 0x000fe200078ec0ff */
[----:B------:R-:W-:Y:S01]  /*1fd0*/  @!P4 IMAD.IADD R3, R3, 0x1, -R4 ;  /* 0x000000010303c824 */ /* 0x000fe200078e0a04 */
[----:B------:R-:W-:Y:S01]  /*1fe0*/  ISETP.GE.AND P4, PT, R23, RZ, PT ;  /* 0x000000ff1700720c */ /* 0x000fe20003f86270 */
[C---:B------:R-:W-:Y:S02]  /*1ff0*/  IMAD R11, R22.reuse, 0x40, R11 ;  /* 0x00000040160b7824 */ /* 0x040fe400078e020b */
[----:B------:R-:W-:Y:S01]  /*2000*/  IMAD R23, R22, 0x410, RZ ;  /* 0x0000041016177824 */ /* 0x000fe200078e02ff */
[----:B------:R-:W-:-:S02]  /*2010*/  LOP3.LUT R22, R26, 0x20, R28, 0xf8, !PT ;  /* 0x000000201a167812 */ /* 0x000fc400078ef81c */
[----:B------:R-:W0:Y:S01]  /*2020*/  S2R R26, SR_TID.X ;  /* 0x00000000001a7919 */ /* 0x000e220000002100 */
[----:B------:R-:W-:Y:S01]  /*2030*/  @!P2 IMAD.MOV R12, RZ, RZ, -R12 ;  /* 0x000000ffff0ca224 */ /* 0x000fe200078e0a0c */
[----:B------:R-:W-:Y:S01]  /*2040*/  ISETP.GT.U32.AND P2, PT, R4, R2, PT ;  /* 0x000000020400720c */ /* 0x000fe20003f44070 */
[----:B------:R-:W-:-:S05]  /*2050*/  @!P3 IMAD.IADD R6, R6, 0x1, -R4 ;  /* 0x000000010606b824 */ /* 0x000fca00078e0a04 */
[----:B------:R-:W-:Y:S01]  /*2060*/  ISETP.GT.U32.AND P3, PT, R4, R6, PT ;  /* 0x000000060400720c */ /* 0x000fe20003f64070 */
[----:B------:R-:W-:Y:S01]  /*2070*/  @!P0 IMAD.MOV R10, RZ, RZ, -R10 ;  /* 0x000000ffff0a8224 */ /* 0x000fe200078e0a0a */
[----:B------:R-:W-:-:S05]  /*2080*/  ISETP.NE.AND P0, PT, RZ, c[0x0][0x17c], PT ;  /* 0x00005f00ff007a0c */ /* 0x000fca0003f05270 */
[----:B------:R-:W-:Y:S01]  /*2090*/  @!P2 IMAD.IADD R2, R2, 0x1, -R4 ;  /* 0x000000010202a824 */ /* 0x000fe200078e0a04 */
[----:B------:R-:W-:-:S05]  /*20a0*/  ISETP.GE.AND P2, PT, R24, RZ, PT ;  /* 0x000000ff1800720c */ /* 0x000fca0003f46270 */
[----:B------:R-:W-:Y:S01]  /*20b0*/  @!P3 IMAD.IADD R6, R6, 0x1, -R4 ;  /* 0x000000010606b824 */ /* 0x000fe200078e0a04 */
[----:B------:R-:W-:Y:S02]  /*20c0*/  LOP3.LUT R4, RZ, c[0x0][0x17c], RZ, 0x33, !PT ;  /* 0x00005f00ff047a12 */ /* 0x000fe400078e33ff */
[----:B0-----:R-:W-:Y:S02]  /*20d0*/  LOP3.LUT R29, R26, 0x1f, RZ, 0xc0, !PT ;  /* 0x0000001f1a1d7812 */ /* 0x001fe400078ec0ff */
[----:B------:R-:W-:Y:S02]  /*20e0*/  LOP3.LUT R28, R23, R22, RZ, 0x3c, !PT ;  /* 0x00000016171c7212 */ /* 0x000fe400078e3cff */
[----:B------:R-:W-:Y:S01]  /*20f0*/  LOP3.LUT R11, R11, 0x30, R25, 0x78, !PT ;  /* 0x000000300b0b7812 */ /* 0x000fe200078e7819 */
[----:B------:R-:W-:Y:S01]  /*2100*/  IMAD R23, R29, c[0x0][0x18c], RZ ;  /* 0x000063001d177a24 */ /* 0x000fe200078e02ff */
[C---:B------:R-:W-:Y:S02]  /*2110*/  SEL R21, R4.reuse, R21, !P0 ;  /* 0x0000001504157207 */ /* 0x040fe40004000000 */
[----:B------:R-:W-:-:S02]  /*2120*/  SEL R20, R4, R20, !P0 ;  /* 0x0000001404147207 */ /* 0x000fc40004000000 */
[C---:B------:R-:W-:Y:S01]  /*2130*/  SEL R19, R4.reuse, R19, !P0 ;  /* 0x0000001304137207 */ /* 0x040fe20004000000 */
[----:B------:R-:W-:Y:S01]  /*2140*/  STL [R1+0x107c], R28 ;  /* 0x00107c1c01007387 */ /* 0x000fe20000100800 */
[----:B------:R-:W-:Y:S01]  /*2150*/  @!P6 IMAD.MOV R9, RZ, RZ, -R9 ;  /* 0x000000ffff09e224 */ /* 0x000fe200078e0a09 */
[----:B------:R-:W-:Y:S01]  /*2160*/  SEL R18, R4, R18, !P0 ;  /* 0x0000001204127207 */ /* 0x000fe20004000000 */
[----:B------:R-:W-:Y:S01]  /*2170*/  @!P1 IMAD.MOV R7, RZ, RZ, -R7 ;  /* 0x000000ffff079224 */ /* 0x000fe200078e0a07 */
[----:B------:R0:W-:Y:S01]  /*2180*/  STL [R1+0x7e8], R11 ;  /* 0x0007e80b01007387 */ /* 0x0001e20000100800 */
[----:B------:R-:W-:Y:S02]  /*2190*/  @!P4 IMAD.MOV R3, RZ, RZ, -R3 ;  /* 0x000000ffff03c224 */ /* 0x000fe400078e0a03 */
[----:B------:R-:W-:Y:S02]  /*21a0*/  @!P2 IMAD.MOV R2, RZ, RZ, -R2 ;  /* 0x000000ffff02a224 */ /* 0x000fe400078e0a02 */
[----:B------:R-:W-:-:S02]  /*21b0*/  @!P5 IMAD.MOV R6, RZ, RZ, -R6 ;  /* 0x000000ffff06d224 */ /* 0x000fc400078e0a06 */
[----:B------:R-:W-:Y:S01]  /*21c0*/  IMAD R21, R21, c[0x0][0x190], RZ ;  /* 0x0000640015157a24 */ /* 0x000fe200078e02ff */
[----:B------:R-:W-:Y:S01]  /*21d0*/  SEL R17, R4, R17, !P0 ;  /* 0x0000001104117207 */ /* 0x000fe20004000000 */
[----:B------:R-:W-:Y:S01]  /*21e0*/  IMAD R20, R20, c[0x0][0x190], RZ ;  /* 0x0000640014147a24 */ /* 0x000fe200078e02ff */
[----:B0-----:R-:W-:Y:S01]  /*21f0*/  LEA R11, P3, R23, c[0x0][0x168], 0x1 ;  /* 0x00005a00170b7a11 */ /* 0x001fe200078608ff */
[----:B------:R-:W-:Y:S01]  /*2200*/  IMAD R19, R19, c[0x0][0x190], RZ ;  /* 0x0000640013137a24 */ /* 0x000fe200078e02ff */
[----:B------:R-:W-:Y:S01]  /*2210*/  SEL R16, R4, R16, !P0 ;  /* 0x0000001004107207 */ /* 0x000fe20004000000 */
[----:B------:R-:W-:Y:S01]  /*2220*/  IMAD R18, R18, c[0x0][0x190], RZ ;  /* 0x0000640012127a24 */ /* 0x000fe200078e02ff */
[C---:B------:R-:W-:Y:S02]  /*2230*/  SEL R15, R4.reuse, R15, !P0 ;  /* 0x0000000f040f7207 */ /* 0x040fe40004000000 */
[C---:B------:R-:W-:Y:S02]  /*2240*/  SEL R14, R4.reuse, R14, !P0 ;  /* 0x0000000e040e7207 */ /* 0x040fe40004000000 */
[----:B------:R-:W-:-:S02]  /*2250*/  SEL R13, R4, R13, !P0 ;  /* 0x0000000d040d7207 */ /* 0x000fc40004000000 */
[C---:B------:R-:W-:Y:S02]  /*2260*/  SEL R12, R4.reuse, R12, !P0 ;  /* 0x0000000c040c7207 */ /* 0x040fe40004000000 */
[C---:B------:R-:W-:Y:S02]  /*2270*/  SEL R10, R4.reuse, R10, !P0 ;  /* 0x0000000a040a7207 */ /* 0x040fe40004000000 */
[C---:B------:R-:W-:Y:S02]  /*2280*/  SEL R9, R4.reuse, R9, !P0 ;  /* 0x0000000904097207 */ /* 0x040fe40004000000 */
[C---:B------:R-:W-:Y:S02]  /*2290*/  SEL R7, R4.reuse, R7, !P0 ;  /* 0x0000000704077207 */ /* 0x040fe40004000000 */
[C---:B------:R-:W-:Y:S02]  /*22a0*/  SEL R3, R4.reuse, R3, !P0 ;  /* 0x0000000304037207 */ /* 0x040fe40004000000 */
[----:B------:R-:W-:-:S02]  /*22b0*/  SEL R2, R4, R2, !P0 ;  /* 0x0000000204027207 */ /* 0x000fc40004000000 */
[----:B------:R-:W-:Y:S02]  /*22c0*/  SEL R6, R4, R6, !P0 ;  /* 0x0000000604067207 */ /* 0x000fe40004000000 */
[-C--:B------:R-:W-:Y:S01]  /*22d0*/  LEA R24, P1, R21, R11.reuse, 0x1 ;  /* 0x0000000b15187211 */ /* 0x080fe200078208ff */
[----:B------:R-:W-:Y:S01]  /*22e0*/  IMAD R17, R17, c[0x0][0x190], RZ ;  /* 0x0000640011117a24 */ /* 0x000fe200078e02ff */
[----:B------:R-:W-:Y:S02]  /*22f0*/  LEA.HI.X.SX32 R4, R23, c[0x0][0x16c], 0x1, P3 ;  /* 0x00005b0017047a11 */ /* 0x000fe400018f0eff */
[-C--:B------:R-:W-:Y:S01]  /*2300*/  LEA R25, P2, R20, R11.reuse, 0x1 ;  /* 0x0000000b14197211 */ /* 0x080fe200078408ff */
[----:B------:R-:W-:Y:S01]  /*2310*/  IMAD R16, R16, c[0x0][0x190], RZ ;  /* 0x0000640010107a24 */ /* 0x000fe200078e02ff */
[----:B------:R-:W-:Y:S01]  /*2320*/  LEA R23, P3, R19, R11, 0x1 ;  /* 0x0000000b13177211 */ /* 0x000fe200078608ff */
[----:B------:R0:W-:Y:S01]  /*2330*/  STL [R1+0xf8c], R24 ;  /* 0x000f8c1801007387 */ /* 0x0001e20000100800 */
[----:B------:R-:W-:-:S03]  /*2340*/  IMAD R15, R15, c[0x0][0x190], RZ ;  /* 0x000064000f0f7a24 */ /* 0x000fc600078e02ff */
[----:B------:R1:W-:Y:S01]  /*2350*/  STL [R1+0xf94], R25 ;  /* 0x000f941901007387 */ /* 0x0003e20000100800 */
[----:B------:R-:W-:-:S03]  /*2360*/  IMAD R14, R14, c[0x0][0x190], RZ ;  /* 0x000064000e0e7a24 */ /* 0x000fc600078e02ff */
[----:B------:R2:W-:Y:S01]  /*2370*/  STL [R1+0xfa4], R23 ;  /* 0x000fa41701007387 */ /* 0x0005e20000100800 */
[-C--:B0-----:R-:W-:Y:S02]  /*2380*/  LEA R24, P4, R18, R11.reuse, 0x1 ;  /* 0x0000000b12187211 */ /* 0x081fe400078808ff */
[----:B-1----:R-:W-:-:S03]  /*2390*/  LEA R25, P5, R17, R11, 0x1 ;  /* 0x0000000b11197211 */ /* 0x002fc600078a08ff */
[----:B------:R0:W-:Y:S01]  /*23a0*/  STL [R1+0xfc4], R24 ;  /* 0x000fc41801007387 */ /* 0x0001e20000100800 */
[----:B--2---:R-:W-:-:S03]  /*23b0*/  LEA R23, P6, R16, R11, 0x1 ;  /* 0x0000000b10177211 */ /* 0x004fc600078c08ff */
[----:B------:R-:W-:Y:S01]  /*23c0*/  STL [R1+0xfd4], R25 ;  /* 0x000fd41901007387 */ /* 0x000fe20000100800 */
[----:B------:R-:W-:-:S03]  /*23d0*/  LEA.HI.X.SX32 R21, R21, R4, 0x1, P1 ;  /* 0x0000000415157211 */ /* 0x000fc600008f0eff */
[----:B------:R1:W-:Y:S01]  /*23e0*/  STL [R1+0xfdc], R23 ;  /* 0x000fdc1701007387 */ /* 0x0003e20000100800 */
[-C--:B0-----:R-:W-:Y:S01]  /*23f0*/  LEA R24, P0, R15, R11.reuse, 0x1 ;  /* 0x0000000b0f187211 */ /* 0x081fe200078008ff */
[----:B------:R-:W-:Y:S01]  /*2400*/  IMAD R13, R13, c[0x0][0x190], RZ ;  /* 0x000064000d0d7a24 */ /* 0x000fe200078e02ff */
[----:B------:R-:W-:Y:S01]  /*2410*/  LEA.HI.X.SX32 R20, R20, R4, 0x1, P2 ;  /* 0x0000000414147211 */ /* 0x000fe200010f0eff */
[----:B------:R-:W-:Y:S02]  /*2420*/  IMAD R12, R12, c[0x0][0x190], RZ ;  /* 0x000064000c0c7a24 */ /* 0x000fe400078e02ff */
[----:B------:R0:W-:Y:S01]  /*2430*/  STL [R1+0xfe4], R24 ;  /* 0x000fe41801007387 */ /* 0x0001e20000100800 */
[----:B-1----:R-:W-:-:S03]  /*2440*/  LEA R23, P1, R14, R11, 0x1 ;  /* 0x0000000b0e177211 */ /* 0x002fc600078208ff */
[----:B------:R1:W-:Y:S04]  /*2450*/  STL [R1+0x7f4], R21 ;  /* 0x0007f41501007387 */ /* 0x0003e80000100800 */
[----:B------:R-:W-:Y:S01]  /*2460*/  STL [R1+0x1030], R23 ;  /* 0x0010301701007387 */ /* 0x000fe20000100800 */
[----:B------:R-:W-:-:S03]  /*2470*/  IMAD R10, R10, c[0x0][0x190], RZ ;  /* 0x000064000a0a7a24 */ /* 0x000fc600078e02ff */
[----:B0-----:R-:W2:Y:S01]  /*2480*/  LDL.LU R24, [R1] ;  /* 0x0000000001187983 */ /* 0x001ea20000300800 */
[----:B-1----:R-:W-:-:S03]  /*2490*/  LEA R21, P2, R13, R11, 0x1 ;  /* 0x0000000b0d157211 */ /* 0x002fc600078408ff */
[----:B------:R0:W-:Y:S01]  /*24a0*/  STL [R1+0xf90], R20 ;  /* 0x000f901401007387 */ /* 0x0001e20000100800 */
[-C--:B------:R-:W-:Y:S01]  /*24b0*/  LEA.HI.X.SX32 R18, R18, R4.reuse, 0x1, P4 ;  /* 0x0000000412127211 */ /* 0x080fe200020f0eff */
[----:B------:R-:W-:Y:S02]  /*24c0*/  IMAD R9, R9, c[0x0][0x190], RZ ;  /* 0x0000640009097a24 */ /* 0x000fe400078e02ff */
[----:B------:R-:W-:Y:S01]  /*24d0*/  STL [R1+0x102c], R21 ;  /* 0x00102c1501007387 */ /* 0x000fe20000100800 */
[----:B0-----:R-:W-:Y:S02]  /*24e0*/  LEA.HI.X.SX32 R20, R19, R4, 0x1, P3 ;  /* 0x0000000413147211 */ /* 0x001fe400018f0eff */
[-C--:B------:R-:W-:Y:S01]  /*24f0*/  LEA R19, P3, R12, R11.reuse, 0x1 ;  /* 0x0000000b0c137211 */ /* 0x080fe200078608ff */
[----:B------:R-:W-:Y:S02]  /*2500*/  IMAD R7, R7, c[0x0][0x190], RZ ;  /* 0x0000640007077a24 */ /* 0x000fe400078e02ff */
[----:B------:R0:W-:Y:S04]  /*2510*/  STL [R1+0xfa0], R20 ;  /* 0x000fa01401007387 */ /* 0x0001e80000100800 */
[----:B------:R1:W-:Y:S04]  /*2520*/  STL [R1+0x1028], R19 ;  /* 0x0010281301007387 */ /* 0x0003e80000100800 */
[----:B------:R3:W-:Y:S01]  /*2530*/  STL [R1+0xfb8], R18 ;  /* 0x000fb81201007387 */ /* 0x0007e20000100800 */
[----:B0-----:R-:W-:-:S02]  /*2540*/  LEA R20, P4, R10, R11, 0x1 ;  /* 0x0000000b0a147211 */ /* 0x001fc400078808ff */
[-C--:B-1----:R-:W-:Y:S01]  /*2550*/  LEA.HI.X.SX32 R19, R17, R4.reuse, 0x1, P5 ;  /* 0x0000000411137211 */ /* 0x082fe200028f0eff */
[----:B------:R-:W-:Y:S01]  /*2560*/  IMAD R3, R3, c[0x0][0x190], RZ ;  /* 0x0000640003037a24 */ /* 0x000fe200078e02ff */
[-C--:B------:R-:W-:Y:S02]  /*2570*/  LEA.HI.X.SX32 R17, R16, R4.reuse, 0x1, P6 ;  /* 0x0000000410117211 */ /* 0x080fe400030f0eff */
[-C--:B---3--:R-:W-:Y:S01]  /*2580*/  LEA R18, P5, R9, R11.reuse, 0x1 ;  /* 0x0000000b09127211 */ /* 0x088fe200078a08ff */
[----:B------:R-:W-:Y:S01]  /*2590*/  STL [R1+0x1024], R20 ;  /* 0x0010241401007387 */ /* 0x000fe20000100800 */
[----:B------:R-:W-:Y:S01]  /*25a0*/  LEA R16, P6, R7, R11, 0x1 ;  /* 0x0000000b07107211 */ /* 0x000fe200078c08ff */
[----:B------:R-:W-:Y:S01]  /*25b0*/  IMAD R2, R2, c[0x0][0x190], RZ ;  /* 0x0000640002027a24 */ /* 0x000fe200078e02ff */
[----:B------:R-:W-:Y:S01]  /*25c0*/  LEA.HI.X.SX32 R15, R15, R4, 0x1, P0 ;  /* 0x000000040f0f7211 */ /* 0x000fe200000f0eff */
[----:B------:R0:W-:Y:S01]  /*25d0*/  STL [R1+0xfc8], R19 ;  /* 0x000fc81301007387 */ /* 0x0001e20000100800 */
[----:B------:R-:W-:-:S03]  /*25e0*/  IMAD R8, R8, c[0x0][0x184], RZ ;  /* 0x0000610008087a24 */ /* 0x000fc600078e02ff */
[----:B------:R-:W-:Y:S01]  /*25f0*/  STL [R1+0x1020], R18 ;  /* 0x0010201201007387 */ /* 0x000fe20000100800 */
[----:B------:R-:W-:-:S03]  /*2600*/  IMAD R6, R6, c[0x0][0x190], RZ ;  /* 0x0000640006067a24 */ /* 0x000fc600078e02ff */
[----:B0-----:R-:W3:Y:S04]  /*2610*/  LDL.LU R19, [R1+0x4] ;  /* 0x0000040001137983 */ /* 0x001ee80000300800 */
[----:B------:R0:W-:Y:S01]  /*2620*/  STL [R1+0xfd8], R17 ;  /* 0x000fd81101007387 */ /* 0x0001e20000100800 */
[----:B------:R-:W-:-:S03]  /*2630*/  IMAD.MOV.U32 R29, RZ, RZ, 0x1f ;  /* 0x0000001fff1d7424 */ /* 0x000fc600078e00ff */
[----:B------:R1:W-:Y:S04]  /*2640*/  STL [R1+0x101c], R16 ;  /* 0x00101c1001007387 */ /* 0x0003e80000100800 */
[----:B------:R4:W-:Y:S01]  /*2650*/  STL [R1+0xfe0], R15 ;  /* 0x000fe00f01007387 */ /* 0x0009e20000100800 */
[-C--:B0-----:R-:W-:Y:S02]  /*2660*/  LEA R17, P0, R3, R11.reuse, 0x1 ;  /* 0x0000000b03117211 */ /* 0x081fe400078008ff */
[-C--:B-1----:R-:W-:Y:S02]  /*2670*/  LEA.HI.X.SX32 R16, R14, R4.reuse, 0x1, P1 ;  /* 0x000000040e107211 */ /* 0x082fe400008f0eff */
[----:B------:R-:W-:Y:S02]  /*2680*/  LEA.HI.X.SX32 R14, R13, R4, 0x1, P2 ;  /* 0x000000040d0e7211 */ /* 0x000fe400010f0eff */
[----:B----4-:R-:W-:Y:S01]  /*2690*/  LEA R15, P1, R2, R11, 0x1 ;  /* 0x0000000b020f7211 */ /* 0x010fe200078208ff */
[----:B------:R-:W-:Y:S01]  /*26a0*/  STL [R1+0x1018], R17 ;  /* 0x0010181101007387 */ /* 0x000fe20000100800 */
[----:B------:R-:W-:-:S02]  /*26b0*/  LEA R28, P2, R8, c[0x0][0x160], 0x1 ;  /* 0x00005800081c7a11 */ /* 0x000fc400078408ff */
[-C--:B------:R-:W-:Y:S01]  /*26c0*/  LEA.HI.X.SX32 R13, R12, R4.reuse, 0x1, P3 ;  /* 0x000000040c0d7211 */ /* 0x080fe200018f0eff */
[----:B------:R0:W-:Y:S01]  /*26d0*/  STL [R1+0x100c], R16 ;  /* 0x00100c1001007387 */ /* 0x0001e20000100800 */
[----:B------:R-:W-:Y:S01]  /*26e0*/  LEA R11, P3, R6, R11, 0x1 ;  /* 0x0000000b060b7211 */ /* 0x000fe200078608ff */
[----:B------:R-:W-:Y:S01]  /*26f0*/  IMAD R22, R29, c[0x0][0x188], RZ ;  /* 0x000062001d167a24 */ /* 0x000fe200078e02ff */
[-C--:B------:R-:W-:Y:S01]  /*2700*/  LEA.HI.X.SX32 R12, R10, R4.reuse, 0x1, P4 ;  /* 0x000000040a0c7211 */ /* 0x080fe200020f0eff */
[----:B------:R-:W-:Y:S01]  /*2710*/  STL [R1+0x1014], R15 ;  /* 0x0010140f01007387 */ /* 0x000fe20000100800 */
[----:B------:R-:W-:Y:S02]  /*2720*/  LEA.HI.X.SX32 R29, R8, c[0x0][0x164], 0x1, P2 ;  /* 0x00005900081d7a11 */ /* 0x000fe400010f0eff */
[-C--:B------:R-:W-:Y:S01]  /*2730*/  LEA.HI.X.SX32 R8, R9, R4.reuse, 0x1, P5 ;  /* 0x0000000409087211 */ /* 0x080fe200028f0eff */
[----:B------:R-:W-:Y:S01]  /*2740*/  STL [R1+0x1010], R14 ;  /* 0x0010100e01007387 */ /* 0x000fe20000100800 */
[----:B------:R-:W-:-:S03]  /*2750*/  LEA.HI.X.SX32 R7, R7, R4, 0x1, P6 ;  /* 0x0000000407077211 */ /* 0x000fc600030f0eff */
[----:B------:R-:W-:Y:S04]  /*2760*/  STL [R1+0xfe8], R13 ;  /* 0x000fe80d01007387 */ /* 0x000fe80000100800 */
[----:B0-----:R-:W4:Y:S04]  /*2770*/  LDL.LU R16, [R1+0x8] ;  /* 0x0000080001107983 */ /* 0x001f280000300800 */
[----:B------:R-:W-:Y:S04]  /*2780*/  STL [R1+0x1008], R11 ;  /* 0x0010080b01007387 */ /* 0x000fe80000100800 */
[----:B------:R-:W-:Y:S04]  /*2790*/  STL [R1+0x1004], R12 ;  /* 0x0010040c01007387 */ /* 0x000fe80000100800 */
[----:B------:R-:W5:Y:S04]  /*27a0*/  LDL.LU R17, [R1+0xc] ;  /* 0x00000c0001117983 */ /* 0x000f680000300800 */
[----:B------:R-:W-:Y:S04]  /*27b0*/  STL [R1+0xfec], R8 ;  /* 0x000fec0801007387 */ /* 0x000fe80000100800 */
[----:B------:R0:W-:Y:S04]  /*27c0*/  STL [R1+0xff0], R7 ;  /* 0x000ff00701007387 */ /* 0x0001e80000100800 */
[----:B------:R-:W5:Y:S01]  /*27d0*/  LDL.LU R23, [R1+0x10] ;  /* 0x0000100001177983 */ /* 0x000f620000300800 */
[----:B------:R-:W-:Y:S01]  /*27e0*/  IMAD R5, R5, c[0x0][0x184], RZ ;  /* 0x0000610005057a24 */ /* 0x000fe200078e02ff */
[-C--:B------:R-:W-:Y:S01]  /*27f0*/  LEA.HI.X.SX32 R3, R3, R4.reuse, 0x1, P0 ;  /* 0x0000000403037211 */ /* 0x080fe200000f0eff */
[----:B------:R-:W-:Y:S01]  /*2800*/  IMAD R0, R0, c[0x0][0x184], RZ ;  /* 0x0000610000007a24 */ /* 0x000fe200078e02ff */
[----:B------:R-:W-:Y:S01]  /*2810*/  STL.64 [R1+0x490], R28 ;  /* 0x0004901c01007387 */ /* 0x000fe20000100a00 */
[----:B------:R-:W-:-:S02]  /*2820*/  LEA.HI.X.SX32 R6, R6, R4, 0x1, P3 ;  /* 0x0000000406067211 */ /* 0x000fc400018f0eff */
[C---:B------:R-:W-:Y:S01]  /*2830*/  LEA R10, P4, R5.reuse, c[0x0][0x160], 0x1 ;  /* 0x00005800050a7a11 */ /* 0x040fe200078808ff */
[----:B------:R1:W-:Y:S01]  /*2840*/  STL [R1+0xff8], R3 ;  /* 0x000ff80301007387 */ /* 0x0003e20000100800 */
[----:B0-----:R-:W-:Y:S02]  /*2850*/  LEA.HI.X.SX32 R7, R2, R4, 0x1, P1 ;  /* 0x0000000402077211 */ /* 0x001fe400008f0eff */
[----:B------:R-:W-:-:S03]  /*2860*/  LEA.HI.X.SX32 R11, R5, c[0x0][0x164], 0x1, P4 ;  /* 0x00005900050b7a11 */ /* 0x000fc600020f0eff */
[----:B------:R-:W-:Y:S01]  /*2870*/  STL [R1+0x1000], R7 ;  /* 0x0010000701007387 */ /* 0x000fe20000100800 */
[----:B-1----:R-:W-:-:S03]  /*2880*/  IMAD.WIDE R2, R22, 0x2, R28 ;  /* 0x0000000216027825 */ /* 0x002fc600078e021c */
[----:B------:R-:W-:Y:S04]  /*2890*/  STL [R1+0xffc], R6 ;  /* 0x000ffc0601007387 */ /* 0x000fe80000100800 */
[----:B------:R-:W-:Y:S04]  /*28a0*/  STL [R1+0xff4], R2 ;  /* 0x000ff40201007387 */ /* 0x000fe80000100800 */
[----:B------:R0:W-:Y:S04]  /*28b0*/  STL [R1+0xfcc], R3 ;  /* 0x000fcc0301007387 */ /* 0x0001e80000100800 */
[----:B------:R-:W-:Y:S01]  /*28c0*/  STL.64 [R1+0x488], R10 ;  /* 0x0004880a01007387 */ /* 0x000fe20000100a00 */
[----:B0-----:R-:W-:-:S04]  /*28d0*/  IMAD.WIDE R2, R22, 0x2, R10 ;  /* 0x0000000216027825 */ /* 0x001fc800078e020a */
[----:B------:R-:W-:Y:S02]  /*28e0*/  IMAD.MOV.U32 R12, RZ, RZ, c[0x0][0x188] ;  /* 0x00006200ff0c7624 */ /* 0x000fe400078e00ff */
[----:B--2---:R-:W-:Y:S01]  /*28f0*/  IMAD R4, R24, c[0x0][0x184], RZ ;  /* 0x0000610018047a24 */ /* 0x004fe200078e02ff */
[----:B------:R-:W-:-:S04]  /*2900*/  LEA R24, P0, R0, c[0x0][0x160], 0x1 ;  /* 0x0000580000187a11 */ /* 0x000fc800078008ff */
[----:B------:R-:W-:Y:S02]  /*2910*/  LEA R20, P1, R4, c[0x0][0x160], 0x1 ;  /* 0x0000580004147a11 */ /* 0x000fe400078208ff */
[----:B------:R-:W-:Y:S02]  /*2920*/  LEA.HI.X.SX32 R25, R0, c[0x0][0x164], 0x1, P0 ;  /* 0x0000590000197a11 */ /* 0x000fe400000f0eff */
[----:B------:R-:W-:-:S03]  /*2930*/  LEA.HI.X.SX32 R21, R4, c[0x0][0x164], 0x1, P1 ;  /* 0x0000590004157a11 */ /* 0x000fc600008f0eff */
[C---:B------:R-:W-:Y:S01]  /*2940*/  IMAD.WIDE R4, R22.reuse, 0x2, R24 ;  /* 0x0000000216047825 */ /* 0x040fe200078e0218 */
[----:B------:R-:W-:Y:S04]  /*2950*/  STL.64 [R1+0x480], R24 ;  /* 0x0004801801007387 */ /* 0x000fe80000100a00 */
[----:B------:R-:W-:Y:S04]  /*2960*/  STL [R1+0xfd0], R2 ;  /* 0x000fd00201007387 */ /* 0x000fe80000100800 */
[----:B------:R0:W-:Y:S04]  /*2970*/  STL [R1+0xfbc], R3 ;  /* 0x000fbc0301007387 */ /* 0x0001e80000100800 */
[----:B------:R-:W-:Y:S04]  /*2980*/  STL.64 [R1+0x478], R20 ;  /* 0x0004781401007387 */ /* 0x000fe80000100a00 */
[----:B------:R-:W-:Y:S01]  /*2990*/  STL [R1+0xfc0], R4 ;  /* 0x000fc00401007387 */ /* 0x000fe20000100800 */
[----:B0-----:R-:W-:-:S03]  /*29a0*/  IMAD.WIDE R2, R22, 0x2, R20 ;  /* 0x0000000216027825 */ /* 0x001fc600078e0214 */
[----:B------:R-:W-:Y:S04]  /*29b0*/  STL [R1+0xfb0], R5 ;  /* 0x000fb00501007387 */ /* 0x000fe80000100800 */
[----:B------:R-:W-:Y:S01]  /*29c0*/  STL [R1+0xfb4], R2 ;  /* 0x000fb40201007387 */ /* 0x000fe20000100800 */
[----:B---3--:R-:W-:-:S05]  /*29d0*/  IMAD R0, R19, c[0x0][0x184], RZ ;  /* 0x0000610013007a24 */ /* 0x008fca00078e02ff */
[----:B------:R-:W-:-:S04]  /*29e0*/  LEA R18, P0, R0, c[0x0][0x160], 0x1 ;  /* 0x0000580000127a11 */ /* 0x000fc800078008ff */
[----:B------:R-:W-:Y:S01]  /*29f0*/  LEA.HI.X.SX32 R19, R0, c[0x0][0x164], 0x1, P0 ;  /* 0x0000590000137a11 */ /* 0x000fe200000f0eff */
[----:B------:R0:W-:Y:S04]  /*2a00*/  STL [R1+0xfa8], R3 ;  /* 0x000fa80301007387 */ /* 0x0001e80000100800 */
[----:B------:R-:W-:Y:S01]  /*2a10*/  STL.64 [R1+0x470], R18 ;  /* 0x0004701201007387 */ /* 0x000fe20000100a00 */
[----:B0-----:R-:W-:-:S05]  /*2a20*/  IMAD.WIDE R2, R22, 0x2, R18 ;  /* 0x0000000216027825 */ /* 0x001fca00078e0212 */
[----:B------:R-:W-:Y:S04]  /*2a30*/  STL [R1+0xfac], R2 ;  /* 0x000fac0201007387 */ /* 0x000fe80000100800 */
[----:B------:R0:W-:Y:S01]  /*2a40*/  STL [R1+0xf98], R3 ;  /* 0x000f980301007387 */ /* 0x0001e20000100800 */
[----:B----4-:R-:W-:-:S05]  /*2a50*/  IMAD R5, R16, c[0x0][0x184], RZ ;  /* 0x0000610010057a24 */ /* 0x010fca00078e02ff */
[----:B------:R-:W-:Y:S01]  /*2a60*/  LEA R16, P0, R5, c[0x0][0x160], 0x1 ;  /* 0x0000580005107a11 */ /* 0x000fe200078008ff */
[----:B-----5:R-:W-:-:S03]  /*2a70*/  IMAD R0, R17, c[0x0][0x184], RZ ;  /* 0x0000610011007a24 */ /* 0x020fc600078e02ff */
[----:B------:R-:W-:Y:S02]  /*2a80*/  LEA.HI.X.SX32 R17, R5, c[0x0][0x164], 0x1, P0 ;  /* 0x0000590005117a11 */ /* 0x000fe400000f0eff */
[----:B------:R-:W-:Y:S01]  /*2a90*/  LEA R14, P1, R0, c[0x0][0x160], 0x1 ;  /* 0x00005800000e7a11 */ /* 0x000fe200078208ff */
[----:B------:R-:W-:-:S05]  /*2aa0*/  IMAD R4, R23, c[0x0][0x184], RZ ;  /* 0x0000610017047a24 */ /* 0x000fca00078e02ff */
[----:B------:R-:W-:Y:S02]  /*2ab0*/  LEA R6, P2, R4, c[0x0][0x160], 0x1 ;  /* 0x0000580004067a11 */ /* 0x000fe400078408ff */
[----:B------:R-:W-:Y:S02]  /*2ac0*/  LEA.HI.X.SX32 R15, R0, c[0x0][0x164], 0x1, P1 ;  /* 0x00005900000f7a11 */ /* 0x000fe400008f0eff */
[----:B------:R-:W-:Y:S01]  /*2ad0*/  LEA.HI.X.SX32 R4, R4, c[0x0][0x164], 0x1, P2 ;  /* 0x0000590004047a11 */ /* 0x000fe200010f0eff */
[----:B------:R1:W-:Y:S01]  /*2ae0*/  STL [R1+0x7f0], R6 ;  /* 0x0007f00601007387 */ /* 0x0003e20000100800 */
[----:B0-----:R-:W-:-:S03]  /*2af0*/  IMAD.WIDE R2, R22, 0x2, R16 ;  /* 0x0000000216027825 */ /* 0x001fc600078e0210 */
[----:B------:R-:W-:Y:S01]  /*2b00*/  STL.64 [R1+0x4a0], R16 ;  /* 0x0004a01001007387 */ /* 0x000fe20000100a00 */
[----:B------:R-:W-:Y:S02]  /*2b10*/  IMAD.MOV.U32 R8, RZ, RZ, R6 ;  /* 0x000000ffff087224 */ /* 0x000fe400078e0006 */
[----:B------:R-:W-:Y:S01]  /*2b20*/  IMAD.MOV.U32 R9, RZ, RZ, R4 ;  /* 0x000000ffff097224 */ /* 0x000fe200078e0004 */
[----:B------:R-:W-:Y:S01]  /*2b30*/  STL.64 [R1+0x498], R14 ;  /* 0x0004980e01007387 */ /* 0x000fe20000100a00 */
[----:B-1----:R-:W-:-:S03]  /*2b40*/  IMAD.WIDE R6, R22, 0x2, R14 ;  /* 0x0000000216067825 */ /* 0x002fc600078e020e */
[----:B------:R0:W-:Y:S01]  /*2b50*/  STL [R1+0x7ec], R4 ;  /* 0x0007ec0401007387 */ /* 0x0001e20000100800 */
[----:B------:R-:W-:-:S03]  /*2b60*/  IMAD R0, R12, 0x1e, RZ ;  /* 0x0000001e0c007824 */ /* 0x000fc600078e02ff */
[----:B------:R-:W-:Y:S01]  /*2b70*/  STL [R1+0xf9c], R2 ;  /* 0x000f9c0201007387 */ /* 0x000fe20000100800 */
[----:B------:R-:W-:-:S03]  /*2b80*/  IMAD.MOV.U32 R23, RZ, RZ, R11 ;  /* 0x000000ffff177224 */ /* 0x000fc600078e000b */
[----:B------:R1:W-:Y:S01]  /*2b90*/  STL [R1+0xf84], R3 ;  /* 0x000f840301007387 */ /* 0x0003e20000100800 */
[----:B0-----:R-:W-:-:S03]  /*2ba0*/  IMAD.WIDE R4, R22, 0x2, R8 ;  /* 0x0000000216047825 */ /* 0x001fc600078e0208 */
[----:B------:R-:W-:Y:S01]  /*2bb0*/  STL [R1+0xf88], R6 ;  /* 0x000f880601007387 */ /* 0x000fe20000100800 */
[----:B------:R-:W-:-:S03]  /*2bc0*/  IMAD.MOV.U32 R22, RZ, RZ, R10 ;  /* 0x000000ffff167224 */ /* 0x000fc600078e000a */
[----:B------:R0:W-:Y:S01]  /*2bd0*/  STL [R1+0xf6c], R7 ;  /* 0x000f6c0701007387 */ /* 0x0001e20000100800 */
[----:B-1----:R-:W-:-:S03]  /*2be0*/  IMAD.WIDE R2, R0, 0x2, R28 ;  /* 0x0000000200027825 */ /* 0x002fc600078e021c */
[----:B------:R-:W-:Y:S04]  /*2bf0*/  STL [R1+0xf80], R4 ;  /* 0x000f800401007387 */ /* 0x000fe80000100800 */
[----:B------:R1:W-:Y:S01]  /*2c00*/  STL [R1+0xf78], R5 ;  /* 0x000f780501007387 */ /* 0x0003e20000100800 */
[----:B0-----:R-:W-:-:S03]  /*2c10*/  IMAD.WIDE R6, R0, 0x2, R24 ;  /* 0x0000000200067825 */ /* 0x001fc600078e0218 */
[----:B------:R-:W-:Y:S01]  /*2c20*/  STL [R1+0xf7c], R2 ;  /* 0x000f7c0201007387 */ /* 0x000fe20000100800 */
[----:B-1----:R-:W-:-:S03]  /*2c30*/  IMAD.WIDE R4, R0, 0x2, R22 ;  /* 0x0000000200047825 */ /* 0x002fc600078e0216 */
[----:B------:R0:W-:Y:S04]  /*2c40*/  STL [R1+0xf70], R3 ;  /* 0x000f700301007387 */ /* 0x0001e80000100800 */
[----:B------:R-:W-:Y:S04]  /*2c50*/  STL [R1+0xf74], R4 ;  /* 0x000f740401007387 */ /* 0x000fe80000100800 */
[----:B------:R1:W-:Y:S01]  /*2c60*/  STL [R1+0xf64], R5 ;  /* 0x000f640501007387 */ /* 0x0003e20000100800 */
[----:B0-----:R-:W-:-:S03]  /*2c70*/  IMAD.WIDE R2, R0, 0x2, R20 ;  /* 0x0000000200027825 */ /* 0x001fc600078e0214 */
[----:B------:R-:W-:Y:S04]  /*2c80*/  STL [R1+0xf68], R6 ;  /* 0x000f680601007387 */ /* 0x000fe80000100800 */
[----:B------:R0:W-:Y:S01]  /*2c90*/  STL [R1+0xf4c], R7 ;  /* 0x000f4c0701007387 */ /* 0x0001e20000100800 */
[----:B-1----:R-:W-:-:S03]  /*2ca0*/  IMAD.WIDE R4, R0, 0x2, R18 ;  /* 0x0000000200047825 */ /* 0x002fc600078e0212 */
[----:B------:R-:W-:Y:S04]  /*2cb0*/  STL [R1+0xf60], R2 ;  /* 0x000f600201007387 */ /* 0x000fe80000100800 */
[----:B------:R1:W-:Y:S01]  /*2cc0*/  STL [R1+0xf58], R3 ;  /* 0x000f580301007387 */ /* 0x0003e20000100800 */
[----:B0-----:R-:W-:-:S03]  /*2cd0*/  IMAD.WIDE R6, R0, 0x2, R14 ;  /* 0x0000000200067825 */ /* 0x001fc600078e020e */
[----:B------:R-:W-:Y:S01]  /*2ce0*/  STL [R1+0xf5c], R4 ;  /* 0x000f5c0401007387 */ /* 0x000fe20000100800 */
[----:B------:R-:W-:Y:S02]  /*2cf0*/  IMAD R10, R12, 0x1d, RZ ;  /* 0x0000001d0c0a7824 */ /* 0x000fe400078e02ff */
[C---:B-1----:R-:W-:Y:S01]  /*2d00*/  IMAD.WIDE R2, R0.reuse, 0x2, R16 ;  /* 0x0000000200027825 */ /* 0x042fe200078e0210 */
        /* <DEDUP_REMOVED lines=21> */
[----:B------:R-:W-:-:S03]  /*2e60*/  IMAD R0, R12, 0x1c, RZ ;  /* 0x0000001c0c007824 */ /* 0x000fc600078e02ff */
[----:B------:R-:W-:Y:S01]  /*2e70*/  STL [R1+0xf1c], R4 ;  /* 0x000f1c0401007387 */ /* 0x000fe20000100800 */
[----:B0-----:R-:W-:-:S03]  /*2e80*/  IMAD.WIDE R6, R10, 0x2, R8 ;  /* 0x000000020a067825 */ /* 0x001fc600078e0208 */
[----:B------:R0:W-:Y:S01]  /*2e90*/  STL [R1+0xf10], R5 ;  /* 0x000f100501007387 */ /* 0x0001e20000100800 */
[----:B-1----:R-:W-:-:S05]  /*2ea0*/  IMAD.WIDE R2, R10, 0x2, R16 ;  /* 0x000000020a027825 */ /* 0x002fca00078e0210 */
[----:B------:R-:W-:Y:S01]  /*2eb0*/  STL [R1+0xf14], R2 ;  /* 0x000f140201007387 */ /* 0x000fe20000100800 */
[----:B0-----:R-:W-:-:S03]  /*2ec0*/  IMAD.WIDE R4, R10, 0x2, R14 ;  /* 0x000000020a047825 */ /* 0x001fc600078e020e */
        /* <DEDUP_REMOVED lines=18> */
[----:B------:R-:W-:-:S03]  /*2ff0*/  IMAD R10, R12, 0x1b, RZ ;  /* 0x0000001b0c0a7824 */ /* 0x000fc600078e02ff */
[----:B------:R-:W-:Y:S01]  /*3000*/  STL [R1+0xedc], R4 ;  /* 0x000edc0401007387 */ /* 0x000fe20000100800 */
[----:B-1----:R-:W-:-:S03]  /*3010*/  IMAD.WIDE R6, R0, 0x2, R8 ;  /* 0x0000000200067825 */ /* 0x002fc600078e0208 */
[----:B------:R1:W-:Y:S01]  /*3020*/  STL [R1+0xed0], R5 ;  /* 0x000ed00501007387 */ /* 0x0003e20000100800 */
[----:B0-----:R-:W-:-:S05]  /*3030*/  IMAD.WIDE R2, R0, 0x2, R16 ;  /* 0x0000000200027825 */ /* 0x001fca00078e0210 */
        /* <DEDUP_REMOVED lines=46> */
[----:B------:R-:W-:Y:S01]  /*3320*/  STL [R1+0x810], R4 ;  /* 0x0008100401007387 */ /* 0x000fe20000100800 */
[----:B------:R-:W-:-:S03]  /*3330*/  IMAD R10, R12, 0x19, RZ ;  /* 0x000000190c0a7824 */ /* 0x000fc600078e02ff */
        /* <DEDUP_REMOVED lines=224> */
[----:B------:R-:W-:-:S03]  /*4140*/  IMAD.SHL.U32 R0, R12, 0x10, RZ ;  /* 0x000000100c007824 */ /* 0x000fc600078e00ff */
        /* <DEDUP_REMOVED lines=351> */
[----:B------:R-:W-:Y:S02]  /*5740*/  IMAD.MOV.U32 R11, RZ, RZ, R29 ;  /* 0x000000ffff0b7224 */ /* 0x000fe400078e001d */
[----:B0-----:R-:W-:-:S04]  /*5750*/  IMAD.WIDE R6, R10, 0x2, R8 ;  /* 0x000000020a067825 */ /* 0x001fc800078e0208 */
[----:B-1----:R-:W-:-:S04]  /*5760*/  IMAD.WIDE R4, R10, 0x2, R14 ;  /* 0x000000020a047825 */ /* 0x002fc800078e020e */
[----:B------:R-:W-:Y:S02]  /*5770*/  IMAD.MOV.U32 R10, RZ, RZ, R28 ;  /* 0x000000ffff0a7224 */ /* 0x000fe400078e001c */
[----:B------:R-:W2:Y:S04]  /*5780*/  LDL.LU R28, [R1+0x107c] ;  /* 0x00107c00011c7983 */ /* 0x000ea80000300800 */
[----:B------:R-:W-:Y:S04]  /*5790*/  STL [R1+0xdd8], R2 ;  /* 0x000dd80201007387 */ /* 0x000fe80000100800 */
[----:B------:R0:W-:Y:S04]  /*57a0*/  STL [R1+0xdd4], R3 ;  /* 0x000dd40301007387 */ /* 0x0001e80000100800 */
[----:B------:R-:W-:Y:S04]  /*57b0*/  STL [R1+0xde0], R4 ;  /* 0x000de00401007387 */ /* 0x000fe80000100800 */
[----:B------:R1:W-:Y:S01]  /*57c0*/  STL [R1+0xddc], R5 ;  /* 0x000ddc0501007387 */ /* 0x0003e20000100800 */
[----:B0-----:R-:W-:-:S03]  /*57d0*/  IMAD.WIDE R2, R0, 0x2, R10 ;  /* 0x0000000200027825 */ /* 0x001fc600078e020a */
[----:B------:R-:W-:Y:S04]  /*57e0*/  STL [R1+0xde8], R6 ;  /* 0x000de80601007387 */ /* 0x000fe80000100800 */
[----:B------:R0:W-:Y:S01]  /*57f0*/  STL [R1+0xde4], R7 ;  /* 0x000de40701007387 */ /* 0x0001e20000100800 */
[----:B-1----:R-:W-:-:S03]  /*5800*/  IMAD.WIDE R4, R0, 0x2, R22 ;  /* 0x0000000200047825 */ /* 0x002fc600078e0216 */
[----:B------:R1:W-:Y:S04]  /*5810*/  STL [R1+0xdf0], R2 ;  /* 0x000df00201007387 */ /* 0x0003e80000100800 */
[----:B------:R3:W-:Y:S01]  /*5820*/  STL [R1+0xdec], R3 ;  /* 0x000dec0301007387 */ /* 0x0007e20000100800 */
[----:B0-----:R-:W-:-:S03]  /*5830*/  IMAD.WIDE R6, R0, 0x2, R24 ;  /* 0x0000000200067825 */ /* 0x001fc600078e0218 */
[----:B------:R0:W-:Y:S01]  /*5840*/  STL [R1+0xdf8], R4 ;  /* 0x000df80401007387 */ /* 0x0001e20000100800 */
[----:B-1----:R-:W-:Y:S02]  /*5850*/  IMAD.MOV.U32 R2, RZ, RZ, R10 ;  /* 0x000000ffff027224 */ /* 0x002fe400078e000a */
[----:B---3--:R-:W-:Y:S02]  /*5860*/  IMAD.MOV.U32 R3, RZ, RZ, R11 ;  /* 0x000000ffff037224 */ /* 0x008fe400078e000b */
[----:B------:R-:W-:Y:S01]  /*5870*/  IMAD.WIDE R10, R0, 0x2, R20 ;  /* 0x00000002000a7825 */ /* 0x000fe200078e0214 */
[----:B------:R1:W-:Y:S03]  /*5880*/  STL [R1+0xdf4], R5 ;  /* 0x000df40501007387 */ /* 0x0003e60000100800 */
[----:B0-----:R-:W-:Y:S01]  /*5890*/  IMAD.MOV.U32 R4, RZ, RZ, R2 ;  /* 0x000000ffff047224 */ /* 0x001fe200078e0002 */
[----:B------:R-:W-:Y:S04]  /*58a0*/  STL [R1+0xe00], R6 ;  /* 0x000e000601007387 */ /* 0x000fe80000100800 */
[----:B------:R0:W-:Y:S01]  /*58b0*/  STL [R1+0xdfc], R7 ;  /* 0x000dfc0701007387 */ /* 0x0001e20000100800 */
[----:B-1----:R-:W-:-:S02]  /*58c0*/  IMAD.MOV.U32 R5, RZ, RZ, R3 ;  /* 0x000000ffff057224 */ /* 0x002fc400078e0003 */
[C---:B------:R-:W-:Y:S01]  /*58d0*/  IMAD.WIDE R2, R0.reuse, 0x2, R18 ;  /* 0x0000000200027825 */ /* 0x040fe200078e0212 */
[----:B------:R1:W-:Y:S04]  /*58e0*/  STL [R1+0xe08], R10 ;  /* 0x000e080a01007387 */ /* 0x0003e80000100800 */
[----:B------:R3:W-:Y:S01]  /*58f0*/  STL [R1+0xe04], R11 ;  /* 0x000e040b01007387 */ /* 0x0007e20000100800 */
[----:B0-----:R-:W-:-:S03]  /*5900*/  IMAD.WIDE R6, R0, 0x2, R14 ;  /* 0x0000000200067825 */ /* 0x001fc600078e020e */
[----:B------:R0:W-:Y:S01]  /*5910*/  STL [R1+0xe10], R2 ;  /* 0x000e100201007387 */ /* 0x0001e20000100800 */
[----:B-1----:R-:W-:Y:S02]  /*5920*/  IMAD.MOV.U32 R10, RZ, RZ, R4 ;  /* 0x000000ffff0a7224 */ /* 0x002fe400078e0004 */
[----:B---3--:R-:W-:Y:S01]  /*5930*/  IMAD.MOV.U32 R11, RZ, RZ, R5 ;  /* 0x000000ffff0b7224 */ /* 0x008fe200078e0005 */
[----:B------:R1:W-:Y:S01]  /*5940*/  STL [R1+0xe0c], R3 ;  /* 0x000e0c0301007387 */ /* 0x0003e20000100800 */
[----:B------:R-:W-:-:S04]  /*5950*/  IMAD.WIDE R4, R0, 0x2, R16 ;  /* 0x0000000200047825 */ /* 0x000fc800078e0210 */
[----:B0-----:R-:W-:Y:S01]  /*5960*/  IMAD.MOV.U32 R2, RZ, RZ, R10 ;  /* 0x000000ffff027224 */ /* 0x001fe200078e000a */
[----:B------:R-:W-:Y:S01]  /*5970*/  STL [R1+0xe18], R4 ;  /* 0x000e180401007387 */ /* 0x000fe20000100800 */
[----:B-1----:R-:W-:Y:S02]  /*5980*/  IMAD.MOV.U32 R3, RZ, RZ, R11 ;  /* 0x000000ffff037224 */ /* 0x002fe400078e000b */
[----:B------:R-:W-:Y:S01]  /*5990*/  IMAD.WIDE R10, R0, 0x2, R8 ;  /* 0x00000002000a7825 */ /* 0x000fe200078e0208 */
[----:B------:R0:W-:Y:S03]  /*59a0*/  STL [R1+0xe14], R5 ;  /* 0x000e140501007387 */ /* 0x0001e60000100800 */
[C---:B------:R-:W-:Y:S01]  /*59b0*/  IMAD.WIDE R2, R12.reuse, 0x2, R2 ;  /* 0x000000020c027825 */ /* 0x040fe200078e0202 */
        /* <DEDUP_REMOVED lines=16> */
[----:B------:R-:W-:Y:S01]  /*5ac0*/  STL [R1+0xe44], R11 ;  /* 0x000e440b01007387 */ /* 0x000fe20000100800 */
[----:B-1----:R-:W-:-:S03]  /*5ad0*/  IMAD.WIDE R6, R12, 0x2, R14 ;  /* 0x000000020c067825 */ /* 0x002fc600078e020e */
[----:B------:R-:W-:Y:S04]  /*5ae0*/  STL [R1+0xe50], R2 ;  /* 0x000e500201007387 */ /* 0x000fe80000100800 */
[----:B------:R0:W-:Y:S04]  /*5af0*/  STL [R1+0xe4c], R3 ;  /* 0x000e4c0301007387 */ /* 0x0001e80000100800 */
[----:B------:R1:W-:Y:S04]  /*5b00*/  STL [R1+0xe58], R4 ;  /* 0x000e580401007387 */ /* 0x0003e80000100800 */
[----:B------:R-:W-:Y:S01]  /*5b10*/  STL [R1+0xe54], R5 ;  /* 0x000e540501007387 */ /* 0x000fe20000100800 */
[----:B0-----:R-:W-:-:S03]  /*5b20*/  IMAD.WIDE R2, R12, 0x2, R8 ;  /* 0x000000020c027825 */ /* 0x001fc600078e0208 */
[----:B------:R-:W-:Y:S04]  /*5b30*/  STL [R1+0xe60], R6 ;  /* 0x000e600601007387 */ /* 0x000fe80000100800 */
[----:B------:R-:W-:Y:S01]  /*5b40*/  STL [R1+0xe5c], R7 ;  /* 0x000e5c0701007387 */ /* 0x000fe20000100800 */
[----:B-1----:R-:W-:-:S03]  /*5b50*/  IMAD.SHL.U32 R4, R26, 0x200, RZ ;  /* 0x000002001a047824 */ /* 0x002fc600078e00ff */
[----:B------:R-:W-:Y:S04]  /*5b60*/  STL [R1+0xe68], R2 ;  /* 0x000e680201007387 */ /* 0x000fe80000100800 */
[----:B------:R0:W-:Y:S04]  /*5b70*/  STL [R1+0xe64], R3 ;  /* 0x000e640301007387 */ /* 0x0001e80000100800 */
[----:B------:R-:W-:Y:S04]  /*5b80*/  STL [R1+0x7e4], RZ ;  /* 0x0007e4ff01007387 */ /* 0x000fe80000100800 */
[----:B------:R-:W-:Y:S04]  /*5b90*/  STL [R1+0x3e0], RZ ;  /* 0x0003e0ff01007387 */ /* 0x000fe80000100800 */
[----:B------:R1:W-:Y:S04]  /*5ba0*/  STL [R1+0x1078], R4 ;  /* 0x0010780401007387 */ /* 0x0003e80000100800 */
        /* <DEDUP_REMOVED lines=255> */
[----:B------:R-:W-:Y:S01]  /*6ba0*/  LOP3.LUT R29, R26, 0x3f, RZ, 0xc0, !PT ;  /* 0x0000003f1a1d7812 */ /* 0x000fe200078ec0ff */
[----:B0-----:R-:W-:Y:S01]  /*6bb0*/  IMAD.SHL.U32 R3, R12, 0x20, RZ ;  /* 0x000000200c037824 */ /* 0x001fe200078e00ff */
[----:B------:R-:W-:-:S03]  /*6bc0*/  ULDC UR4, c[0x0][0x18c] ;  /* 0x0000630000047ab9 */ /* 0x000fc60000000800 */
[----:B------:R-:W-:Y:S01]  /*6bd0*/  IMAD.SHL.U32 R2, R29, 0x2, RZ ;  /* 0x000000021d027824 */ /* 0x000fe200078e00ff */
[----:B------:R-:W-:Y:S01]  /*6be0*/  USHF.L.U32 UR4, UR4, 0x5, URZ ;  /* 0x0000000504047899 */ /* 0x000fe2000800063f */
[----:B------:R-:W-:Y:S02]  /*6bf0*/  SHF.R.S32.HI R0, RZ, 0x1f, R3 ;  /* 0x0000001fff007819 */ /* 0x000fe40000011403 */
[----:B--2---:R-:W-:Y:S01]  /*6c00*/  LOP3.LUT R28, R28, 0x2000, R4, 0xf8, !PT ;  /* 0x000020001c1c7812 */ /* 0x004fe200078ef804 */
[----:B------:R-:W-:Y:S01]  /*6c10*/  USHF.R.S32.HI UR5, URZ, 0x1f, UR4 ;  /* 0x0000001f3f057899 */ /* 0x000fe20008011404 */
[----:B------:R-:W-:Y:S02]  /*6c20*/  SHF.R.S32.HI R5, RZ, 0x5, R27 ;  /* 0x00000005ff057819 */ /* 0x000fe4000001141b */
[C---:B-1----:R-:W-:Y:S02]  /*6c30*/  LOP3.LUT R4, R2.reuse, 0x10, RZ, 0x3c, !PT ;  /* 0x0000001002047812 */ /* 0x042fe400078e3cff */
[C---:B------:R-:W-:Y:S01]  /*6c40*/  SHF.L.U64.HI R0, R3.reuse, 0x1, R0 ;  /* 0x0000000103007819 */ /* 0x040fe20000010200 */
[----:B------:R-:W-:Y:S01]  /*6c50*/  IMAD.SHL.U32 R3, R3, 0x2, RZ ;  /* 0x0000000203037824 */ /* 0x000fe200078e00ff */
[----:B------:R-:W-:-:S02]  /*6c60*/  LOP3.LUT R6, R2, 0x20, RZ, 0x3c, !PT ;  /* 0x0000002002067812 */ /* 0x000fc400078e3cff */
[C---:B------:R-:W-:Y:S02]  /*6c70*/  LOP3.LUT R5, R2.reuse, 0x30, RZ, 0x3c, !PT ;  /* 0x0000003002057812 */ /* 0x040fe400078e3cff */
[C---:B------:R-:W-:Y:S02]  /*6c80*/  LOP3.LUT R4, R2.reuse, 0x40, RZ, 0x3c, !PT ;  /* 0x0000004002047812 */ /* 0x040fe400078e3cff */
[C---:B------:R-:W-:Y:S02]  /*6c90*/  LOP3.LUT R6, R2.reuse, 0x50, RZ, 0x3c, !PT ;  /* 0x0000005002067812 */ /* 0x040fe400078e3cff */
[C---:B------:R-:W-:Y:S02]  /*6ca0*/  LOP3.LUT R5, R2.reuse, 0x60, RZ, 0x3c, !PT ;  /* 0x0000006002057812 */ /* 0x040fe400078e3cff */
[----:B------:R-:W-:Y:S02]  /*6cb0*/  LOP3.LUT R4, R2, 0x70, RZ, 0x3c, !PT ;  /* 0x0000007002047812 */ /* 0x000fe400078e3cff */
[----:B------:R-:W-:Y:S01]  /*6cc0*/  LOP3.LUT R29, R28, 0x40, RZ, 0x3c, !PT ;  /* 0x000000401c1d7812 */ /* 0x000fe200078e3cff */
[----:B------:R-:W-:-:S02]  /*6cd0*/  USHF.L.U32 UR8, UR4, 0x1, URZ ;  /* 0x0000000104087899 */ /* 0x000fc4000800063f */
[----:B---3--:R-:W-:Y:S02]  /*6ce0*/  USHF.L.U64.HI UR5, UR4, 0x1, UR5 ;  /* 0x0000000104057899 */ /* 0x008fe40008010205 */
.L_x_3:
[----:B------:R-:W2:Y:S01]  /*6cf0*/  LDL R7, [R1+0x7ec] ;  /* 0x0007ec0001077983 */ /* 0x000ea20000100800 */
[----:B0-----:R-:W-:-:S03]  /*6d00*/  IMAD.MOV.U32 R4, RZ, RZ, -0x20 ;  /* 0xffffffe0ff047424 */ /* 0x001fc600078e00ff */
[----:B--2---:R0:W-:Y:S04]  /*6d10*/  STL [R1+0x1dd4], R7 ;  /* 0x001dd40701007387 */ /* 0x0041e80000100800 */
[----:B------:R-:W2:Y:S04]  /*6d20*/  LDL R6, [R1+0x7f0] ;  /* 0x0007f00001067983 */ /* 0x000ea80000100800 */
[----:B0-----:R-:W3:Y:S04]  /*6d30*/  LDL R7, [R1+0x7e4] ;  /* 0x0007e40001077983 */ /* 0x001ee80000100800 */
[----:B------:R-:W-:Y:S04]  /*6d40*/  STL [R1+0x1abc], R3 ;  /* 0x001abc0301007387 */ /* 0x000fe80000100800 */
        /* <DEDUP_REMOVED lines=198> */
[----:B------:R0:W-:Y:S04]  /*79b0*/  STL [R1+0x1dd0], R12 ;  /* 0x001dd00c01007387 */ /* 0x0001e80000100800 */
[----:B------:R-:W-:Y:S04]  /*79c0*/  STL [R1+0x1ab0], R2 ;  /* 0x001ab00201007387 */ /* 0x000fe80000100800 */
[----:B------:R-:W-:Y:S04]  /*79d0*/  STL [R1+0x1aac], R23 ;  /* 0x001aac1701007387 */ /* 0x000fe80000100800 */
[----:B------:R-:W-:Y:S04]  /*79e0*/  STL [R1+0x1aa8], R22 ;  /* 0x001aa81601007387 */ /* 0x000fe80000100800 */
[----:B------:R-:W-:Y:S04]  /*79f0*/  STL [R1+0x1aa4], R21 ;  /* 0x001aa41501007387 */ /* 0x000fe80000100800 */
[----:B------:R-:W-:Y:S04]  /*7a00*/  STL [R1+0x1aa0], R20 ;  /* 0x001aa01401007387 */ /* 0x000fe80000100800 */
[----:B------:R-:W-:Y:S04]  /*7a10*/  STL [R1+0x1a9c], R19 ;  /* 0x001a9c1301007387 */ /* 0x000fe80000100800 */
[----:B------:R-:W-:Y:S04]  /*7a20*/  STL [R1+0x1a98], R17 ;  /* 0x001a981101007387 */ /* 0x000fe80000100800 */
[----:B-----5:R-:W-:Y:S04]  /*7a30*/  STL [R1+0x1a94], R15 ;  /* 0x001a940f01007387 */ /* 0x020fe80000100800 */
        /* <DEDUP_REMOVED lines=10> */
[----:B------:R-:W-:Y:S01]  /*7ae0*/  STL [R1+0x1a68], R18 ;  /* 0x001a681201007387 */ /* 0x000fe20000100800 */
[----:B---3--:R-:W-:-:S03]  /*7af0*/  IMAD R4, R7, R4, c[0x0][0x180] ;  /* 0x0000600007047624 */ /* 0x008fc600078e0204 */
[----:B------:R-:W-:Y:S04]  /*7b00*/  STL [R1+0x1a64], R16 ;  /* 0x001a641001007387 */ /* 0x000fe80000100800 */
[----:B------:R-:W-:Y:S04]  /*7b10*/  STL [R1+0x1998], R28 ;  /* 0x0019981c01007387 */ /* 0x000fe80000100800 */
[----:B------:R-:W-:Y:S04]  /*7b20*/  STL [R1+0x1994], R29 ;  /* 0x0019941d01007387 */ /* 0x000fe80000100800 */
[----:B------:R-:W-:Y:S04]  /*7b30*/  STL [R1+0x1190], R0 ;  /* 0x0011900001007387 */ /* 0x000fe80000100800 */
[----:B------:R-:W2:Y:S01]  /*7b40*/  LDL.LU R7, [R1+0x1dd4] ;  /* 0x001dd40001077983 */ /* 0x000ea20000300800 */
[----:B------:R-:W-:-:S02]  /*7b50*/  ISETP.GT.AND P0, PT, R4, RZ, PT ;  /* 0x000000ff0400720c */ /* 0x000fc40003f04270 */
[----:B0-----:R-:W-:-:S11]  /*7b60*/  PRMT R12, RZ, 0x7610, R12 ;  /* 0x00007610ff0c7816 */ /* 0x001fd6000000000c */
[----:B--2---:R-:W2:Y:S01]  /*7b70*/  @P0 LDG.E.U16 R12, [R6.64] ;  /* 0x00000006060c0981 */ /* 0x004ea2000c1e1500 */
[----:B------:R-:W-:-:S03]  /*7b80*/  PRMT R3, RZ, 0x7610, R3 ;  /* 0x00007610ff037816 */ /* 0x000fc60000000003 */
[----:B--2---:R0:W-:Y:S04]  /*7b90*/  STL [R1+0x7e0], R12 ;  /* 0x0007e00c01007387 */ /* 0x0041e80000100800 */
[----:B0-----:R-:W2:Y:S04]  /*7ba0*/  LDL.LU R12, [R1+0x1dd0] ;  /* 0x001dd000010c7983 */ /* 0x001ea80000300800 */
[----:B------:R-:W3:Y:S04]  /*7bb0*/  LDL.64 R6, [R1+0x498] ;  /* 0x0004980001067983 */ /* 0x000ee80000100a00 */
[----:B---3--:R-:W3:Y:S01]  /*7bc0*/  @P0 LDG.E.U16 R3, [R6.64] ;  /* 0x0000000606030981 */ /* 0x008ee2000c1e1500 */
[----:B------:R-:W-:-:S03]  /*7bd0*/  PRMT R13, RZ, 0x7610, R13 ;  /* 0x00007610ff0d7816 */ /* 0x000fc6000000000d */
[----:B---3--:R0:W-:Y:S04]  /*7be0*/  STL [R1+0x7dc], R3 ;  /* 0x0007dc0301007387 */ /* 0x0081e80000100800 */
[----:B0-----:R-:W3:Y:S04]  /*7bf0*/  LDL.LU R3, [R1+0x1dcc] ;  /* 0x001dcc0001037983 */ /* 0x001ee80000300800 */
[----:B------:R-:W4:Y:S04]  /*7c00*/  LDL.64 R6, [R1+0x4a0] ;  /* 0x0004a00001067983 */ /* 0x000f280000100a00 */
[----:B----4-:R-:W4:Y:S01]  /*7c10*/  @P0 LDG.E.U16 R13, [R6.64] ;  /* 0x00000006060d0981 */ /* 0x010f22000c1e1500 */
[----:B---3--:R-:W-:-:S03]  /*7c20*/  PRMT R3, RZ, 0x7610, R3 ;  /* 0x00007610ff037816 */ /* 0x008fc60000000003 */
[----:B----4-:R0:W-:Y:S04]  /*7c30*/  STL [R1+0x7d8], R13 ;  /* 0x0007d80d01007387 */ /* 0x0101e80000100800 */
        /* <DEDUP_REMOVED lines=23> */
[----:B------:R-:W-:-:S03]  /*7db0*/  ISETP.GT.AND P1, PT, R4, 0x1, PT ;  /* 0x000000010400780c */ /* 0x000fc60003f24270 */
[----:B----4-:R0:W-:Y:S04]  /*7dc0*/  STL [R1+0x7c4], R3 ;  /* 0x0007c40301007387 */ /* 0x0101e80000100800 */
[----:B0-----:R-:W4:Y:S04]  /*7dd0*/  LDL.LU R3, [R1+0x1db4] ;  /* 0x001db40001037983 */ /* 0x001f280000300800 */
[----:B------:R-:W2:Y:S04]  /*7de0*/  LDL R6, [R1+0xe64] ;  /* 0x000e640001067983 */ /* 0x000ea80000100800 */
[----:B------:R-:W2:Y:S01]  /*7df0*/  LDL R7, [R1+0xe68] ;  /* 0x000e680001077983 */ /* 0x000ea20000100800 */
[----:B---3--:R-:W-:-:S02]  /*7e00*/  PRMT R13, RZ, 0x7610, R13 ;  /* 0x00007610ff0d7816 */ /* 0x008fc4000000000d */
[----:B--2---:R-:W-:-:S04]  /*7e10*/  @P1 LOP3.LUT R7, R7, R6, RZ, 0x3c, !PT ;  /* 0x0000000607071212 */ /* 0x004fc800078e3cff */
[----:B------:R-:W-:-:S04]  /*7e20*/  @P1 LOP3.LUT R6, R7, R6, RZ, 0x3c, !PT ;  /* 0x0000000607061212 */ /* 0x000fc800078e3cff */
[----:B------:R-:W-:-:S05]  /*7e30*/  @P1 LOP3.LUT R7, R7, R6, RZ, 0x3c, !PT ;  /* 0x0000000607071212 */ /* 0x000fca00078e3cff */
[----:B------:R-:W2:Y:S04]  /*7e40*/  @P1 LDG.E.U16 R13, [R6.64] ;  /* 0x00000006060d1981 */ /* 0x000ea8000c1e1500 */
[----:B--2---:R0:W-:Y:S04]  /*7e50*/  STL [R1+0x7c0], R13 ;  /* 0x0007c00d01007387 */ /* 0x0041e80000100800 */
[----:B0-----:R-:W2:Y:S04]  /*7e60*/  LDL.LU R13, [R1+0x1db0] ;  /* 0x001db000010d7983 */ /* 0x001ea80000300800 */
[----:B------:R-:W3:Y:S04]  /*7e70*/  LDL R6, [R1+0xe5c] ;  /* 0x000e5c0001067983 */ /* 0x000ee80000100800 */
[----:B------:R-:W3:Y:S01]  /*7e80*/  LDL R7, [R1+0xe60] ;  /* 0x000e600001077983 */ /* 0x000ee20000100800 */
[----:B----4-:R-:W-:-:S02]  /*7e90*/  PRMT R3, RZ, 0x7610, R3 ;  /* 0x00007610ff037816 */ /* 0x010fc40000000003 */
[----:B---3--:R-:W-:-:S04]  /*7ea0*/  @P1 LOP3.LUT R7, R7, R6, RZ, 0x3c, !PT ;  /* 0x0000000607071212 */ /* 0x008fc800078e3cff */
[----:B------:R-:W-:-:S04]  /*7eb0*/  @P1 LOP3.LUT R6, R7, R6, RZ, 0x3c, !PT ;  /* 0x0000000607061212 */ /* 0x000fc800078e3cff */
[----:B------:R-:W-:-:S05]  /*7ec0*/  @P1 LOP3.LUT R7, R7, R6, RZ, 0x3c, !PT ;  /* 0x0000000607071212 */ /* 0x000fca00078e3cff */
[----:B------:R-:W3:Y:S04]  /*7ed0*/  @P1 LDG.E.U16 R3, [R6.64] ;  /* 0x0000000606031981 */ /* 0x000ee8000c1e1500 */
[----:B---3--:R0:W-:Y:S04]  /*7ee0*/  STL [R1+0x7bc], R3 ;  /* 0x0007bc0301007387 */ /* 0x0081e80000100800 */
[----:B0-----:R-:W3:Y:S04]  /*7ef0*/  LDL.LU R3, [R1+0x1dac] ;  /* 0x001dac0001037983 */ /* 0x001ee80000300800 */
[----:B------:R-:W4:Y:S04]  /*7f00*/  LDL R6, [R1+0xe54] ;  /* 0x000e540001067983 */ /* 0x000f280000100800 */
[----:B------:R-:W4:Y:S01]  /*7f10*/  LDL R7, [R1+0xe58] ;  /* 0x000e580001077983 */ /* 0x000f220000100800 */
[----:B--2---:R-:W-:-:S02]  /*7f20*/  PRMT R13, RZ, 0x7610, R13 ;  /* 0x00007610ff0d7816 */ /* 0x004fc4000000000d */
[----:B----4-:R-:W-:-:S04]  /*7f30*/  @P1 LOP3.LUT R7, R7, R6, RZ, 0x3c, !PT ;  /* 0x0000000607071212 */ /* 0x010fc800078e3cff */
[----:B------:R-:W-:-:S04]  /*7f40*/  @P1 LOP3.LUT R6, R7, R6, RZ, 0x3c, !PT ;  /* 0x0000000607061212 */ /* 0x000fc800078e3cff */
[----:B------:R-:W-:-:S05]  /*7f50*/  @P1 LOP3.LUT R7, R7, R6, RZ, 0x3c, !PT ;  /* 0x0000000607071212 */ /* 0x000fca00078e3cff */
[----:B------:R-:W2:Y:S04]  /*7f60*/  @P1 LDG.E.U16 R13, [R6.64] ;  /* 0x00000006060d1981 */ /* 0x000ea8000c1e1500 */
[----:B--2---:R0:W-:Y:S04]  /*7f70*/  STL [R1+0x7b8], R13 ;  /* 0x0007b80d01007387 */ /* 0x0041e80000100800 */
[----:B0-----:R-:W2:Y:S04]  /*7f80*/  LDL.LU R13, [R1+0x1da8] ;  /* 0x001da800010d7983 */ /* 0x001ea80000300800 */
[----:B------:R-:W4:Y:S04]  /*7f90*/  LDL R6, [R1+0xe4c] ;  /* 0x000e4c0001067983 */ /* 0x000f280000100800 */
[----:B------:R-:W4:Y:S01]  /*7fa0*/  LDL R7, [R1+0xe50] ;  /* 0x000e500001077983 */ /* 0x000f220000100800 */
[----:B---3--:R-:W-:-:S02]  /*7fb0*/  PRMT R3, RZ, 0x7610, R3 ;  /* 0x00007610ff037816 */ /* 0x008fc40000000003 */
[----:B----4-:R-:W-:-:S04]  /*7fc0*/  @P1 LOP3.LUT R7, R7, R6, RZ, 0x3c, !PT ;  /* 0x0000000607071212 */ /* 0x010fc800078e3cff */
        /* <DEDUP_REMOVED lines=38> */
[----:B------:R-:W3:Y:S01]  /*8230*/  @P1 LDG.E.U16 R3, [R6.64] ;  /* 0x0000000606031981 */ /* 0x000ee2000c1e1500 */
[----:B------:R-:W-:-:S03]  /*8240*/  ISETP.GT.AND P0, PT, R4, 0x2, PT ;  /* 0x000000020400780c */ /* 0x000fc60003f04270 */
        /* <DEDUP_REMOVED lines=1287> */
[----:B0-----:R-:W2:Y:S01]  /*d2c0*/  LDL.LU R13, [R1+0x1b60] ;  /* 0x001b6000010d7983 */ /* 0x001ea20000300800 */
[----:B------:R-:W4:Y:S02]  /*d2d0*/  LDL R6, [R1+0x9bc] ;  /* 0x0009bc0001067983 */ /* 0x000f240000100800 */
[----:B------:R-:W4:Y:S01]  /*d2e0*/  LDL R7, [R1+0x9c0] ;  /* 0x0009c00001077983 */ /* 0x000f220000100800 */
[----:B---3--:R-:W-:-:S02]  /*d2f0*/  PRMT R3, RZ, 0x7610, R3 ;  /* 0x00007610ff037816 */ /* 0x008fc40000000003 */
[----:B----4-:R-:W-:-:S04]  /*d300*/  @P1 LOP3.LUT R7, R7, R6, RZ, 0x3c, !PT ;  /* 0x0000000607071212 */ /* 0x010fc800078e3cff */
[----:B------:R-:W-:-:S04]  /*d310*/  @P1 LOP3.LUT R6, R7, R6, RZ, 0x3c, !PT ;  /* 0x0000000607061212 */ /* 0x000fc800078e3cff */
[----:B------:R-:W-:-:S05]  /*d320*/  @P1 LOP3.LUT R7, R7, R6, RZ, 0x3c, !PT ;  /* 0x0000000607071212 */ /* 0x000fca00078e3cff */
[----:B------:R-:W3:Y:S04]  /*d330*/  @P1 LDG.E.U16 R3, [R6.64] ;  /* 0x0000000606031981 */ /* 0x000ee8000c1e1500 */
[----:B---3--:R0:W-:Y:S04]  /*d340*/  STL [R1+0x558], R3 ;  /* 0x0005580301007387 */ /* 0x0081e80000100800 */
[----:B0-----:R-:W3:Y:S01]  /*d350*/  LDL.LU R3, [R1+0x1b5c] ;  /* 0x001b5c0001037983 */ /* 0x001ee20000300800 */
[----:B------:R-:W4:Y:S02]  /*d360*/  LDL R6, [R1+0x9b4] ;  /* 0x0009b40001067983 */ /* 0x000f240000100800 */
        /* <DEDUP_REMOVED lines=17> */
[----:B0-----:R-:W3:Y:S01]  /*d480*/  LDL.LU R3, [R1+0x1b54] ;  /* 0x001b540001037983 */ /* 0x001ee20000300800 */
[----:B------:R-:W4:Y:S02]  /*d490*/  LDL R6, [R1+0x9a4] ;  /* 0x0009a40001067983 */ /* 0x000f240000100800 */
[----:B------:R-:W4:Y:S01]  /*d4a0*/  LDL R7, [R1+0x9a8] ;  /* 0x0009a80001077983 */ /* 0x000f220000100800 */
[----:B--2---:R-:W-:Y:S02]  /*d4b0*/  PRMT R13, RZ, 0x7610, R13 ;  /* 0x00007610ff0d7816 */ /* 0x004fe4000000000d */
        /* <DEDUP_REMOVED lines=276> */
[----:B------:R-:W2:Y:S01]  /*e600*/  @P0 LDG.E.U16 R13, [R6.64] ;  /* 0x00000006060d0981 */ /* 0x000ea2000c1e1500 */
[----:B------:R-:W-:-:S03]  /*e610*/  ISETP.GT.AND P1, PT, R4, 0x18, PT ;  /* 0x000000180400780c */ /* 0x000fc60003f24270 */
[----:B--2---:R0:W-:Y:S04]  /*e620*/  STL [R1+0x50c], R13 ;  /* 0x00050c0d01007387 */ /* 0x0041e80000100800 */
[----:B0-----:R-:W2:Y:S01]  /*e630*/  LDL.LU R13, [R1+0x1ad8] ;  /* 0x001ad800010d7983 */ /* 0x001ea20000300800 */
[----:B------:R-:W4:Y:S02]  /*e640*/  LDL R6, [R1+0x8a4] ;  /* 0x0008a40001067983 */ /* 0x000f240000100800 */
[----:B------:R-:W4:Y:S01]  /*e650*/  LDL R7, [R1+0x8a8] ;  /* 0x0008a80001077983 */ /* 0x000f220000100800 */
[----:B---3--:R-:W-:Y:S02]  /*e660*/  PRMT R3, RZ, 0x7610, R3 ;  /* 0x00007610ff037816 */ /* 0x008fe40000000003 */
        /* <DEDUP_REMOVED lines=43> */
[----:B------:R-:W4:Y:S02]  /*e920*/  LDL R7, [R1+0x880] ;  /* 0x0008800001077983 */ /* 0x000f240000100800 */
[----:B----4-:R-:W-:-:S02]  /*e930*/  @P1 LOP3.LUT R7, R7, R6, RZ, 0x3c, !PT ;  /* 0x0000000607071212 */ /* 0x010fc400078e3cff */
[----:B---3--:R-:W-:Y:S02]  /*e940*/  PRMT R3, RZ, 0x7610, R3 ;  /* 0x00007610ff037816 */ /* 0x008fe40000000003 */
        /* <DEDUP_REMOVED lines=26> */
[----:B------:R-:W-:Y:S02]  /*eaf0*/  PRMT R12, RZ, 0x7610, R12 ;  /* 0x00007610ff0c7816 */ /* 0x000fe4000000000c */
[----:B----4-:R-:W-:-:S04]  /*eb00*/  @P2 LOP3.LUT R7, R7, R6, RZ, 0x3c, !PT ;  /* 0x0000000607072212 */ /* 0x010fc800078e3cff */
[----:B------:R-:W-:-:S04]  /*eb10*/  @P2 LOP3.LUT R6, R7, R6, RZ, 0x3c, !PT ;  /* 0x0000000607062212 */ /* 0x000fc800078e3cff */
[----:B------:R-:W-:-:S05]  /*eb20*/  @P2 LOP3.LUT R7, R7, R6, RZ, 0x3c, !PT ;  /* 0x0000000607072212 */ /* 0x000fca00078e3cff */
[----:B------:R-:W4:Y:S04]  /*eb30*/  @P2 LDG.E.U16 R12, [R6.64] ;  /* 0x00000006060c2981 */ /* 0x000f28000c1e1500 */
[----:B----4-:R0:W-:Y:S04]  /*eb40*/  STL [R1+0x4c4], R12 ;  /* 0x0004c40c01007387 */ /* 0x0101e80000100800 */
[----:B0-----:R-:W4:Y:S01]  /*eb50*/  LDL.LU R12, [R1+0x1ab4] ;  /* 0x001ab400010c7983 */ /* 0x001f220000300800 */
[----:B------:R-:W2:Y:S02]  /*eb60*/  LDL R6, [R1+0x85c] ;  /* 0x00085c0001067983 */ /* 0x000ea40000100800 */
[----:B------:R-:W2:Y:S01]  /*eb70*/  LDL R7, [R1+0x860] ;  /* 0x0008600001077983 */ /* 0x000ea20000100800 */
[----:B------:R-:W-:-:S02]  /*eb80*/  PRMT R2, RZ, 0x7610, R2 ;  /* 0x00007610ff027816 */ /* 0x000fc40000000002 */
[----:B--2---:R-:W-:-:S04]  /*eb90*/  @P2 LOP3.LUT R7, R7, R6, RZ, 0x3c, !PT ;  /* 0x0000000607072212 */ /* 0x004fc800078e3cff */
[----:B------:R-:W-:-:S04]  /*eba0*/  @P2 LOP3.LUT R6, R7, R6, RZ, 0x3c, !PT ;  /* 0x0000000607062212 */ /* 0x000fc800078e3cff */
[----:B------:R-:W-:-:S05]  /*ebb0*/  @P2 LOP3.LUT R7, R7, R6, RZ, 0x3c, !PT ;  /* 0x0000000607072212 */ /* 0x000fca00078e3cff */
[----:B------:R-:W2:Y:S04]  /*ebc0*/  @P2 LDG.E.U16 R2, [R6.64] ;  /* 0x0000000606022981 */ /* 0x000ea8000c1e1500 */
[----:B--2---:R0:W-:Y:S04]  /*ebd0*/  STL [R1+0x4c0], R2 ;  /* 0x0004c00201007387 */ /* 0x0041e80000100800 */
[----:B0-----:R-:W2:Y:S01]  /*ebe0*/  LDL.LU R2, [R1+0x1ab0] ;  /* 0x001ab00001027983 */ /* 0x001ea20000300800 */
        /* <DEDUP_REMOVED lines=51> */
[----:B------:R-:W2:Y:S01]  /*ef20*/  @P2 LDG.E.U16 R17, [R6.64] ;  /* 0x0000000606112981 */ /* 0x000ea2000c1e1500 */
[----:B------:R-:W-:-:S03]  /*ef30*/  ISETP.GT.AND P1, PT, R4, 0x1a, PT ;  /* 0x0000001a0400780c */ /* 0x000fc60003f24270 */
[----:B--2---:R0:W-:Y:S04]  /*ef40*/  STL [R1+0xf0], R17 ;  /* 0x0000f01101007387 */ /* 0x0041e80000100800 */
[----:B0-----:R-:W2:Y:S01]  /*ef50*/  LDL.LU R17, [R1+0x1a98] ;  /* 0x001a980001117983 */ /* 0x001ea20000300800 */
[----:B------:R-:W2:Y:S02]  /*ef60*/  LDL R6, [R1+0x824] ;  /* 0x0008240001067983 */ /* 0x000ea40000100800 */
[----:B------:R-:W2:Y:S01]  /*ef70*/  LDL R7, [R1+0x828] ;  /* 0x0008280001077983 */ /* 0x000ea20000100800 */
[----:B------:R-:W-:Y:S02]  /*ef80*/  PRMT R15, RZ, 0x7610, R15 ;  /* 0x00007610ff0f7816 */ /* 0x000fe4000000000f */
        /* <DEDUP_REMOVED lines=35> */
[----:B---3--:R-:W-:-:S02]  /*f1c0*/  PRMT R3, RZ, 0x7610, R3 ;  /* 0x00007610ff037816 */ /* 0x008fc40000000003 */
[----:B--2---:R-:W-:-:S04]  /*f1d0*/  @P1 LOP3.LUT R7, R7, R6, RZ, 0x3c, !PT ;  /* 0x0000000607071212 */ /* 0x004fc800078e3cff */
[----:B------:R-:W-:-:S04]  /*f1e0*/  @P1 LOP3.LUT R6, R7, R6, RZ, 0x3c, !PT ;  /* 0x0000000607061212 */ /* 0x000fc800078e3cff */
[----:B------:R-:W-:-:S05]  /*f1f0*/  @P1 LOP3.LUT R7, R7, R6, RZ, 0x3c, !PT ;  /* 0x0000000607071212 */ /* 0x000fca00078e3cff */
[----:B------:R0:W2:Y:S04]  /*f200*/  @P1 LDG.E.U16 R3, [R6.64] ;  /* 0x0000000606031981 */ /* 0x0000a8000c1e1500 */
[----:B0-----:R-:W3:Y:S04]  /*f210*/  LDL R6, [R1+0x800] ;  /* 0x0008000001067983 */ /* 0x001ee80000100800 */
[----:B------:R-:W3:Y:S01]  /*f220*/  LDL R7, [R1+0xe6c] ;  /* 0x000e6c0001077983 */ /* 0x000ee20000100800 */
[----:B------:R-:W-:Y:S02]  /*f230*/  PRMT R9, RZ, 0x7610, R9 ;  /* 0x00007610ff097816 */ /* 0x000fe40000000009 */
[----:B---3--:R-:W-:-:S04]  /*f240*/  @P1 LOP3.LUT R7, R7, R6, RZ, 0x3c, !PT ;  /* 0x0000000607071212 */ /* 0x008fc800078e3cff */
[----:B------:R-:W-:-:S04]  /*f250*/  @P1 LOP3.LUT R6, R7, R6, RZ, 0x3c, !PT ;  /* 0x0000000607061212 */ /* 0x000fc800078e3cff */
[----:B------:R-:W-:-:S05]  /*f260*/  @P1 LOP3.LUT R7, R7, R6, RZ, 0x3c, !PT ;  /* 0x0000000607071212 */ /* 0x000fca00078e3cff */
[----:B------:R-:W3:Y:S04]  /*f270*/  @P1 LDG.E.U16 R9, [R6.64] ;  /* 0x0000000606091981 */ /* 0x000ee8000c1e1500 */
[----:B--2---:R-:W-:Y:S04]  /*f280*/  STL [R1+0x1a48], R3 ;  /* 0x001a480301007387 */ /* 0x004fe80000100800 */
[----:B---3--:R0:W-:Y:S04]  /*f290*/  STL [R1+0x58], R9 ;  /* 0x0000580901007387 */ /* 0x0081e80000100800 */
[----:B0-----:R-:W2:Y:S01]  /*f2a0*/  LDL.LU R9, [R1+0x1a84] ;  /* 0x001a840001097983 */ /* 0x001ea20000300800 */
[----:B------:R-:W3:Y:S02]  /*f2b0*/  LDL R6, [R1+0x7fc] ;  /* 0x0007fc0001067983 */ /* 0x000ee40000100800 */
[----:B------:R-:W3:Y:S01]  /*f2c0*/  LDL R7, [R1+0xe74] ;  /* 0x000e740001077983 */ /* 0x000ee20000100800 */
[----:B------:R-:W-:-:S02]  /*f2d0*/  PRMT R8, RZ, 0x7610, R8 ;  /* 0x00007610ff087816 */ /* 0x000fc40000000008 */
[----:B---3--:R-:W-:-:S04]  /*f2e0*/  @P1 LOP3.LUT R7, R7, R6, RZ, 0x3c, !PT ;  /* 0x0000000607071212 */ /* 0x008fc800078e3cff */
[----:B------:R-:W-:-:S04]  /*f2f0*/  @P1 LOP3.LUT R6, R7, R6, RZ, 0x3c, !PT ;  /* 0x0000000607061212 */ /* 0x000fc800078e3cff */
[----:B------:R-:W-:-:S05]  /*f300*/  @P1 LOP3.LUT R7, R7, R6, RZ, 0x3c, !PT ;  /* 0x0000000607071212 */ /* 0x000fca00078e3cff */
[----:B------:R-:W3:Y:S04]  /*f310*/  @P1 LDG.E.U16 R8, [R6.64] ;  /* 0x0000000606081981 */ /* 0x000ee8000c1e1500 */
[----:B---3--:R0:W-:Y:S04]  /*f320*/  STL [R1+0x54], R8 ;  /* 0x0000540801007387 */ /* 0x0081e80000100800 */
[----:B0-----:R-:W3:Y:S01]  /*f330*/  LDL.LU R8, [R1+0x1a80] ;  /* 0x001a800001087983 */ /* 0x001ee20000300800 */
[----:B------:R-:W2:Y:S02]  /*f340*/  LDL R6, [R1+0xe70] ;  /* 0x000e700001067983 */ /* 0x000ea40000100800 */
[----:B------:R-:W2:Y:S01]  /*f350*/  LDL R7, [R1+0xe84] ;  /* 0x000e840001077983 */ /* 0x000ea20000100800 */
[----:B------:R-:W-:-:S02]  /*f360*/  PRMT R13, RZ, 0x7610, R13 ;  /* 0x00007610ff0d7816 */ /* 0x000fc4000000000d */
[----:B--2---:R-:W-:-:S04]  /*f370*/  @P1 LOP3.LUT R7, R7, R6, RZ, 0x3c, !PT ;  /* 0x0000000607071212 */ /* 0x004fc800078e3cff */
[----:B------:R-:W-:-:S04]  /*f380*/  @P1 LOP3.LUT R6, R7, R6, RZ, 0x3c, !PT ;  /* 0x0000000607061212 */ /* 0x000fc800078e3cff */
[----:B------:R-:W-:-:S05]  /*f390*/  @P1 LOP3.LUT R7, R7, R6, RZ, 0x3c, !PT ;  /* 0x0000000607071212 */ /* 0x000fca00078e3cff */
[----:B------:R0:W2:Y:S04]  /*f3a0*/  @P1 LDG.E.U16 R13, [R6.64] ;  /* 0x00000006060d1981 */ /* 0x0000a8000c1e1500 */
[----:B0-----:R-:W2:Y:S04]  /*f3b0*/  LDL R6, [R1+0xe7c] ;  /* 0x000e7c0001067983 */ /* 0x001ea80000100800 */
[----:B------:R-:W2:Y:S01]  /*f3c0*/  LDL R7, [R1+0xe80] ;  /* 0x000e800001077983 */ /* 0x000ea20000100800 */
[----:B------:R-:W-:Y:S02]  /*f3d0*/  ISETP.GT.AND P2, PT, R4, 0x1b, PT ;  /* 0x0000001b0400780c */ /* 0x000fe40003f44270 */
[----:B------:R-:W-:-:S11]  /*f3e0*/  PRMT R5, RZ, 0x7610, R5 ;  /* 0x00007610ff057816 */ /* 0x000fd60000000005 */
[----:B--2---:R-:W-:-:S04]  /*f3f0*/  @P2 LOP3.LUT R7, R7, R6, RZ, 0x3c, !PT ;  /* 0x0000000607072212 */ /* 0x004fc800078e3cff */
[----:B------:R-:W-:-:S04]  /*f400*/  @P2 LOP3.LUT R6, R7, R6, RZ, 0x3c, !PT ;  /* 0x0000000607062212 */ /* 0x000fc800078e3cff */
[----:B------:R-:W-:-:S05]  /*f410*/  @P2 LOP3.LUT R7, R7, R6, RZ, 0x3c, !PT ;  /* 0x0000000607072212 */ /* 0x000fca00078e3cff */
[----:B------:R-:W2:Y:S04]  /*f420*/  @P2 LDG.E.U16 R5, [R6.64] ;  /* 0x0000000606052981 */ /* 0x000ea8000c1e1500 */
[----:B------:R0:W-:Y:S04]  /*f430*/  STL [R1+0x50], R13 ;  /* 0x0000500d01007387 */ /* 0x0001e80000100800 */
[----:B0-----:R-:W3:Y:S04]  /*f440*/  LDL R13, [R1+0xea8] ;  /* 0x000ea800010d7983 */ /* 0x001ee80000100800 */
        /* <DEDUP_REMOVED lines=36> */
[----:B----4-:R-:W-:-:S03]  /*f690*/  PRMT R12, RZ, 0x7610, R12 ;  /* 0x00007610ff0c7816 */ /* 0x010fc6000000000c */
[----:B--2---:R0:W-:Y:S04]  /*f6a0*/  STL [R1+0x2c], R24 ;  /* 0x00002c1801007387 */ /* 0x0041e80000100800 */
[----:B0-----:R-:W2:Y:S01]  /*f6b0*/  LDL.LU R24, [R1+0x1a6c] ;  /* 0x001a6c0001187983 */ /* 0x001ea20000300800 */
[----:B------:R-:W4:Y:S02]  /*f6c0*/  LDL R7, [R1+0x7f8] ;  /* 0x0007f80001077983 */ /* 0x000f240000100800 */
[----:B---3--:R-:W-:Y:S01]  /*f6d0*/  @P2 IMAD.MOV.U32 R6, RZ, RZ, R13 ;  /* 0x000000ffff062224 */ /* 0x008fe200078e000d */
[----:B------:R-:W-:Y:S01]  /*f6e0*/  PRMT R18, RZ, 0x7610, R18 ;  /* 0x00007610ff127816 */ /* 0x000fe20000000012 */
[----:B------:R-:W3:Y:S04]  /*f6f0*/  LDL R13, [R1+0xec8] ;  /* 0x000ec800010d7983 */ /* 0x000ee80000100800 */
[----:B----4-:R0:W4:Y:S04]  /*f700*/  @P2 LDG.E.U16 R12, [R6.64] ;  /* 0x00000006060c2981 */ /* 0x010128000c1e1500 */
[----:B0-----:R-:W2:Y:S04]  /*f710*/  LDL R6, [R1+0xea4] ;  /* 0x000ea40001067983 */ /* 0x001ea80000100800 */
[----:B------:R-:W2:Y:S02]  /*f720*/  LDL R7, [R1+0xeb4] ;  /* 0x000eb40001077983 */ /* 0x000ea40000100800 */
[----:B--2---:R-:W-:-:S04]  /*f730*/  @P2 LOP3.LUT R7, R7, R6, RZ, 0x3c, !PT ;  /* 0x0000000607072212 */ /* 0x004fc800078e3cff */
[----:B------:R-:W-:-:S04]  /*f740*/  @P2 LOP3.LUT R6, R7, R6, RZ, 0x3c, !PT ;  /* 0x0000000607062212 */ /* 0x000fc800078e3cff */
[----:B------:R-:W-:-:S05]  /*f750*/  @P2 LOP3.LUT R7, R7, R6, RZ, 0x3c, !PT ;  /* 0x0000000607072212 */ /* 0x000fca00078e3cff */
[----:B------:R-:W2:Y:S04]  /*f760*/  @P2 LDG.E.U16 R18, [R6.64] ;  /* 0x0000000606122981 */ /* 0x000ea8000c1e1500 */
[----:B----4-:R0:W-:Y:S04]  /*f770*/  STL [R1+0x24], R12 ;  /* 0x0000240c01007387 */ /* 0x0101e80000100800 */
[----:B0-----:R-:W4:Y:S04]  /*f780*/  LDL R12, [R1+0xed4] ;  /* 0x000ed400010c7983 */ /* 0x001f280000100800 */
        /* <DEDUP_REMOVED lines=19> */
[----:B--2---:R-:W-:Y:S01]  /*f8c0*/  STL [R1+0xc], R2 ;  /* 0x00000c0201007387 */ /* 0x004fe20000100800 */
[----:B------:R-:W2:Y:S02]  /*f8d0*/  LDL R6, [R1+0xeb8] ;  /* 0x000eb80001067983 */ /* 0x000ea40000100800 */
[----:B------:R-:W2:Y:S01]  /*f8e0*/  LDL R7, [R1+0xecc] ;  /* 0x000ecc0001077983 */ /* 0x000ea20000100800 */
[----:B------:R-:W-:Y:S02]  /*f8f0*/  PRMT R23, RZ, 0x7610, R23 ;  /* 0x00007610ff177816 */ /* 0x000fe40000000017 */
[----:B--2---:R-:W-:-:S04]  /*f900*/  @P1 LOP3.LUT R7, R7, R6, RZ, 0x3c, !PT ;  /* 0x0000000607071212 */ /* 0x004fc800078e3cff */
[----:B------:R-:W-:-:S04]  /*f910*/  @P1 LOP3.LUT R6, R7, R6, RZ, 0x3c, !PT ;  /* 0x0000000607061212 */ /* 0x000fc800078e3cff */
[----:B------:R-:W-:-:S05]  /*f920*/  @P1 LOP3.LUT R7, R7, R6, RZ, 0x3c, !PT ;  /* 0x0000000607071212 */ /* 0x000fca00078e3cff */
[----:B------:R4:W2:Y:S01]  /*f930*/  @P1 LDG.E.U16 R23, [R6.64] ;  /* 0x0000000606171981 */ /* 0x0008a2000c1e1500 */
[----:B------:R-:W-:Y:S01]  /*f940*/  PRMT R22, RZ, 0x7610, R22 ;  /* 0x00007610ff167816 */ /* 0x000fe20000000016 */
[----:B----4-:R-:W-:Y:S02]  /*f950*/  @P1 IMAD.MOV.U32 R6, RZ, RZ, R12 ;  /* 0x000000ffff061224 */ /* 0x010fe400078e000c */
[----:B---3--:R-:W-:-:S05]  /*f960*/  @P1 IMAD.MOV.U32 R7, RZ, RZ, R13 ;  /* 0x000000ffff071224 */ /* 0x008fca00078e000d */
[----:B------:R0:W3:Y:S04]  /*f970*/  @P1 LDG.E.U16 R22, [R6.64] ;  /* 0x0000000606161981 */ /* 0x0000e8000c1e1500 */
[----:B--2---:R1:W-:Y:S01]  /*f980*/  STL [R1+0x1a2c], R23 ;  /* 0x001a2c1701007387 */ /* 0x0043e20000100800 */
[----:B0-----:R-:W2:Y:S02]  /*f990*/  LDL R6, [R1+0xed0] ;  /* 0x000ed00001067983 */ /* 0x001ea40000100800 */
[----:B------:R-:W2:Y:S01]  /*f9a0*/  LDL R7, [R1+0xedc] ;  /* 0x000edc0001077983 */ /* 0x000ea20000100800 */
[----:B------:R-:W-:Y:S01]  /*f9b0*/  PRMT R21, RZ, 0x7610, R21 ;  /* 0x00007610ff157816 */ /* 0x000fe20000000015 */
[----:B------:R-:W4:Y:S04]  /*f9c0*/  LDL R13, [R1+0xee4] ;  /* 0x000ee400010d7983 */ /* 0x000f280000100800 */
[----:B------:R-:W4:Y:S04]  /*f9d0*/  LDL R12, [R1+0xef4] ;  /* 0x000ef400010c7983 */ /* 0x000f280000100800 */
[----:B-1----:R-:W4:Y:S04]  /*f9e0*/  LDL R23, [R1+0xee8] ;  /* 0x000ee80001177983 */ /* 0x002f280000100800 */
[----:B---3--:R0:W-:Y:S04]  /*f9f0*/  STL [R1+0x1a30], R22 ;  /* 0x001a301601007387 */ /* 0x0081e80000100800 */
[----:B0-----:R-:W3:Y:S01]  /*fa00*/  LDL R22, [R1+0xeac] ;  /* 0x000eac0001167983 */ /* 0x001ee20000100800 */
[----:B--2---:R-:W-:-:S04]  /*fa10*/  @P1 LOP3.LUT R7, R7, R6, RZ, 0x3c, !PT ;  /* 0x0000000607071212 */ /* 0x004fc800078e3cff */
[----:B------:R-:W-:-:S04]  /*fa20*/  @P1 LOP3.LUT R6, R7, R6, RZ, 0x3c, !PT ;  /* 0x0000000607061212 */ /* 0x000fc800078e3cff */
[----:B------:R-:W-:-:S05]  /*fa30*/  @P1 LOP3.LUT R7, R7, R6, RZ, 0x3c, !PT ;  /* 0x0000000607071212 */ /* 0x000fca00078e3cff */
[----:B------:R0:W2:Y:S04]  /*fa40*/  @P1 LDG.E.U16 R21, [R6.64] ;  /* 0x0000000606151981 */ /* 0x0000a8000c1e1500 */
[----:B0-----:R-:W2:Y:S04]  /*fa50*/  LDL R6, [R1+0xed8] ;  /* 0x000ed80001067983 */ /* 0x001ea80000100800 */
[----:B------:R-:W2:Y:S01]  /*fa60*/  LDL R7, [R1+0xee0] ;  /* 0x000ee00001077983 */ /* 0x000ea20000100800 */
[----:B------:R-:W-:Y:S02]  /*fa70*/  PRMT R20, RZ, 0x7610, R20 ;  /* 0x00007610ff147816 */ /* 0x000fe40000000014 */
[----:B------:R-:W-:-:S02]  /*fa80*/  PRMT R19, RZ, 0x7610, R19 ;  /* 0x00007610ff137816 */ /* 0x000fc40000000013 */
[----:B--2---:R-:W-:-:S04]  /*fa90*/  @P1 LOP3.LUT R7, R7, R6, RZ, 0x3c, !PT ;  /* 0x0000000607071212 */ /* 0x004fc800078e3cff */
[----:B------:R-:W-:-:S04]  /*faa0*/  @P1 LOP3.LUT R6, R7, R6, RZ, 0x3c, !PT ;  /* 0x0000000607061212 */ /* 0x000fc800078e3cff */
[----:B------:R-:W-:-:S05]  /*fab0*/  @P1 LOP3.LUT R7, R7, R6, RZ, 0x3c, !PT ;  /* 0x0000000607071212 */ /* 0x000fca00078e3cff */
[----:B------:R4:W2:Y:S02]  /*fac0*/  @P1 LDG.E.U16 R20, [R6.64] ;  /* 0x0000000606141981 */ /* 0x0008a4000c1e1500 */
[----:B----4-:R-:W-:Y:S02]  /*fad0*/  @P1 IMAD.MOV.U32 R6, RZ, RZ, R23 ;  /* 0x000000ffff061224 */ /* 0x010fe400078e0017 */
[----:B---3--:R-:W-:-:S05]  /*fae0*/  @P1 IMAD.MOV.U32 R7, RZ, RZ, R22 ;  /* 0x000000ffff071224 */ /* 0x008fca00078e0016 */
[----:B------:R0:W3:Y:S04]  /*faf0*/  @P1 LDG.E.U16 R19, [R6.64] ;  /* 0x0000000606131981 */ /* 0x0000e8000c1e1500 */
[----:B------:R1:W-:Y:S04]  /*fb00*/  STL [R1+0x1a34], R21 ;  /* 0x001a341501007387 */ /* 0x0003e80000100800 */
[----:B-1----:R-:W4:Y:S01]  /*fb10*/  LDL R21, [R1+0xf04] ;  /* 0x000f040001157983 */ /* 0x002f220000100800 */
[----:B------:R-:W-:Y:S01]  /*fb20*/  PRMT R17, RZ, 0x7610, R17 ;  /* 0x00007610ff117816 */ /* 0x000fe20000000011 */
[----:B0-----:R-:W-:-:S02]  /*fb30*/  @P1 IMAD.MOV.U32 R6, RZ, RZ, R12 ;  /* 0x000000ffff061224 */ /* 0x001fc400078e000c */
[----:B------:R-:W-:-:S05]  /*fb40*/  @P1 IMAD.MOV.U32 R7, RZ, RZ, R13 ;  /* 0x000000ffff071224 */ /* 0x000fca00078e000d */
[----:B------:R4:W4:Y:S04]  /*fb50*/  @P1 LDG.E.U16 R17, [R6.64] ;  /* 0x0000000606111981 */ /* 0x000928000c1e1500 */
[----:B--2---:R0:W-:Y:S01]  /*fb60*/  STL [R1+0x1a38], R20 ;  /* 0x001a381401007387 */ /* 0x0041e20000100800 */
[----:B------:R-:W2:Y:S02]  /*fb70*/  LDL R23, [R1+0xefc] ;  /* 0x000efc0001177983 */ /* 0x000ea40000100800 */
[----:B------:R-:W2:Y:S01]  /*fb80*/  LDL R22, [R1+0xf00] ;  /* 0x000f000001167983 */ /* 0x000ea20000100800 */
[----:B0-----:R-:W2:Y:S04]  /*fb90*/  LDL R20, [R1+0xef0] ;  /* 0x000ef00001147983 */ /* 0x001ea80000100800 */
[----:B---3--:R-:W-:Y:S01]  /*fba0*/  STL [R1+0x1a3c], R19 ;  /* 0x001a3c1301007387 */ /* 0x008fe20000100800 */
[----:B------:R-:W3:Y:S02]  /*fbb0*/  LDL R13, [R1+0xef8] ;  /* 0x000ef800010d7983 */ /* 0x000ee40000100800 */
[----:B------:R-:W3:Y:S01]  /*fbc0*/  LDL R12, [R1+0xf0c] ;  /* 0x000f0c00010c7983 */ /* 0x000ee20000100800 */
[----:B------:R-:W-:-:S02]  /*fbd0*/  ISETP.GT.AND P2, PT, R4, 0x1d, PT ;  /* 0x0000001d0400780c */ /* 0x000fc40003f44270 */
[----:B------:R-:W-:Y:S02]  /*fbe0*/  PRMT R15, RZ, 0x7610, R15 ;  /* 0x00007610ff0f7816 */ /* 0x000fe4000000000f */
[----:B------:R-:W-:Y:S01]  /*fbf0*/  PRMT R14, RZ, 0x7610, R14 ;  /* 0x00007610ff0e7816 */ /* 0x000fe2000000000e */
[----:B----4-:R-:W-:Y:S01]  /*fc00*/  @P1 IMAD.MOV.U32 R6, RZ, RZ, R21 ;  /* 0x000000ffff061224 */ /* 0x010fe200078e0015 */
[----:B------:R-:W-:Y:S01]  /*fc10*/  PRMT R11, RZ, 0x7610, R11 ;  /* 0x00007610ff0b7816 */ /* 0x000fe2000000000b */
[----:B------:R0:W-:Y:S01]  /*fc20*/  STL [R1+0x1a40], R17 ;  /* 0x001a401101007387 */ /* 0x0001e20000100800 */
[----:B------:R-:W4:Y:S02]  /*fc30*/  LDL R21, [R1+0xf08] ;  /* 0x000f080001157983 */ /* 0x000f240000100800 */
[----:B--2---:R-:W-:Y:S02]  /*fc40*/  @P1 IMAD.MOV.U32 R7, RZ, RZ, R20 ;  /* 0x000000ffff071224 */ /* 0x004fe400078e0014 */
[----:B------:R-:W2:Y:S04]  /*fc50*/  LDL R20, [R1+0xf14] ;  /* 0x000f140001147983 */ /* 0x000ea80000100800 */
[----:B------:R1:W2:Y:S02]  /*fc60*/  @P1 LDG.E.U16 R15, [R6.64] ;  /* 0x00000006060f1981 */ /* 0x0002a4000c1e1500 */
[----:B-1----:R-:W-:-:S02]  /*fc70*/  @P2 IMAD.MOV.U32 R6, RZ, RZ, R22 ;  /* 0x000000ffff062224 */ /* 0x002fc400078e0016 */
[----:B------:R-:W-:-:S05]  /*fc80*/  @P2 IMAD.MOV.U32 R7, RZ, RZ, R23 ;  /* 0x000000ffff072224 */ /* 0x000fca00078e0017 */
[----:B------:R3:W2:Y:S02]  /*fc90*/  @P2 LDG.E.U16 R14, [R6.64] ;  /* 0x00000006060e2981 */ /* 0x0006a4000c1e1500 */
[----:B---3--:R-:W-:Y:S02]  /*fca0*/  @P2 IMAD.MOV.U32 R6, RZ, RZ, R12 ;  /* 0x000000ffff062224 */ /* 0x008fe400078e000c */
[----:B------:R-:W-:-:S05]  /*fcb0*/  @P2 IMAD.MOV.U32 R7, RZ, RZ, R13 ;  /* 0x000000ffff072224 */ /* 0x000fca00078e000d */
[----:B------:R4:W3:Y:S01]  /*fcc0*/  @P2 LDG.E.U16 R11, [R6.64] ;  /* 0x00000006060b2981 */ /* 0x0008e2000c1e1500 */
[----:B------:R-:W-:Y:S01]  /*fcd0*/  PRMT R10, RZ, 0x7610, R10 ;  /* 0x00007610ff0a7816 */ /* 0x000fe2000000000a */
[----:B----4-:R-:W-:Y:S02]  /*fce0*/  @P2 IMAD.MOV.U32 R7, RZ, RZ, R21 ;  /* 0x000000ffff072224 */ /* 0x010fe400078e0015 */
[----:B--2---:R-:W-:Y:S01]  /*fcf0*/  STL [R1+0x1a44], R15 ;  /* 0x001a440f01007387 */ /* 0x004fe20000100800 */
[----:B0-----:R-:W2:Y:S03]  /*fd00*/  LDL R17, [R1+0xf1c] ;  /* 0x000f1c0001117983 */ /* 0x001ea60000100800 */
[----:B------:R0:W-:Y:S01]  /*fd10*/  STL [R1+0x1a04], R14 ;  /* 0x001a040e01007387 */ /* 0x0001e20000100800 */
[----:B------:R-:W4:Y:S02]  /*fd20*/  LDL R23, [R1+0xf18] ;  /* 0x000f180001177983 */ /* 0x000f240000100800 */
[----:B------:R-:W4:Y:S02]  /*fd30*/  LDL R22, [R1+0xf20] ;  /* 0x000f200001167983 */ /* 0x000f240000100800 */
[----:B------:R-:W4:Y:S01]  /*fd40*/  LDL R13, [R1+0xeec] ;  /* 0x000eec00010d7983 */ /* 0x000f220000100800 */
[----:B------:R-:W4:Y:S04]  /*fd50*/  LDL R12, [R1+0xf28] ;  /* 0x000f2800010c7983 */ /* 0x000f280000100800 */
[----:B0-----:R-:W4:Y:S01]  /*fd60*/  LDL R14, [R1+0xf10] ;  /* 0x000f1000010e7983 */ /* 0x001f220000100800 */
[----:B------:R-:W-:-:S03]  /*fd70*/  @P2 IMAD.MOV.U32 R6, RZ, RZ, R20 ;  /* 0x000000ffff062224 */ /* 0x000fc600078e0014 */
[----:B---3--:R-:W-:Y:S01]  /*fd80*/  STL [R1+0x1a08], R11 ;  /* 0x001a080b01007387 */ /* 0x008fe20000100800 */
[----:B------:R-:W3:Y:S02]  /*fd90*/  LDL R21, [R1+0xf24] ;  /* 0x000f240001157983 */ /* 0x000ee40000100800 */
[----:B------:R-:W3:Y:S01]  /*fda0*/  LDL R20, [R1+0xf34] ;  /* 0x000f340001147983 */ /* 0x000ee20000100800 */
[----:B------:R2:W3:Y:S01]  /*fdb0*/  @P2 LDG.E.U16 R10, [R6.64] ;  /* 0x00000006060a2981 */ /* 0x0004e2000c1e1500 */
[----:B------:R-:W-:Y:S02]  /*fdc0*/  PRMT R9, RZ, 0x7610, R9 ;  /* 0x00007610ff097816 */ /* 0x000fe40000000009 */
[----:B------:R-:W-:Y:S01]  /*fdd0*/  PRMT R8, RZ, 0x7610, R8 ;  /* 0x00007610ff087816 */ /* 0x000fe20000000008 */
[----:B--2---:R-:W-:Y:S02]  /*fde0*/  @P2 IMAD.MOV.U32 R6, RZ, RZ, R17 ;  /* 0x000000ffff062224 */ /* 0x004fe400078e0011 */
[----:B----4-:R-:W-:-:S05]  /*fdf0*/  @P2 IMAD.MOV.U32 R7, RZ, RZ, R14 ;  /* 0x000000ffff072224 */ /* 0x010fca00078e000e */
[----:B------:R0:W2:Y:S02]  /*fe00*/  @P2 LDG.E.U16 R9, [R6.64] ;  /* 0x0000000606092981 */ /* 0x0000a4000c1e1500 */
[----:B0-----:R-:W-:Y:S02]  /*fe10*/  @P2 IMAD.MOV.U32 R6, RZ, RZ, R22 ;  /* 0x000000ffff062224 */ /* 0x001fe400078e0016 */
[----:B------:R-:W-:-:S05]  /*fe20*/  @P2 IMAD.MOV.U32 R7, RZ, RZ, R23 ;  /* 0x000000ffff072224 */ /* 0x000fca00078e0017 */
[----:B------:R0:W4:Y:S02]  /*fe30*/  @P2 LDG.E.U16 R8, [R6.64] ;  /* 0x0000000606082981 */ /* 0x000124000c1e1500 */
[----:B0-----:R-:W-:Y:S02]  /*fe40*/  PRMT R7, RZ, 0x7610, R7 ;  /* 0x00007610ff077816 */ /* 0x001fe40000000007 */
[----:B------:R-:W-:-:S04]  /*fe50*/  PRMT R6, RZ, 0x7610, R6 ;  /* 0x00007610ff067816 */ /* 0x000fc80000000006 */
[----:B------:R0:W4:Y:S04]  /*fe60*/  @P2 LDG.E.U16 R7, [R12.64] ;  /* 0x000000060c072981 */ /* 0x000128000c1e1500 */
[----:B---3--:R-:W-:Y:S01]  /*fe70*/  STL [R1+0x1a0c], R10 ;  /* 0x001a0c0a01007387 */ /* 0x008fe20000100800 */
[----:B------:R-:W3:Y:S02]  /*fe80*/  LDL R17, [R1+0xf30] ;  /* 0x000f300001117983 */ /* 0x000ee40000100800 */
[----:B------:R-:W3:Y:S02]  /*fe90*/  LDL R14, [R1+0xf3c] ;  /* 0x000f3c00010e7983 */ /* 0x000ee40000100800 */
[----:B0-----:R-:W-:Y:S02]  /*fea0*/  @P2 IMAD.MOV.U32 R12, RZ, RZ, R20 ;  /* 0x000000ffff0c2224 */ /* 0x001fe400078e0014 */
[----:B------:R-:W-:-:S05]  /*feb0*/  @P2 IMAD.MOV.U32 R13, RZ, RZ, R21 ;  /* 0x000000ffff0d2224 */ /* 0x000fca00078e0015 */
[----:B------:R3:W3:Y:S01]  /*fec0*/  @P2 LDG.E.U16 R6, [R12.64] ;  /* 0x000000060c062981 */ /* 0x0006e2000c1e1500 */
[----:B------:R-:W-:-:S03]  /*fed0*/  PRMT R5, RZ, 0x7610, R5 ;  /* 0x00007610ff057816 */ /* 0x000fc60000000005 */
[----:B--2---:R-:W-:Y:S04]  /*fee0*/  STL [R1+0x1a10], R9 ;  /* 0x001a100901007387 */ /* 0x004fe80000100800 */
[----:B----4-:R0:W-:Y:S01]  /*fef0*/  STL [R1+0x1a14], R8 ;  /* 0x001a140801007387 */ /* 0x0101e20000100800 */
[----:B------:R-:W2:Y:S03]  /*ff00*/  LDL R23, [R1+0x8b0] ;  /* 0x0008b00001177983 */ /* 0x000ea60000100800 */
[----:B------:R-:W-:Y:S01]  /*ff10*/  STL [R1+0x1a18], R7 ;  /* 0x001a180701007387 */ /* 0x000fe20000100800 */
[----:B------:R-:W4:Y:S03]  /*ff20*/  LDL R22, [R1+0xf38] ;  /* 0x000f380001167983 */ /* 0x000f260000100800 */
[----:B0-----:R-:W4:Y:S01]  /*ff30*/  LDL R8, [R1+0xf40] ;  /* 0x000f400001087983 */ /* 0x001f220000100800 */
[----:B---3--:R-:W-:-:S02]  /*ff40*/  @P2 IMAD.MOV.U32 R12, RZ, RZ, R14 ;  /* 0x000000ffff0c2224 */ /* 0x008fc400078e000e */
[----:B------:R-:W-:-:S05]  /*ff50*/  @P2 IMAD.MOV.U32 R13, RZ, RZ, R17 ;  /* 0x000000ffff0d2224 */ /* 0x000fca00078e0011 */
[----:B------:R2:W3:Y:S04]  /*ff60*/  @P2 LDG.E.U16 R5, [R12.64] ;  /* 0x000000060c052981 */ /* 0x0004e8000c1e1500 */
[----:B------:R0:W-:Y:S01]  /*ff70*/  STL [R1+0x1a1c], R6 ;  /* 0x001a1c0601007387 */ /* 0x0001e20000100800 */
[----:B------:R-:W-:Y:S02]  /*ff80*/  ISETP.GT.AND P1, PT, R4, 0x1e, PT ;  /* 0x0000001e0400780c */ /* 0x000fe40003f24270 */
[----:B------:R-:W-:Y:S01]  /*ff90*/  PRMT R3, RZ, 0x7610, R3 ;  /* 0x00007610ff037816 */ /* 0x000fe20000000003 */
[----:B------:R-:W4:Y:S01]  /*ffa0*/  LDL R21, [R1+0xf2c] ;  /* 0x000f2c0001157983 */ /* 0x000f220000100800 */
[----:B------:R-:W4:Y:S04]  /*ffb0*/  LDL R17, [R1+0xf48] ;  /* 0x000f480001117983 */ /* 0x000f280000100800 */
[----:B------:R-:W4:Y:S04]  /*ffc0*/  LDL R20, [R1+0xf44] ;  /* 0x000f440001147983 */ /* 0x000f280000100800 */
[----:B------:R-:W4:Y:S04]  /*ffd0*/  LDL R14, [R1+0xf54] ;  /* 0x000f5400010e7983 */ /* 0x000f280000100800 */
[----:B0-----:R-:W4:Y:S01]  /*ffe0*/  LDL R6, [R1+0x8ac] ;  /* 0x0008ac0001067983 */ /* 0x001f220000100800 */
[----:B--2---:R-:W-:-:S03]  /*fff0*/  @P0 IMAD.MOV.U32 R12, RZ, RZ, R23 ;  /* 0x000000ffff0c0224 */ /* 0x004fc600078e0017 */
[----:B---3--:R0:W-:Y:S02]  /*10000*/  STL [R1+0x1a20], R5 ;  /* 0x001a200501007387 */ /* 0x0081e40000100800 */
[----:B0-----:R-:W-:Y:S01]  /*10010*/  PRMT R5, RZ, 0x7610, R5 ;  /* 0x00007610ff057816 */ /* 0x001fe20000000005 */
[----:B----4-:R-:W-:Y:S01]  /*10020*/  @P0 IMAD.MOV.U32 R13, RZ, RZ, R6 ;  /* 0x000000ffff0d0224 */ /* 0x010fe200078e0006 */
[----:B------:R-:W-:Y:S01]  /*10030*/  PRMT R7, RZ, 0x7610, R7 ;  /* 0x00007610ff077816 */ /* 0x000fe20000000007 */
[----:B------:R-:W2:Y:S04]  /*10040*/  LDL R6, [R1+0xf50] ;  /* 0x000f500001067983 */ /* 0x000ea80000100800 */
[----:B------:R0:W3:Y:S02]  /*10050*/  @P0 LDG.E.U16 R3, [R12.64] ;  /* 0x000000060c030981 */ /* 0x0000e4000c1e1500 */
[----:B0-----:R-:W-:-:S02]  /*10060*/  @P1 IMAD.MOV.U32 R12, RZ, RZ, R8 ;  /* 0x000000ffff0c1224 */ /* 0x001fc400078e0008 */
[----:B------:R-:W-:-:S05]  /*10070*/  @P1 IMAD.MOV.U32 R13, RZ, RZ, R22 ;  /* 0x000000ffff0d1224 */ /* 0x000fca00078e0016 */
[----:B------:R0:W4:Y:S01]  /*10080*/  @P1 LDG.E.U16 R5, [R12.64] ;  /* 0x000000060c051981 */ /* 0x000122000c1e1500 */
[----:B------:R-:W-:Y:S01]  /*10090*/  PRMT R11, RZ, 0x7610, R11 ;  /* 0x00007610ff0b7816 */ /* 0x000fe2000000000b */
[----:B0-----:R-:W-:Y:S02]  /*100a0*/  @P1 IMAD.MOV.U32 R12, RZ, RZ, R17 ;  /* 0x000000ffff0c1224 */ /* 0x001fe400078e0011 */
[----:B------:R-:W-:-:S05]  /*100b0*/  @P1 IMAD.MOV.U32 R13, RZ, RZ, R21 ;  /* 0x000000ffff0d1224 */ /* 0x000fca00078e0015 */
[----:B------:R0:W2:Y:S02]  /*100c0*/  @P1 LDG.E.U16 R7, [R12.64] ;  /* 0x000000060c071981 */ /* 0x0000a4000c1e1500 */
[----:B0-----:R-:W-:Y:S02]  /*100d0*/  @P1 IMAD.MOV.U32 R12, RZ, RZ, R14 ;  /* 0x000000ffff0c1224 */ /* 0x001fe400078e000e */
[----:B------:R-:W-:-:S05]  /*100e0*/  @P1 IMAD.MOV.U32 R13, RZ, RZ, R20 ;  /* 0x000000ffff0d1224 */ /* 0x000fca00078e0014 */
[----:B------:R2:W2:Y:S04]  /*100f0*/  @P1 LDG.E.U16 R11, [R12.64] ;  /* 0x000000060c0b1981 */ /* 0x0004a8000c1e1500 */
[----:B---3--:R0:W-:Y:S01]  /*10100*/  STL [R1+0x4c], R3 ;  /* 0x00004c0301007387 */ /* 0x0081e20000100800 */
[----:B------:R-:W3:Y:S03]  /*10110*/  LDL R8, [R1+0xf58] ;  /* 0x000f580001087983 */ /* 0x000ee60000100800 */
[----:B0-----:R-:W3:Y:S04]  /*10120*/  LDL R3, [R1+0xf5c] ;  /* 0x000f5c0001037983 */ /* 0x001ee80000100800 */
[----:B----4-:R0:W-:Y:S01]  /*10130*/  STL [R1+0x40], R5 ;  /* 0x0000400501007387 */ /* 0x0101e20000100800 */
[----:B------:R-:W-:Y:S01]  /*10140*/  PRMT R19, RZ, 0x7610, R19 ;  /* 0x00007610ff137816 */ /* 0x000fe20000000013 */
[----:B--2---:R-:W-:-:S02]  /*10150*/  @P1 IMAD.MOV.U32 R13, RZ, RZ, R6 ;  /* 0x000000ffff0d1224 */ /* 0x004fc400078e0006 */
[----:B------:R-:W2:Y:S04]  /*10160*/  LDL R17, [R1+0xf4c] ;  /* 0x000f4c0001117983 */ /* 0x000ea80000100800 */
[----:B0-----:R-:W4:Y:S01]  /*10170*/  LDL R5, [R1+0xf60] ;  /* 0x000f600001057983 */ /* 0x001f220000100800 */
[----:B------:R-:W-:-:S03]  /*10180*/  PRMT R0, RZ, 0x7610, R0 ;  /* 0x00007610ff007816 */ /* 0x000fc60000000000 */
[----:B------:R0:W-:Y:S01]  /*10190*/  STL [R1+0x38], R7 ;  /* 0x0000380701007387 */ /* 0x0001e20000100800 */
[----:B------:R-:W2:Y:S03]  /*101a0*/  LDL R14, [R1+0xf64] ;  /* 0x000f6400010e7983 */ /* 0x000ea60000100800 */
[----:B0-----:R-:W2:Y:S04]  /*101b0*/  LDL R7, [R1+0xf68] ;  /* 0x000f680001077983 */ /* 0x001ea80000100800 */
[----:B------:R0:W-:Y:S01]  /*101c0*/  STL [R1+0x30], R11 ;  /* 0x0000300b01007387 */ /* 0x0001e20000100800 */
[----:B------:R-:W2:Y:S03]  /*101d0*/  LDL R6, [R1+0xf70] ;  /* 0x000f700001067983 */ /* 0x000ea60000100800 */
[----:B0-----:R-:W2:Y:S01]  /*101e0*/  LDL R11, [R1+0xf74] ;  /* 0x000f7400010b7983 */ /* 0x001ea20000100800 */
[----:B---3--:R-:W-:-:S03]  /*101f0*/  @P1 IMAD.MOV.U32 R12, RZ, RZ, R3 ;  /* 0x000000ffff0c1224 */ /* 0x008fc600078e0003 */
[----:B------:R-:W3:Y:S04]  /*10200*/  LDL R3, [R1+0xf7c] ;  /* 0x000f7c0001037983 */ /* 0x000ee80000100800 */
[----:B------:R0:W3:Y:S02]  /*10210*/  @P1 LDG.E.U16 R19, [R12.64] ;  /* 0x000000060c131981 */ /* 0x0000e4000c1e1500 */
[----:B0-----:R-:W-:Y:S02]  /*10220*/  @P1 IMAD.MOV.U32 R13, RZ, RZ, R8 ;  /* 0x000000ffff0d1224 */ /* 0x001fe400078e0008 */
[----:B------:R-:W3:Y:S01]  /*10230*/  LDL R8, [R1+0xf78] ;  /* 0x000f780001087983 */ /* 0x000ee20000100800 */
[----:B----4-:R-:W-:-:S03]  /*10240*/  @P1 IMAD.MOV.U32 R12, RZ, RZ, R5 ;  /* 0x000000ffff0c1224 */ /* 0x010fc600078e0005 */
[----:B------:R-:W4:Y:S04]  /*10250*/  LDL R5, [R1+0xf80] ;  /* 0x000f800001057983 */ /* 0x000f280000100800 */
[----:B------:R2:W4:Y:S01]  /*10260*/  @P1 LDG.E.U16 R0, [R12.64] ;  /* 0x000000060c001981 */ /* 0x000522000c1e1500 */
[----:B------:R-:W-:Y:S02]  /*10270*/  PRMT R15, RZ, 0x7610, R15 ;  /* 0x00007610ff0f7816 */ /* 0x000fe4000000000f */
[----:B------:R-:W-:Y:S01]  /*10280*/  PRMT R10, RZ, 0x7610, R10 ;  /* 0x00007610ff0a7816 */ /* 0x000fe2000000000a */
[----:B--2---:R-:W-:Y:S02]  /*10290*/  @P1 IMAD.MOV.U32 R13, RZ, RZ, R17 ;  /* 0x000000ffff0d1224 */ /* 0x004fe400078e0011 */
[----:B------:R-:W-:-:S05]  /*102a0*/  @P1 IMAD.MOV.U32 R12, RZ, RZ, R7 ;  /* 0x000000ffff0c1224 */ /* 0x000fca00078e0007 */
[----:B------:R0:W2:Y:S02]  /*102b0*/  @P1 LDG.E.U16 R15, [R12.64] ;  /* 0x000000060c0f1981 */ /* 0x0000a4000c1e1500 */
[----:B0-----:R-:W-:Y:S02]  /*102c0*/  @P1 IMAD.MOV.U32 R13, RZ, RZ, R14 ;  /* 0x000000ffff0d1224 */ /* 0x001fe400078e000e */
[----:B------:R-:W-:-:S05]  /*102d0*/  @P1 IMAD.MOV.U32 R12, RZ, RZ, R11 ;  /* 0x000000ffff0c1224 */ /* 0x000fca00078e000b */
[----:B------:R0:W2:Y:S02]  /*102e0*/  @P1 LDG.E.U16 R10, [R12.64] ;  /* 0x000000060c0a1981 */ /* 0x0000a4000c1e1500 */
[----:B0-----:R-:W-:Y:S02]  /*102f0*/  @P1 IMAD.MOV.U32 R13, RZ, RZ, R6 ;  /* 0x000000ffff0d1224 */ /* 0x001fe400078e0006 */
[----:B---3--:R-:W-:Y:S01]  /*10300*/  @P1 IMAD.MOV.U32 R12, RZ, RZ, R3 ;  /* 0x000000ffff0c1224 */ /* 0x008fe200078e0003 */
[----:B----4-:R0:W-:Y:S01]  /*10310*/  STL [R1+0x1a00], R0 ;  /* 0x001a000001007387 */ /* 0x0101e20000100800 */
[----:B------:R-:W3:Y:S02]  /*10320*/  LDL R7, [R1+0xf6c] ;  /* 0x000f6c0001077983 */ /* 0x000ee40000100800 */
[----:B------:R-:W4:Y:S02]  /*10330*/  LDL R6, [R1+0xf84] ;  /* 0x000f840001067983 */ /* 0x000f240000100800 */
[----:B------:R-:W2:Y:S01]  /*10340*/  LDL R3, [R1+0xf9c] ;  /* 0x000f9c0001037983 */ /* 0x000ea20000100800 */
[----:B------:R-:W-:-:S02]  /*10350*/  ISETP.GT.AND P0, PT, R4, 0x1f, PT ;  /* 0x0000001f0400780c */ /* 0x000fc40003f04270 */
[----:B------:R-:W-:Y:S02]  /*10360*/  PRMT R9, RZ, 0x7610, R9 ;  /* 0x00007610ff097816 */ /* 0x000fe40000000009 */
[----:B------:R-:W-:Y:S02]  /*10370*/  PRMT R28, RZ, 0x7610, R28 ;  /* 0x00007610ff1c7816 */ /* 0x000fe4000000001c */
[----:B------:R-:W-:Y:S02]  /*10380*/  PRMT R29, RZ, 0x7610, R29 ;  /* 0x00007610ff1d7816 */ /* 0x000fe4000000001d */
[----:B------:R-:W-:Y:S01]  /*10390*/  PRMT R27, RZ, 0x7610, R27 ;  /* 0x00007610ff1b7816 */ /* 0x000fe2000000001b */
[----:B------:R-:W2:Y:S04]  /*103a0*/  LDL R11, [R1+0xf98] ;  /* 0x000f9800010b7983 */ /* 0x000ea80000100800 */
[----:B0-----:R-:W2:Y:S04]  /*103b0*/  LDL R0, [R1+0xf88] ;  /* 0x000f880001007983 */ /* 0x001ea80000100800 */
[----:B------:R0:W4:Y:S02]  /*103c0*/  @P1 LDG.E.U16 R9, [R12.64] ;  /* 0x000000060c091981 */ /* 0x000124000c1e1500 */
[----:B0-----:R-:W-:-:S02]  /*103d0*/  @P0 IMAD.MOV.U32 R12, RZ, RZ, R5 ;  /* 0x000000ffff0c0224 */ /* 0x001fc400078e0005 */
[----:B------:R-:W-:Y:S01]  /*103e0*/  @P0 IMAD.MOV.U32 R13, RZ, RZ, R8 ;  /* 0x000000ffff0d0224 */ /* 0x000fe200078e0008 */
[----:B------:R-:W4:Y:S04]  /*103f0*/  LDL R5, [R1+0xfac] ;  /* 0x000fac0001057983 */ /* 0x000f280000100800 */
[----:B------:R3:W4:Y:S02]  /*10400*/  @P0 LDG.E.U16 R28, [R12.64] ;  /* 0x000000060c1c0981 */ /* 0x000724000c1e1500 */
[----:B---3--:R-:W-:Y:S02]  /*10410*/  @P0 IMAD.MOV.U32 R13, RZ, RZ, R7 ;  /* 0x000000ffff0d0224 */ /* 0x008fe400078e0007 */
[----:B--2---:R-:W-:-:S05]  /*10420*/  @P0 IMAD.MOV.U32 R12, RZ, RZ, R0 ;  /* 0x000000ffff0c0224 */ /* 0x004fca00078e0000 */
[----:B------:R0:W2:Y:S02]  /*10430*/  @P0 LDG.E.U16 R29, [R12.64] ;  /* 0x000000060c1d0981 */ /* 0x0000a4000c1e1500 */
[----:B0-----:R-:W-:Y:S02]  /*10440*/  @P0 IMAD.MOV.U32 R12, RZ, RZ, R3 ;  /* 0x000000ffff0c0224 */ /* 0x001fe400078e0003 */
[----:B----4-:R-:W-:-:S05]  /*10450*/  @P0 IMAD.MOV.U32 R13, RZ, RZ, R6 ;  /* 0x000000ffff0d0224 */ /* 0x010fca00078e0006 */
[----:B------:R0:W3:Y:S04]  /*10460*/  @P0 LDG.E.U16 R27, [R12.64] ;  /* 0x000000060c1b0981 */ /* 0x0000e8000c1e1500 */
[----:B------:R-:W-:Y:S01]  /*10470*/  STL [R1+0x199c], R28 ;  /* 0x00199c1c01007387 */ /* 0x000fe20000100800 */
[----:B------:R1:W-:Y:S03]  /*10480*/  STL [R1+0x10], R10 ;  /* 0x0000100a01007387 */ /* 0x0003e60000100800 */
[----:B-1----:R-:W4:Y:S01]  /*10490*/  LDL R10, [R1+0xfa8] ;  /* 0x000fa800010a7983 */ /* 0x002f220000100800 */
[----:B------:R1:W-:Y:S02]  /*104a0*/  STL [R1+0x8], R9 ;  /* 0x0000080901007387 */ /* 0x0003e40000100800 */
[----:B------:R-:W-:Y:S02]  /*104b0*/  STL [R1+0x28], R19 ;  /* 0x0000281301007387 */ /* 0x000fe40000100800 */
[----:B------:R-:W4:Y:S01]  /*104c0*/  LDL R8, [R1+0xfb0] ;  /* 0x000fb00001087983 */ /* 0x000f220000100800 */
[----:B------:R-:W4:Y:S04]  /*104d0*/  LDL R7, [R1+0xfc0] ;  /* 0x000fc00001077983 */ /* 0x000f280000100800 */
[----:B------:R-:W4:Y:S04]  /*104e0*/  LDL R0, [R1+0xfd0] ;  /* 0x000fd00001007983 */ /* 0x000f280000100800 */
[----:B-1----:R-:W4:Y:S01]  /*104f0*/  LDL R9, [R1+0xfb4] ;  /* 0x000fb40001097983 */ /* 0x002f220000100800 */
[----:B0-----:R-:W-:-:S03]  /*10500*/  @P0 IMAD.MOV.U32 R12, RZ, RZ, R5 ;  /* 0x000000ffff0c0224 */ /* 0x001fc600078e0005 */
[----:B--2---:R-:W-:Y:S01]  /*10510*/  STL [R1+0x19a0], R29 ;  /* 0x0019a01d01007387 */ /* 0x004fe20000100800 */
[----:B------:R-:W2:Y:S02]  /*10520*/  LDL R6, [R1+0xfbc] ;  /* 0x000fbc0001067983 */ /* 0x000ea40000100800 */
[----:B------:R-:W2:Y:S02]  /*10530*/  LDL R3, [R1+0xff4] ;  /* 0x000ff40001037983 */ /* 0x000ea40000100800 */
[----:B------:R-:W-:Y:S01]  /*10540*/  STL [R1+0x18], R15 ;  /* 0x0000180f01007387 */ /* 0x000fe20000100800 */
[----:B---3--:R-:W-:Y:S01]  /*10550*/  STL [R1+0x19a4], R27 ;  /* 0x0019a41b01007387 */ /* 0x008fe20000100800 */
[----:B------:R-:W3:Y:S01]  /*10560*/  LDL R5, [R1+0xfcc] ;  /* 0x000fcc0001057983 */ /* 0x000ee20000100800 */
[----:B------:R-:W-:Y:S01]  /*10570*/  PRMT R26, RZ, 0x7610, R26 ;  /* 0x00007610ff1a7816 */ /* 0x000fe2000000001a */
[----:B------:R-:W-:Y:S01]  /*10580*/  @P0 IMAD.MOV.U32 R13, RZ, RZ, R11 ;  /* 0x000000ffff0d0224 */ /* 0x000fe200078e000b */
[----:B------:R-:W-:-:S04]  /*10590*/  PRMT R25, RZ, 0x7610, R25 ;  /* 0x00007610ff197816 */ /* 0x000fc80000000019 */
[----:B------:R4:W3:Y:S01]  /*105a0*/  @P0 LDG.E.U16 R26, [R12.64] ;  /* 0x000000060c1a0981 */ /* 0x0008e2000c1e1500 */
[----:B------:R-:W-:Y:S01]  /*105b0*/  PRMT R24, RZ, 0x7610, R24 ;  /* 0x00007610ff187816 */ /* 0x000fe20000000018 */
[----:B----4-:R-:W-:Y:S02]  /*105c0*/  @P0 IMAD.MOV.U32 R13, RZ, RZ, R10 ;  /* 0x000000ffff0d0224 */ /* 0x010fe400078e000a */
[----:B------:R-:W-:-:S05]  /*105d0*/  @P0 IMAD.MOV.U32 R12, RZ, RZ, R9 ;  /* 0x000000ffff0c0224 */ /* 0x000fca00078e0009 */
[----:B------:R0:W4:Y:S01]  /*105e0*/  @P0 LDG.E.U16 R25, [R12.64] ;  /* 0x000000060c190981 */ /* 0x000122000c1e1500 */
[----:B------:R-:W-:Y:S01]  /*105f0*/  PRMT R18, RZ, 0x7610, R18 ;  /* 0x00007610ff127816 */ /* 0x000fe20000000012 */
[----:B0-----:R-:W-:Y:S02]  /*10600*/  @P0 IMAD.MOV.U32 R12, RZ, RZ, R7 ;  /* 0x000000ffff0c0224 */ /* 0x001fe400078e0007 */
[----:B------:R-:W-:-:S05]  /*10610*/  @P0 IMAD.MOV.U32 R13, RZ, RZ, R8 ;  /* 0x000000ffff0d0224 */ /* 0x000fca00078e0008 */
[----:B------:R0:W4:Y:S01]  /*10620*/  @P0 LDG.E.U16 R24, [R12.64] ;  /* 0x000000060c180981 */ /* 0x000122000c1e1500 */
[----:B------:R-:W-:Y:S01]  /*10630*/  PRMT R16, RZ, 0x7610, R16 ;  /* 0x00007610ff107816 */ /* 0x000fe20000000010 */
[----:B0-----:R-:W-:Y:S02]  /*10640*/  @P0 IMAD.MOV.U32 R12, RZ, RZ, R0 ;  /* 0x000000ffff0c0224 */ /* 0x001fe400078e0000 */
[----:B--2---:R-:W-:-:S05]  /*10650*/  @P0 IMAD.MOV.U32 R13, RZ, RZ, R6 ;  /* 0x000000ffff0d0224 */ /* 0x004fca00078e0006 */
[----:B------:R0:W2:Y:S02]  /*10660*/  @P0 LDG.E.U16 R18, [R12.64] ;  /* 0x000000060c120981 */ /* 0x0000a4000c1e1500 */
[----:B0-----:R-:W-:Y:S02]  /*10670*/  @P0 IMAD.MOV.U32 R12, RZ, RZ, R3 ;  /* 0x000000ffff0c0224 */ /* 0x001fe400078e0003 */
[----:B---3--:R-:W-:-:S05]  /*10680*/  @P0 IMAD.MOV.U32 R13, RZ, RZ, R5 ;  /* 0x000000ffff0d0224 */ /* 0x008fca00078e0005 */
[----:B------:R-:W3:Y:S04]  /*10690*/  @P0 LDG.E.U16 R16, [R12.64] ;  /* 0x000000060c100981 */ /* 0x000ee8000c1e1500 */
[----:B------:R-:W-:Y:S04]  /*106a0*/  STL [R1+0x19a8], R26 ;  /* 0x0019a81a01007387 */ /* 0x000fe80000100800 */
[----:B------:R-:W0:Y:S04]  /*106b0*/  S2R R23, SR_TID.X ;  /* 0x0000000000177919 */ /* 0x000e280000002100 */
[----:B------:R-:W1:Y:S01]  /*106c0*/  S2R R2, SR_TID.X ;  /* 0x0000000000027919 */ /* 0x000e620000002100 */
[----:B------:R-:W-:Y:S06]  /*106d0*/  BAR.SYNC.DEFER_BLOCKING 0x0 ;  /* 0x0000000000007b1d */ /* 0x000fec0000010000 */
[----:B----4-:R-:W-:Y:S04]  /*106e0*/  STL [R1+0x19ac], R25 ;  /* 0x0019ac1901007387 */ /* 0x010fe80000100800 */
[----:B------:R-:W-:Y:S04]  /*106f0*/  STL [R1+0x19b0], R24 ;  /* 0x0019b01801007387 */ /* 0x000fe80000100800 */
[----:B--2---:R-:W-:Y:S04]  /*10700*/  STL [R1+0x19b4], R18 ;  /* 0x0019b41201007387 */ /* 0x004fe80000100800 */
[----:B---3--:R2:W-:Y:S04]  /*10710*/  STL [R1+0x19b8], R16 ;  /* 0x0019b81001007387 */ /* 0x0085e80000100800 */
[----:B--2---:R-:W2:Y:S04]  /*10720*/  LDL.LU R16, [R1+0x7d4] ;  /* 0x0007d40001107983 */ /* 0x004ea80000300800 */
[----:B--2---:R2:W-:Y:S04]  /*10730*/  STL [R1+0x1a5c], R16 ;  /* 0x001a5c1001007387 */ /* 0x0045e80000100800 */
[----:B--2---:R-:W2:Y:S01]  /*10740*/  LDL.LU R16, [R1+0x7dc] ;  /* 0x0007dc0001107983 */ /* 0x004ea20000300800 */
[----:B0-----:R-:W-:-:S04]  /*10750*/  LOP3.LUT R0, R23, 0x1f, RZ, 0xc0, !PT ;  /* 0x0000001f17007812 */ /* 0x001fc800078ec0ff */
[----:B------:R-:W-:Y:S02]  /*10760*/  ISETP.GE.AND P0, PT, R0, R4, PT ;  /* 0x000000040000720c */ /* 0x000fe40003f06270 */
[----:B-1----:R-:W-:Y:S01]  /*10770*/  LOP3.LUT R2, R2, 0x3f, RZ, 0xc0, !PT ;  /* 0x0000003f02027812 */ /* 0x002fe200078ec0ff */
[----:B--2---:R0:W-:Y:S04]  /*10780*/  STL [R1+0x1a60], R16 ;  /* 0x001a601001007387 */ /* 0x0041e80000100800 */
[----:B0-----:R-:W2:Y:S01]  /*10790*/  LDL.LU R16, [R1+0x7e0] ;  /* 0x0007e00001107983 */ /* 0x001ea20000300800 */
[----:B------:R-:W3:Y:S02]  /*107a0*/  LDL.LU R12, [R1+0x7d0] ;  /* 0x0007d000010c7983 */ /* 0x000ee40000300800 */
[----:B------:R-:W4:Y:S02]  /*107b0*/  LDL.LU R13, [R1+0x7cc] ;  /* 0x0007cc00010d7983 */ /* 0x000f240000300800 */
[----:B------:R-:W3:Y:S01]  /*107c0*/  LDL.LU R18, [R1+0x7c8] ;  /* 0x0007c80001127983 */ /* 0x000ee20000300800 */
[----:B------:R-:W3:Y:S01]  /*107d0*/  LDL.LU R24, [R1+0x7c4] ;  /* 0x0007c40001187983 */ /* 0x000ee20000300800 */
[----:B------:R-:W3:Y:S02]  /*107e0*/  LDL.LU R25, [R1+0x6e0] ;  /* 0x0006e00001197983 */ /* 0x000ee40000300800 */
[----:B------:R-:W3:Y:S02]  /*107f0*/  LDL.LU R26, [R1+0x6dc] ;  /* 0x0006dc00011a7983 */ /* 0x000ee40000300800 */
        /* <DEDUP_REMOVED lines=16> */
[----:B------:R-:W-:Y:S01]  /*10900*/  IMAD.SHL.U32 R2, R2, 0x2, RZ ;  /* 0x0000000202027824 */ /* 0x000fe200078e00ff */
[----:B------:R-:W3:Y:S01]  /*10910*/  LDL.LU R21, [R1+0x4dc] ;  /* 0x0004dc0001157983 */ /* 0x000ee20000300800 */
[----:B------:R-:W3:Y:S02]  /*10920*/  LDL.LU R3, [R1+0x4d8] ;  /* 0x0004d80001037983 */ /* 0x000ee40000300800 */
[----:B------:R-:W4:Y:S02]  /*10930*/  LDL.LU R22, [R1+0x4d4] ;  /* 0x0004d40001167983 */ /* 0x000f240000300800 */
[----:B------:R-:W4:Y:S01]  /*10940*/  LDL.LU R23, [R1+0x4d0] ;  /* 0x0004d00001177983 */ /* 0x000f220000300800 */
[----:B------:R0:W-:Y:S04]  /*10950*/  STL [R1+0x1a24], R4 ;  /* 0x001a240401007387 */ /* 0x0001e80000100800 */
[----:B0-----:R-:W4:Y:S04]  /*10960*/  LDL.LU R4, [R1+0x7d8] ;  /* 0x0007d80001047983 */ /* 0x001f280000300800 */
[----:B--2---:R0:W-:Y:S04]  /*10970*/  STS.U16 [R2], R16 ;  /* 0x0000001002007388 */ /* 0x0041e80000000400 */
[----:B0-----:R-:W2:Y:S04]  /*10980*/  LDL.LU R16, [R1+0x1a60] ;  /* 0x001a600001107983 */ /* 0x001ea80000300800 */
[----:B---3--:R-:W-:Y:S04]  /*10990*/  STS.U16 [R2+0x6180], R3 ;  /* 0x0061800302007388 */ /* 0x008fe80000000400 */
[----:B----4-:R-:W-:Y:S04]  /*109a0*/  STS.U16 [R2+0x100], R4 ;  /* 0x0001000402007388 */ /* 0x010fe80000000400 */
[----:B--2---:R0:W-:Y:S04]  /*109b0*/  STS.U16 [R2+0x80], R16 ;  /* 0x0000801002007388 */ /* 0x0041e80000000400 */
[----:B0-----:R-:W2:Y:S01]  /*109c0*/  LDL.LU R16, [R1+0x1a5c] ;  /* 0x001a5c0001107983 */ /* 0x001ea20000300800 */
[----:B------:R-:W3:Y:S02]  /*109d0*/  LDL.LU R3, [R1+0x4cc] ;  /* 0x0004cc0001037983 */ /* 0x000ee40000300800 */
[----:B------:R-:W4:Y:S02]  /*109e0*/  LDL.LU R4, [R1+0x7b8] ;  /* 0x0007b80001047983 */ /* 0x000f240000300800 */
[----:B----4-:R0:W-:Y:S04]  /*109f0*/  STL [R1+0x1a54], R4 ;  /* 0x001a540401007387 */ /* 0x0101e80000100800 */
[----:B0-----:R-:W4:Y:S04]  /*10a00*/  LDL.LU R4, [R1+0x7c0] ;  /* 0x0007c00001047983 */ /* 0x001f280000300800 */
[----:B--2---:R-:W-:Y:S04]  /*10a10*/  STS.U16 [R2+0x180], R16 ;  /* 0x0001801002007388 */ /* 0x004fe80000000400 */
[----:B------:R-:W-:Y:S04]  /*10a20*/  STS.U16 [R2+0x200], R12 ;  /* 0x0002000c02007388 */ /* 0x000fe80000000400 */
        /* <DEDUP_REMOVED lines=11> */
[----:B----4-:R0:W-:Y:S04]  /*10ae0*/  STL [R1+0x1a58], R4 ;  /* 0x001a580401007387 */ /* 0x0101e80000100800 */
[----:B0-----:R-:W2:Y:S01]  /*10af0*/  LDL.LU R4, [R1+0x4c8] ;  /* 0x0004c80001047983 */ /* 0x001ea20000300800 */
[----:B------:R-:W4:Y:S02]  /*10b00*/  LDL.LU R16, [R1+0x7b4] ;  /* 0x0007b40001107983 */ /* 0x000f240000300800 */
[----:B------:R-:W4:Y:S02]  /*10b10*/  LDL.LU R12, [R1+0x7b0] ;  /* 0x0007b000010c7983 */ /* 0x000f240000300800 */
[----:B------:R-:W4:Y:S01]  /*10b20*/  LDL.LU R13, [R1+0x7ac] ;  /* 0x0007ac00010d7983 */ /* 0x000f220000300800 */
[----:B------:R-:W4:Y:S01]  /*10b30*/  LDL.LU R18, [R1+0x7a8] ;  /* 0x0007a80001127983 */ /* 0x000f220000300800 */
[----:B------:R-:W4:Y:S02]  /*10b40*/  LDL.LU R24, [R1+0x7a4] ;  /* 0x0007a40001187983 */ /* 0x000f240000300800 */
[----:B------:R-:W4:Y:S02]  /*10b50*/  LDL.LU R25, [R1+0x6c0] ;  /* 0x0006c00001197983 */ /* 0x000f240000300800 */
[----:B------:R-:W4:Y:S01]  /*10b60*/  LDL.LU R26, [R1+0x6bc] ;  /* 0x0006bc00011a7983 */ /* 0x000f220000300800 */
[----:B------:R-:W4:Y:S01]  /*10b70*/  LDL.LU R27, [R1+0x6b8] ;  /* 0x0006b800011b7983 */ /* 0x000f220000300800 */
[----:B------:R-:W4:Y:S02]  /*10b80*/  LDL.LU R29, [R1+0x6b4] ;  /* 0x0006b400011d7983 */ /* 0x000f240000300800 */
[----:B------:R-:W4:Y:S02]  /*10b90*/  LDL.LU R28, [R1+0x6b0] ;  /* 0x0006b000011c7983 */ /* 0x000f240000300800 */
[----:B------:R-:W4:Y:S01]  /*10ba0*/  LDL.LU R5, [R1+0x6ac] ;  /* 0x0006ac0001057983 */ /* 0x000f220000300800 */
[----:B------:R-:W4:Y:S04]  /*10bb0*/  LDL.LU R6, [R1+0x6a8] ;  /* 0x0006a80001067983 */ /* 0x000f280000300800 */
[----:B------:R0:W-:Y:S01]  /*10bc0*/  STS.U16 [R2+0x4080], R8 ;  /* 0x0040800802007388 */ /* 0x0001e20000000400 */
[----:B------:R-:W4:Y:S03]  /*10bd0*/  LDL.LU R7, [R1+0x6a4] ;  /* 0x0006a40001077983 */ /* 0x000f260000300800 */
[----:B------:R1:W-:Y:S04]  /*10be0*/  STS.U16 [R2+0x4100], R9 ;  /* 0x0041000902007388 */ /* 0x0003e80000000400 */
[----:B------:R1:W-:Y:S04]  /*10bf0*/  STS.U16 [R2+0x4180], R10 ;  /* 0x0041800a02007388 */ /* 0x0003e80000000400 */
[----:B------:R3:W-:Y:S04]  /*10c00*/  STS.U16 [R2+0x4200], R11 ;  /* 0x0042000b02007388 */ /* 0x0007e80000000400 */
[----:B------:R3:W-:Y:S04]  /*10c10*/  STS.U16 [R2+0x4280], R14 ;  /* 0x0042800e02007388 */ /* 0x0007e80000000400 */
[----:B------:R3:W-:Y:S04]  /*10c20*/  STS.U16 [R2+0x4300], R15 ;  /* 0x0043000f02007388 */ /* 0x0007e80000000400 */
[----:B0-----:R-:W4:Y:S01]  /*10c30*/  LDL.LU R8, [R1+0x5c0] ;  /* 0x0005c00001087983 */ /* 0x001f220000300800 */
[----:B-1----:R-:W4:Y:S02]  /*10c40*/  LDL.LU R9, [R1+0x5bc] ;  /* 0x0005bc0001097983 */ /* 0x002f240000300800 */
[----:B------:R-:W4:Y:S01]  /*10c50*/  LDL.LU R10, [R1+0x5b8] ;  /* 0x0005b800010a7983 */ /* 0x000f220000300800 */
[----:B---3--:R-:W3:Y:S01]  /*10c60*/  LDL.LU R11, [R1+0x5b4] ;  /* 0x0005b400010b7983 */ /* 0x008ee20000300800 */
[----:B------:R-:W3:Y:S03]  /*10c70*/  LDL.LU R14, [R1+0x5b0] ;  /* 0x0005b000010e7983 */ /* 0x000ee60000300800 */
[----:B------:R0:W-:Y:S01]  /*10c80*/  STS.U16 [R2+0x4380], R17 ;  /* 0x0043801102007388 */ /* 0x0001e20000000400 */
[----:B------:R-:W3:Y:S03]  /*10c90*/  LDL.LU R15, [R1+0x5ac] ;  /* 0x0005ac00010f7983 */ /* 0x000ee60000300800 */
[----:B------:R1:W-:Y:S04]  /*10ca0*/  STS.U16 [R2+0x6000], R19 ;  /* 0x0060001302007388 */ /* 0x0003e80000000400 */
[----:B------:R1:W-:Y:S04]  /*10cb0*/  STS.U16 [R2+0x6200], R22 ;  /* 0x0062001602007388 */ /* 0x0003e80000000400 */
[----:B------:R1:W-:Y:S04]  /*10cc0*/  STS.U16 [R2+0x6080], R20 ;  /* 0x0060801402007388 */ /* 0x0003e80000000400 */
[----:B------:R1:W-:Y:S04]  /*10cd0*/  STS.U16 [R2+0x6100], R21 ;  /* 0x0061001502007388 */ /* 0x0003e80000000400 */
[----:B------:R1:W-:Y:S04]  /*10ce0*/  STS.U16 [R2+0x6280], R23 ;  /* 0x0062801702007388 */ /* 0x0003e80000000400 */
[----:B0-----:R-:W3:Y:S01]  /*10cf0*/  LDL.LU R17, [R1+0x5a8] ;  /* 0x0005a80001117983 */ /* 0x001ee20000300800 */
[----:B-1----:R-:W3:Y:S02]  /*10d00*/  LDL.LU R19, [R1+0x5a4] ;  /* 0x0005a40001137983 */ /* 0x002ee40000300800 */
[----:B------:R-:W3:Y:S01]  /*10d10*/  LDL.LU R22, [R1+0x4c4] ;  /* 0x0004c40001167983 */ /* 0x000ee20000300800 */
[----:B------:R-:W3:Y:S01]  /*10d20*/  LDL.LU R20, [R1+0x4c0] ;  /* 0x0004c00001147983 */ /* 0x000ee20000300800 */
[----:B------:R-:W3:Y:S03]  /*10d30*/  LDL.LU R21, [R1+0x4ac] ;  /* 0x0004ac0001157983 */ /* 0x000ee60000300800 */
[----:B------:R0:W-:Y:S01]  /*10d40*/  STS.U16 [R2+0x6300], R3 ;  /* 0x0063000302007388 */ /* 0x0001e20000000400 */
[----:B------:R-:W3:Y:S03]  /*10d50*/  LDL.LU R23, [R1+0x4a8] ;  /* 0x0004a80001177983 */ /* 0x000ee60000300800 */
[----:B0-----:R-:W3:Y:S04]  /*10d60*/  LDL.LU R3, [R1+0xfc] ;  /* 0x0000fc0001037983 */ /* 0x001ee80000300800 */
[----:B--2---:R0:W-:Y:S04]  /*10d70*/  STS.U16 [R2+0x6380], R4 ;  /* 0x0063800402007388 */ /* 0x0041e80000000400 */
[----:B0-----:R-:W2:Y:S04]  /*10d80*/  LDL.LU R4, [R1+0x1a58] ;  /* 0x001a580001047983 */ /* 0x001ea80000300800 */
[----:B------:R0:W-:Y:S02]  /*10d90*/  STS.U16 [R2+0x2280], R0 ;  /* 0x0022800002007388 */ /* 0x0001e40000000400 */
[----:B0-----:R-:W-:-:S02]  /*10da0*/  LOP3.LUT R0, R2, 0x10, RZ, 0x3c, !PT ;  /* 0x0000001002007812 */ /* 0x001fc400078e3cff */
[----:B------:R-:W3:Y:S04]  /*10db0*/  LDL.LU R2, [R1+0x7bc] ;  /* 0x0007bc0001027983 */ /* 0x000ee80000300800 */
[----:B--2---:R0:W-:Y:S04]  /*10dc0*/  STS.U16 [R0+0x400], R4 ;  /* 0x0004000400007388 */ /* 0x0041e80000000400 */
[----:B0-----:R-:W2:Y:S04]  /*10dd0*/  LDL.LU R4, [R1+0x1a54] ;  /* 0x001a540001047983 */ /* 0x001ea80000300800 */
[----:B---3--:R-:W-:Y:S04]  /*10de0*/  STS.U16 [R0+0x480], R2 ;  /* 0x0004800200007388 */ /* 0x008fe80000000400 */
[----:B--2---:R-:W-:Y:S01]  /*10df0*/  STS.U16 [R0+0x500], R4 ;  /* 0x0005000400007388 */ /* 0x004fe20000000400 */
[----:B----4-:R-:W-:Y:S02]  /*10e00*/  STS.U16 [R0+0x580], R16 ;  /* 0x0005801000007388 */ /* 0x010fe40000000400 */
[----:B------:R-:W-:Y:S02]  /*10e10*/  STS.U16 [R0+0x600], R12 ;  /* 0x0006000c00007388 */ /* 0x000fe40000000400 */
[----:B------:R-:W-:Y:S01]  /*10e20*/  STS.U16 [R0+0x680], R13 ;  /* 0x0006800d00007388 */ /* 0x000fe20000000400 */
[----:B------:R-:W-:Y:S01]  /*10e30*/  STS.U16 [R0+0x700], R18 ;  /* 0x0007001200007388 */ /* 0x000fe20000000400 */
[----:B------:R-:W-:Y:S02]  /*10e40*/  STS.U16 [R0+0x780], R24 ;  /* 0x0007801800007388 */ /* 0x000fe40000000400 */
        /* <DEDUP_REMOVED lines=16> */
[----:B------:R0:W-:Y:S02]  /*10f50*/  STS.U16 [R0+0x6400], R22 ;  /* 0x0064001600007388 */ /* 0x0001e40000000400 */
[----:B------:R-:W-:Y:S01]  /*10f60*/  STS.U16 [R0+0x6480], R20 ;  /* 0x0064801400007388 */ /* 0x000fe20000000400 */
[----:B------:R-:W-:Y:S01]  /*10f70*/  STS.U16 [R0+0x6500], R21 ;  /* 0x0065001500007388 */ /* 0x000fe20000000400 */
[----:B------:R1:W-:Y:S02]  /*10f80*/  STS.U16 [R0+0x6580], R23 ;  /* 0x0065801700007388 */ /* 0x0003e40000000400 */
[----:B------:R2:W-:Y:S01]  /*10f90*/  STS.U16 [R0+0x6600], R3 ;  /* 0x0066000300007388 */ /* 0x0005e20000000400 */
[----:B0-----:R-:W3:Y:S01]  /*10fa0*/  LDL.LU R22, [R1+0xf8] ;  /* 0x0000f80001167983 */ /* 0x001ee20000300800 */
[----:B-1----:R-:W4:Y:S03]  /*10fb0*/  LDL.LU R23, [R1+0xf4] ;  /* 0x0000f40001177983 */ /* 0x002f260000300800 */
[----:B--2---:R-:W2:Y:S04]  /*10fc0*/  LDL.LU R3, [R1+0x7a0] ;  /* 0x0007a00001037983 */ /* 0x004ea80000300800 */
[----:B------:R-:W0:Y:S04]  /*10fd0*/  S2R R2, SR_TID.X ;  /* 0x0000000000027919 */ /* 0x000e280000002100 */
[----:B--2---:R1:W-:Y:S04]  /*10fe0*/  STL [R1+0x1a4c], R3 ;  /* 0x001a4c0301007387 */ /* 0x0043e80000100800 */
[----:B-1----:R-:W2:Y:S01]  /*10ff0*/  LDL.LU R3, [R1+0xf0] ;  /* 0x0000f00001037983 */ /* 0x002ea20000300800 */
[----:B------:R-:W2:Y:S01]  /*11000*/  LDL.LU R4, [R1+0x798] ;  /* 0x0007980001047983 */ /* 0x000ea20000300800 */
[----:B0-----:R-:W-:-:S05]  /*11010*/  LOP3.LUT R2, R2, 0x3f, RZ, 0xc0, !PT ;  /* 0x0000003f02027812 */ /* 0x001fca00078ec0ff */
[----:B------:R-:W-:-:S05]  /*11020*/  IMAD.SHL.U32 R2, R2, 0x2, RZ ;  /* 0x0000000202027824 */ /* 0x000fca00078e00ff */
[C---:B------:R-:W-:Y:S01]  /*11030*/  LOP3.LUT R15, R2.reuse, 0x20, RZ, 0x3c, !PT ;  /* 0x00000020020f7812 */ /* 0x040fe200078e3cff */
[----:B--2---:R0:W-:Y:S01]  /*11040*/  STL [R1+0x1a50], R4 ;  /* 0x001a500401007387 */ /* 0x0041e20000100800 */
[----:B------:R-:W2:Y:S02]  /*11050*/  LDL.LU R16, [R1+0x794] ;  /* 0x0007940001107983 */ /* 0x000ea40000300800 */
[----:B------:R-:W2:Y:S02]  /*11060*/  LDL.LU R12, [R1+0x790] ;  /* 0x00079000010c7983 */ /* 0x000ea40000300800 */
[----:B------:R-:W2:Y:S01]  /*11070*/  LDL.LU R13, [R1+0x78c] ;  /* 0x00078c00010d7983 */ /* 0x000ea20000300800 */
[----:B------:R-:W2:Y:S01]  /*11080*/  LDL.LU R18, [R1+0x788] ;  /* 0x0007880001127983 */ /* 0x000ea20000300800 */
        /* <DEDUP_REMOVED lines=12> */
[----:B0-----:R-:W-:Y:S01]  /*11150*/  LOP3.LUT R4, R2, 0x10, RZ, 0x3c, !PT ;  /* 0x0000001002047812 */ /* 0x001fe200078e3cff */
[----:B------:R-:W2:Y:S02]  /*11160*/  LDL.LU R20, [R1+0x594] ;  /* 0x0005940001147983 */ /* 0x000ea40000300800 */
[----:B------:R-:W2:Y:S01]  /*11170*/  LDL.LU R2, [R1+0x79c] ;  /* 0x00079c0001027983 */ /* 0x000ea20000300800 */
[----:B------:R-:W2:Y:S01]  /*11180*/  LDL.LU R10, [R1+0x590] ;  /* 0x00059000010a7983 */ /* 0x000ea20000300800 */
[----:B------:R-:W2:Y:S02]  /*11190*/  LDL.LU R11, [R1+0x58c] ;  /* 0x00058c00010b7983 */ /* 0x000ea40000300800 */
[----:B------:R-:W2:Y:S02]  /*111a0*/  LDL.LU R14, [R1+0x588] ;  /* 0x00058800010e7983 */ /* 0x000ea40000300800 */
[----:B------:R-:W2:Y:S01]  /*111b0*/  LDL.LU R17, [R1+0x584] ;  /* 0x0005840001117983 */ /* 0x000ea20000300800 */
[----:B------:R-:W2:Y:S04]  /*111c0*/  LDL.LU R19, [R1+0x6c] ;  /* 0x00006c0001137983 */ /* 0x000ea80000300800 */
[----:B---3--:R0:W-:Y:S01]  /*111d0*/  STS.U16 [R4+0x6680], R22 ;  /* 0x0066801604007388 */ /* 0x0081e20000000400 */
[----:B------:R-:W3:Y:S02]  /*111e0*/  LDL.LU R21, [R1+0x68] ;  /* 0x0000680001157983 */ /* 0x000ee40000300800 */
[----:B----4-:R1:W-:Y:S02]  /*111f0*/  STS.U16 [R4+0x6700], R23 ;  /* 0x0067001704007388 */ /* 0x0103e40000000400 */
[----:B------:R4:W-:Y:S01]  /*11200*/  STS.U16 [R4+0x6780], R3 ;  /* 0x0067800304007388 */ /* 0x0009e20000000400 */
[----:B0-----:R-:W2:Y:S01]  /*11210*/  LDL.LU R22, [R1+0x64] ;  /* 0x0000640001167983 */ /* 0x001ea20000300800 */
[----:B-1----:R-:W2:Y:S02]  /*11220*/  LDL.LU R23, [R1+0x60] ;  /* 0x0000600001177983 */ /* 0x002ea40000300800 */
[----:B----4-:R-:W4:Y:S02]  /*11230*/  LDL.LU R4, [R1+0x1a50] ;  /* 0x001a500001047983 */ /* 0x010f240000300800 */
[----:B------:R-:W2:Y:S02]  /*11240*/  LDL.LU R3, [R1+0x1a4c] ;  /* 0x001a4c0001037983 */ /* 0x000ea40000300800 */
[----:B--2---:R0:W-:Y:S04]  /*11250*/  STS.U16 [R15+0x800], R3 ;  /* 0x000800030f007388 */ /* 0x0041e80000000400 */
[----:B0-----:R-:W2:Y:S01]  /*11260*/  LDL.LU R3, [R1+0x1a48] ;  /* 0x001a480001037983 */ /* 0x001ea20000300800 */
[----:B------:R0:W-:Y:S02]  /*11270*/  STS.U16 [R15+0x880], R2 ;  /* 0x000880020f007388 */ /* 0x0001e40000000400 */
[----:B----4-:R-:W-:Y:S02]  /*11280*/  STS.U16 [R15+0x900], R4 ;  /* 0x000900040f007388 */ /* 0x010fe40000000400 */
[----:B------:R-:W-:Y:S01]  /*11290*/  STS.U16 [R15+0x980], R16 ;  /* 0x000980100f007388 */ /* 0x000fe20000000400 */
[----:B------:R-:W-:Y:S01]  /*112a0*/  STS.U16 [R15+0xa00], R12 ;  /* 0x000a000c0f007388 */ /* 0x000fe20000000400 */
[----:B------:R-:W-:Y:S02]  /*112b0*/  STS.U16 [R15+0xa80], R13 ;  /* 0x000a800d0f007388 */ /* 0x000fe40000000400 */
[----:B------:R-:W-:Y:S02]  /*112c0*/  STS.U16 [R15+0xb00], R18 ;  /* 0x000b00120f007388 */ /* 0x000fe40000000400 */
[----:B------:R-:W-:Y:S01]  /*112d0*/  STS.U16 [R15+0xb80], R24 ;  /* 0x000b80180f007388 */ /* 0x000fe20000000400 */
[----:B------:R-:W-:Y:S01]  /*112e0*/  STS.U16 [R15+0x2800], R25 ;  /* 0x002800190f007388 */ /* 0x000fe20000000400 */
[----:B------:R-:W-:Y:S03]  /*112f0*/  STS.U16 [R15+0x2880], R26 ;  /* 0x0028801a0f007388 */ /* 0x000fe60000000400 */
[----:B0-----:R-:W0:Y:S01]  /*11300*/  S2R R2, SR_TID.X ;  /* 0x0000000000027919 */ /* 0x001e220000002100 */
        /* <DEDUP_REMOVED lines=12> */
[----:B------:R-:W-:Y:S02]  /*113d0*/  STS.U16 [R15+0x4b00], R14 ;  /* 0x004b000e0f007388 */ /* 0x000fe40000000400 */
[----:B------:R-:W-:Y:S02]  /*113e0*/  STS.U16 [R15+0x4b80], R17 ;  /* 0x004b80110f007388 */ /* 0x000fe40000000400 */
[----:B------:R-:W-:Y:S01]  /*113f0*/  STS.U16 [R15+0x6800], R19 ;  /* 0x006800130f007388 */ /* 0x000fe20000000400 */
[----:B---3--:R3:W-:Y:S01]  /*11400*/  STS.U16 [R15+0x6880], R21 ;  /* 0x006880150f007388 */ /* 0x0087e20000000400 */
[----:B------:R4:W-:Y:S02]  /*11410*/  STS.U16 [R15+0x6900], R22 ;  /* 0x006900160f007388 */ /* 0x0009e40000000400 */
[----:B------:R0:W-:Y:S01]  /*11420*/  STS.U16 [R15+0x6980], R23 ;  /* 0x006980170f007388 */ /* 0x0001e20000000400 */
[----:B-1----:R-:W2:Y:S04]  /*11430*/  LDL.LU R20, [R1+0x58] ;  /* 0x0000580001147983 */ /* 0x002ea80000300800 */
[----:B---3--:R-:W3:Y:S01]  /*11440*/  LDL.LU R21, [R1+0x54] ;  /* 0x0000540001157983 */ /* 0x008ee20000300800 */
[----:B----4-:R-:W4:Y:S02]  /*11450*/  LDL.LU R22, [R1+0x50] ;  /* 0x0000500001167983 */ /* 0x010f240000300800 */
[----:B0-----:R-:W4:Y:S02]  /*11460*/  LDL.LU R23, [R1+0x780] ;  /* 0x0007800001177983 */ /* 0x001f240000300800 */
[----:B------:R-:W4:Y:S01]  /*11470*/  LDL.LU R4, [R1+0x778] ;  /* 0x0007780001047983 */ /* 0x000f220000300800 */
[----:B------:R-:W4:Y:S01]  /*11480*/  LDL.LU R16, [R1+0x774] ;  /* 0x0007740001107983 */ /* 0x000f220000300800 */
[----:B------:R-:W4:Y:S02]  /*11490*/  LDL.LU R12, [R1+0x770] ;  /* 0x00077000010c7983 */ /* 0x000f240000300800 */
[----:B------:R-:W4:Y:S02]  /*114a0*/  LDL.LU R13, [R1+0x76c] ;  /* 0x00076c00010d7983 */ /* 0x000f240000300800 */
[----:B------:R-:W4:Y:S01]  /*114b0*/  LDL.LU R18, [R1+0x768] ;  /* 0x0007680001127983 */ /* 0x000f220000300800 */
[----:B------:R-:W-:Y:S01]  /*114c0*/  LOP3.LUT R2, R2, 0x3f, RZ, 0xc0, !PT ;  /* 0x0000003f02027812 */ /* 0x000fe200078ec0ff */
[----:B------:R-:W4:Y:S01]  /*114d0*/  LDL.LU R24, [R1+0x764] ;  /* 0x0007640001187983 */ /* 0x000f220000300800 */
[----:B------:R-:W4:Y:S02]  /*114e0*/  LDL.LU R25, [R1+0x680] ;  /* 0x0006800001197983 */ /* 0x000f240000300800 */
[----:B------:R-:W4:Y:S02]  /*114f0*/  LDL.LU R26, [R1+0x678] ;  /* 0x00067800011a7983 */ /* 0x000f240000300800 */
[----:B------:R-:W4:Y:S01]  /*11500*/  LDL.LU R27, [R1+0x670] ;  /* 0x00067000011b7983 */ /* 0x000f220000300800 */
[----:B------:R-:W4:Y:S01]  /*11510*/  LDL.LU R29, [R1+0x668] ;  /* 0x00066800011d7983 */ /* 0x000f220000300800 */
[----:B------:R-:W-:-:S02]  /*11520*/  IMAD.SHL.U32 R2, R2, 0x2, RZ ;  /* 0x0000000202027824 */ /* 0x000fc400078e00ff */
[----:B------:R-:W4:Y:S02]  /*11530*/  LDL.LU R28, [R1+0x660] ;  /* 0x00066000011c7983 */ /* 0x000f240000300800 */
[----:B------:R-:W4:Y:S01]  /*11540*/  LDL.LU R0, [R1+0x658] ;  /* 0x0006580001007983 */ /* 0x000f220000300800 */
[----:B------:R-:W4:Y:S01]  /*11550*/  LDL.LU R5, [R1+0x650] ;  /* 0x0006500001057983 */ /* 0x000f220000300800 */
[----:B------:R-:W4:Y:S02]  /*11560*/  LDL.LU R6, [R1+0x648] ;  /* 0x0006480001067983 */ /* 0x000f240000300800 */
[----:B------:R-:W4:Y:S02]  /*11570*/  LDL.LU R7, [R1+0x580] ;  /* 0x0005800001077983 */ /* 0x000f240000300800 */
[----:B------:R-:W4:Y:S01]  /*11580*/  LDL.LU R11, [R1+0x578] ;  /* 0x00057800010b7983 */ /* 0x000f220000300800 */
[----:B--2---:R0:W-:Y:S02]  /*11590*/  STS.U16 [R15+0x6a00], R3 ;  /* 0x006a00030f007388 */ /* 0x0041e40000000400 */
[----:B0-----:R-:W-:-:S02]  /*115a0*/  LOP3.LUT R3, R2, 0x30, RZ, 0x3c, !PT ;  /* 0x0000003002037812 */ /* 0x001fc400078e3cff */
[----:B------:R-:W2:Y:S01]  /*115b0*/  LDL.LU R2, [R1+0x77c] ;  /* 0x00077c0001027983 */ /* 0x000ea20000300800 */
[----:B------:R-:W2:Y:S02]  /*115c0*/  LDL.LU R8, [R1+0x570] ;  /* 0x0005700001087983 */ /* 0x000ea40000300800 */
[----:B------:R-:W2:Y:S02]  /*115d0*/  LDL.LU R9, [R1+0x568] ;  /* 0x0005680001097983 */ /* 0x000ea40000300800 */
[----:B------:R-:W2:Y:S01]  /*115e0*/  LDL.LU R10, [R1+0x560] ;  /* 0x00056000010a7983 */ /* 0x000ea20000300800 */
[----:B------:R-:W2:Y:S01]  /*115f0*/  LDL.LU R14, [R1+0x558] ;  /* 0x00055800010e7983 */ /* 0x000ea20000300800 */
[----:B------:R-:W2:Y:S02]  /*11600*/  LDL.LU R17, [R1+0x550] ;  /* 0x0005500001117983 */ /* 0x000ea40000300800 */
[----:B------:R-:W2:Y:S01]  /*11610*/  LDL.LU R19, [R1+0x548] ;  /* 0x0005480001137983 */ /* 0x000ea20000300800 */
[----:B------:R0:W-:Y:S04]  /*11620*/  STS.U16 [R15+0x6a80], R20 ;  /* 0x006a80140f007388 */ /* 0x0001e80000000400 */
[----:B---3--:R1:W-:Y:S01]  /*11630*/  STS.U16 [R15+0x6b00], R21 ;  /* 0x006b00150f007388 */ /* 0x0083e20000000400 */
[----:B----4-:R3:W-:Y:S03]  /*11640*/  STS.U16 [R15+0x6b80], R22 ;  /* 0x006b80160f007388 */ /* 0x0107e60000000400 */
[----:B------:R4:W-:Y:S04]  /*11650*/  STS.U16 [R3+0xc00], R23 ;  /* 0x000c001703007388 */ /* 0x0009e80000000400 */
[----:B0-----:R-:W2:Y:S04]  /*11660*/  LDL.LU R20, [R1+0x48] ;  /* 0x0000480001147983 */ /* 0x001ea80000300800 */
[----:B-1----:R-:W2:Y:S01]  /*11670*/  LDL.LU R21, [R1+0x44] ;  /* 0x0000440001157983 */ /* 0x002ea20000300800 */
[----:B---3--:R-:W3:Y:S03]  /*11680*/  LDL.LU R15, [R1+0x1a44] ;  /* 0x001a4400010f7983 */ /* 0x008ee60000300800 */
[----:B------:R-:W3:Y:S01]  /*11690*/  LDL.LU R22, [R1+0x3c] ;  /* 0x00003c0001167983 */ /* 0x000ee20000300800 */
[----:B----4-:R-:W3:Y:S03]  /*116a0*/  LDL.LU R23, [R1+0x34] ;  /* 0x0000340001177983 */ /* 0x010ee60000300800 */
[----:B--2---:R-:W-:Y:S01]  /*116b0*/  STS.U16 [R3+0xc80], R2 ;  /* 0x000c800203007388 */ /* 0x004fe20000000400 */
        /* <DEDUP_REMOVED lines=15> */
[----:B------:R0:W-:Y:S01]  /*117b0*/  STS.U16 [R3+0x4c80], R11 ;  /* 0x004c800b03007388 */ /* 0x0001e20000000400 */
[----:B------:R-:W-:Y:S02]  /*117c0*/  STS.U16 [R3+0x4d00], R8 ;  /* 0x004d000803007388 */ /* 0x000fe40000000400 */
[----:B------:R-:W-:Y:S02]  /*117d0*/  STS.U16 [R3+0x4d80], R9 ;  /* 0x004d800903007388 */ /* 0x000fe40000000400 */
[----:B------:R-:W-:Y:S01]  /*117e0*/  STS.U16 [R3+0x4e00], R10 ;  /* 0x004e000a03007388 */ /* 0x000fe20000000400 */
[----:B------:R-:W-:Y:S01]  /*117f0*/  STS.U16 [R3+0x4e80], R14 ;  /* 0x004e800e03007388 */ /* 0x000fe20000000400 */
[----:B------:R1:W-:Y:S02]  /*11800*/  STS.U16 [R3+0x4f00], R17 ;  /* 0x004f001103007388 */ /* 0x0003e40000000400 */
[----:B------:R2:W-:Y:S01]  /*11810*/  STS.U16 [R3+0x4f80], R19 ;  /* 0x004f801303007388 */ /* 0x0005e20000000400 */
[----:B0-----:R-:W4:Y:S01]  /*11820*/  LDL.LU R11, [R1+0x2c] ;  /* 0x00002c00010b7983 */ /* 0x001f220000300800 */
[----:B------:R-:W4:Y:S03]  /*11830*/  LDL.LU R0, [R1+0x24] ;  /* 0x0000240001007983 */ /* 0x000f260000300800 */
[----:B-1----:R-:W4:Y:S01]  /*11840*/  LDL.LU R17, [R1+0x1c] ;  /* 0x00001c0001117983 */ /* 0x002f220000300800 */
[----:B--2---:R-:W2:Y:S03]  /*11850*/  LDL.LU R19, [R1+0x14] ;  /* 0x0000140001137983 */ /* 0x004ea60000300800 */
[----:B------:R-:W0:Y:S04]  /*11860*/  S2R R2, SR_TID.X ;  /* 0x0000000000027919 */ /* 0x000e280000002100 */
[----:B------:R1:W-:Y:S01]  /*11870*/  STS.U16 [R3+0x6c00], R20 ;  /* 0x006c001403007388 */ /* 0x0003e20000000400 */
[----:B------:R1:W-:Y:S02]  /*11880*/  STS.U16 [R3+0x6c80], R21 ;  /* 0x006c801503007388 */ /* 0x0003e40000000400 */
[----:B---3--:R3:W-:Y:S02]  /*11890*/  STS.U16 [R3+0x6d00], R22 ;  /* 0x006d001603007388 */ /* 0x0087e40000000400 */
[----:B------:R3:W-:Y:S01]  /*118a0*/  STS.U16 [R3+0x6d80], R23 ;  /* 0x006d801703007388 */ /* 0x0007e20000000400 */
[----:B-1----:R-:W2:Y:S01]  /*118b0*/  LDL.LU R20, [R1+0x760] ;  /* 0x0007600001147983 */ /* 0x002ea20000300800 */
[----:B------:R-:W2:Y:S02]  /*118c0*/  LDL.LU R21, [R1+0x758] ;  /* 0x0007580001157983 */ /* 0x000ea40000300800 */
[----:B---3--:R-:W2:Y:S02]  /*118d0*/  LDL.LU R22, [R1+0x750] ;  /* 0x0007500001167983 */ /* 0x008ea40000300800 */
        /* <DEDUP_REMOVED lines=15> */
[----:B------:R-:W-:-:S02]  /*119d0*/  IMAD.SHL.U32 R2, R2, 0x2, RZ ;  /* 0x0000000202027824 */ /* 0x000fc400078e00ff */
[----:B------:R-:W2:Y:S01]  /*119e0*/  LDL.LU R6, [R1+0x528] ;  /* 0x0005280001067983 */ /* 0x000ea20000300800 */
[----:B------:R-:W2:Y:S01]  /*119f0*/  LDL.LU R7, [R1+0x520] ;  /* 0x0005200001077983 */ /* 0x000ea20000300800 */
[----:B------:R-:W2:Y:S02]  /*11a00*/  LDL.LU R8, [R1+0x518] ;  /* 0x0005180001087983 */ /* 0x000ea40000300800 */
[----:B------:R-:W2:Y:S02]  /*11a10*/  LDL.LU R9, [R1+0x510] ;  /* 0x0005100001097983 */ /* 0x000ea40000300800 */
[----:B------:R-:W2:Y:S01]  /*11a20*/  LDL.LU R10, [R1+0x508] ;  /* 0x00050800010a7983 */ /* 0x000ea20000300800 */
[----:B----4-:R0:W-:Y:S01]  /*11a30*/  STS.U16 [R3+0x6e00], R11 ;  /* 0x006e000b03007388 */ /* 0x0101e20000000400 */
[----:B------:R1:W-:Y:S03]  /*11a40*/  STS.U16 [R3+0x6e80], R0 ;  /* 0x006e800003007388 */ /* 0x0003e60000000400 */
[----:B------:R4:W-:Y:S01]  /*11a50*/  STS.U16 [R3+0x6f00], R17 ;  /* 0x006f001103007388 */ /* 0x0009e20000000400 */
[----:B--2---:R2:W-:Y:S03]  /*11a60*/  STS.U16 [R3+0x6f80], R19 ;  /* 0x006f801303007388 */ /* 0x0045e60000000400 */
[----:B0-----:R-:W3:Y:S01]  /*11a70*/  LDL.LU R11, [R1+0xc] ;  /* 0x00000c00010b7983 */ /* 0x001ee20000300800 */
[----:B-1----:R-:W-:-:S02]  /*11a80*/  LOP3.LUT R0, R2, 0x40, RZ, 0x3c, !PT ;  /* 0x0000004002007812 */ /* 0x002fc400078e3cff */
[----:B------:R-:W3:Y:S01]  /*11a90*/  LDL.LU R2, [R1+0x740] ;  /* 0x0007400001027983 */ /* 0x000ee20000300800 */
[----:B----4-:R-:W4:Y:S04]  /*11aa0*/  LDL.LU R17, [R1+0x1a40] ;  /* 0x001a400001117983 */ /* 0x010f280000300800 */
[----:B--2---:R-:W2:Y:S01]  /*11ab0*/  LDL.LU R19, [R1+0x1a3c] ;  /* 0x001a3c0001137983 */ /* 0x004ea20000300800 */
[----:B------:R0:W-:Y:S03]  /*11ac0*/  STL [R1+0x19bc], R3 ;  /* 0x0019bc0301007387 */ /* 0x0001e60000100800 */
[----:B0-----:R-:W2:Y:S04]  /*11ad0*/  LDL.LU R3, [R1+0x738] ;  /* 0x0007380001037983 */ /* 0x001ea80000300800 */
[----:B------:R0:W-:Y:S01]  /*11ae0*/  STS.U16 [R0+0x1000], R20 ;  /* 0x0010001400007388 */ /* 0x0001e20000000400 */
[----:B------:R1:W-:Y:S02]  /*11af0*/  STS.U16 [R0+0x1080], R21 ;  /* 0x0010801500007388 */ /* 0x0003e40000000400 */
[----:B------:R1:W-:Y:S02]  /*11b00*/  STS.U16 [R0+0x1100], R22 ;  /* 0x0011001600007388 */ /* 0x0003e40000000400 */
[----:B------:R1:W-:Y:S01]  /*11b10*/  STS.U16 [R0+0x1180], R23 ;  /* 0x0011801700007388 */ /* 0x0003e20000000400 */
[----:B0-----:R-:W4:Y:S01]  /*11b20*/  LDL.LU R20, [R1+0x1a38] ;  /* 0x001a380001147983 */ /* 0x001f220000300800 */
[----:B-1----:R-:W4:Y:S02]  /*11b30*/  LDL.LU R21, [R1+0x1a34] ;  /* 0x001a340001157983 */ /* 0x002f240000300800 */
[----:B------:R-:W4:Y:S02]  /*11b40*/  LDL.LU R22, [R1+0x1a30] ;  /* 0x001a300001167983 */ /* 0x000f240000300800 */
[----:B------:R-:W4:Y:S01]  /*11b50*/  LDL.LU R23, [R1+0x1a2c] ;  /* 0x001a2c0001177983 */ /* 0x000f220000300800 */
[----:B---3--:R-:W-:Y:S04]  /*11b60*/  STS.U16 [R0+0x1200], R2 ;  /* 0x0012000200007388 */ /* 0x008fe80000000400 */
        /* <DEDUP_REMOVED lines=13> */
[----:B------:R0:W-:Y:S03]  /*11c40*/  STS.U16 [R0+0x5100], R14 ;  /* 0x0051000e00007388 */ /* 0x0001e60000000400 */
[----:B0-----:R-:W2:Y:S01]  /*11c50*/  LDL.LU R14, [R1+0x720] ;  /* 0x00072000010e7983 */ /* 0x001ea20000300800 */
[----:B------:R-:W3:Y:S03]  /*11c60*/  LDL.LU R4, [R1+0x718] ;  /* 0x0007180001047983 */ /* 0x000ee60000300800 */
[----:B------:R-:W0:Y:S01]  /*11c70*/  S2R R2, SR_TID.X ;  /* 0x0000000000027919 */ /* 0x000e220000002100 */
[----:B------:R-:W-:Y:S02]  /*11c80*/  STS.U16 [R0+0x5180], R6 ;  /* 0x0051800600007388 */ /* 0x000fe40000000400 */
[----:B------:R-:W-:Y:S02]  /*11c90*/  STS.U16 [R0+0x5200], R7 ;  /* 0x0052000700007388 */ /* 0x000fe40000000400 */
[----:B------:R-:W-:Y:S01]  /*11ca0*/  STS.U16 [R0+0x5280], R8 ;  /* 0x0052800800007388 */ /* 0x000fe20000000400 */
[----:B------:R-:W-:Y:S01]  /*11cb0*/  STS.U16 [R0+0x5300], R9 ;  /* 0x0053000900007388 */ /* 0x000fe20000000400 */
[----:B------:R-:W-:Y:S02]  /*11cc0*/  STS.U16 [R0+0x5380], R10 ;  /* 0x0053800a00007388 */ /* 0x000fe40000000400 */
[----:B------:R-:W-:Y:S02]  /*11cd0*/  STS.U16 [R0+0x7000], R11 ;  /* 0x0070000b00007388 */ /* 0x000fe40000000400 */
[----:B----4-:R-:W-:Y:S01]  /*11ce0*/  STS.U16 [R0+0x7080], R23 ;  /* 0x0070801700007388 */ /* 0x010fe20000000400 */
[----:B------:R-:W-:Y:S01]  /*11cf0*/  STS.U16 [R0+0x7100], R22 ;  /* 0x0071001600007388 */ /* 0x000fe20000000400 */
[----:B------:R-:W-:Y:S03]  /*11d00*/  STS.U16 [R0+0x7180], R21 ;  /* 0x0071801500007388 */ /* 0x000fe60000000400 */
[----:B---3--:R1:W-:Y:S04]  /*11d10*/  STL [R1+0x1a28], R4 ;  /* 0x001a280401007387 */ /* 0x0083e80000100800 */
[----:B-1----:R-:W3:Y:S01]  /*11d20*/  LDL.LU R4, [R1+0x71c] ;  /* 0x00071c0001047983 */ /* 0x002ee20000300800 */
[----:B0-----:R-:W-:Y:S01]  /*11d30*/  LOP3.LUT R2, R2, 0x3f, RZ, 0xc0, !PT ;  /* 0x0000003f02027812 */ /* 0x001fe200078ec0ff */
[----:B------:R-:W4:Y:S02]  /*11d40*/  LDL.LU R5, [R1+0x714] ;  /* 0x0007140001057983 */ /* 0x000f240000300800 */
[----:B------:R-:W4:Y:S01]  /*11d50*/  LDL.LU R6, [R1+0x710] ;  /* 0x0007100001067983 */ /* 0x000f220000300800 */
[----:B------:R-:W4:Y:S01]  /*11d60*/  LDL.LU R7, [R1+0x70c] ;  /* 0x00070c0001077983 */ /* 0x000f220000300800 */
[----:B------:R-:W4:Y:S02]  /*11d70*/  LDL.LU R8, [R1+0x708] ;  /* 0x0007080001087983 */ /* 0x000f240000300800 */
[----:B------:R-:W-:-:S02]  /*11d80*/  IMAD.SHL.U32 R2, R2, 0x2, RZ ;  /* 0x0000000202027824 */ /* 0x000fc400078e00ff */
[----:B------:R-:W4:Y:S01]  /*11d90*/  LDL.LU R9, [R1+0x704] ;  /* 0x0007040001097983 */ /* 0x000f220000300800 */
[----:B------:R-:W4:Y:S01]  /*11da0*/  LDL.LU R13, [R1+0x600] ;  /* 0x00060000010d7983 */ /* 0x000f220000300800 */
[----:B------:R-:W4:Y:S02]  /*11db0*/  LDL.LU R18, [R1+0x5fc] ;  /* 0x0005fc0001127983 */ /* 0x000f240000300800 */
[----:B------:R-:W4:Y:S02]  /*11dc0*/  LDL.LU R24, [R1+0x5f8] ;  /* 0x0005f80001187983 */ /* 0x000f240000300800 */
[----:B------:R-:W4:Y:S01]  /*11dd0*/  LDL.LU R25, [R1+0x5f4] ;  /* 0x0005f40001197983 */ /* 0x000f220000300800 */
[----:B------:R-:W4:Y:S01]  /*11de0*/  LDL.LU R26, [R1+0x5f0] ;  /* 0x0005f000011a7983 */ /* 0x000f220000300800 */
[----:B------:R-:W-:Y:S01]  /*11df0*/  LOP3.LUT R12, R2, 0x50, RZ, 0x3c, !PT ;  /* 0x00000050020c7812 */ /* 0x000fe200078e3cff */
[----:B------:R-:W4:Y:S02]  /*11e00*/  LDL.LU R27, [R1+0x5ec] ;  /* 0x0005ec00011b7983 */ /* 0x000f240000300800 */
[----:B------:R-:W-:Y:S01]  /*11e10*/  STS.U16 [R0+0x7200], R20 ;  /* 0x0072001400007388 */ /* 0x000fe20000000400 */
[----:B------:R-:W4:Y:S02]  /*11e20*/  LDL.LU R29, [R1+0x5e8] ;  /* 0x0005e800011d7983 */ /* 0x000f240000300800 */
[----:B------:R-:W-:Y:S02]  /*11e30*/  STS.U16 [R0+0x7280], R19 ;  /* 0x0072801300007388 */ /* 0x000fe40000000400 */
[----:B------:R-:W4:Y:S01]  /*11e40*/  LDL.LU R28, [R1+0x5e4] ;  /* 0x0005e400011c7983 */ /* 0x000f220000300800 */
[----:B------:R-:W-:Y:S01]  /*11e50*/  STS.U16 [R0+0x7300], R17 ;  /* 0x0073001100007388 */ /* 0x000fe20000000400 */
[----:B------:R-:W-:Y:S03]  /*11e60*/  STS.U16 [R0+0x7380], R15 ;  /* 0x0073800f00007388 */ /* 0x000fe60000000400 */
[----:B------:R-:W4:Y:S01]  /*11e70*/  LDL.LU R10, [R1+0x504] ;  /* 0x00050400010a7983 */ /* 0x000f220000300800 */
[----:B--2---:R0:W-:Y:S02]  /*11e80*/  STS.U16 [R12+0x1400], R14 ;  /* 0x0014000e0c007388 */ /* 0x0041e40000000400 */
[----:B------:R-:W4:Y:S01]  /*11e90*/  LDL.LU R11, [R1+0x500] ;  /* 0x00050000010b7983 */ /* 0x000f220000300800 */
[----:B0-----:R-:W4:Y:S01]  /*11ea0*/  LDL.LU R14, [R1+0x4fc] ;  /* 0x0004fc00010e7983 */ /* 0x001f220000300800 */
[----:B------:R-:W4:Y:S02]  /*11eb0*/  LDL.LU R2, [R1+0x4f8] ;  /* 0x0004f80001027983 */ /* 0x000f240000300800 */
[----:B------:R-:W4:Y:S02]  /*11ec0*/  LDL.LU R15, [R1+0x4f4] ;  /* 0x0004f400010f7983 */ /* 0x000f240000300800 */
[----:B------:R-:W4:Y:S01]  /*11ed0*/  LDL.LU R3, [R1+0x4f0] ;  /* 0x0004f00001037983 */ /* 0x000f220000300800 */
[----:B------:R-:W4:Y:S01]  /*11ee0*/  LDL.LU R16, [R1+0x4ec] ;  /* 0x0004ec0001107983 */ /* 0x000f220000300800 */
[----:B------:R-:W4:Y:S03]  /*11ef0*/  LDL.LU R0, [R1+0x4e8] ;  /* 0x0004e80001007983 */ /* 0x000f260000300800 */
[----:B---3--:R0:W-:Y:S04]  /*11f00*/  STS.U16 [R12+0x1480], R4 ;  /* 0x001480040c007388 */ /* 0x0081e80000000400 */
[----:B0-----:R-:W3:Y:S04]  /*11f10*/  LDL.LU R4, [R1+0x1a28] ;  /* 0x001a280001047983 */ /* 0x001ee80000300800 */
[----:B---3--:R0:W-:Y:S01]  /*11f20*/  STS.U16 [R12+0x1500], R4 ;  /* 0x001500040c007388 */ /* 0x0081e20000000400 */
[----:B----4-:R1:W-:Y:S02]  /*11f30*/  STS.U16 [R12+0x1580], R5 ;  /* 0x001580050c007388 */ /* 0x0103e40000000400 */
[----:B------:R3:W-:Y:S02]  /*11f40*/  STS.U16 [R12+0x1600], R6 ;  /* 0x001600060c007388 */ /* 0x0007e40000000400 */
[----:B------:R4:W-:Y:S01]  /*11f50*/  STS.U16 [R12+0x1680], R7 ;  /* 0x001680070c007388 */ /* 0x0009e20000000400 */
[----:B------:R4:W-:Y:S01]  /*11f60*/  STS.U16 [R12+0x1700], R8 ;  /* 0x001700080c007388 */ /* 0x0009e20000000400 */
[----:B------:R4:W-:Y:S03]  /*11f70*/  STS.U16 [R12+0x1780], R9 ;  /* 0x001780090c007388 */ /* 0x0009e60000000400 */
[----:B0-----:R-:W2:Y:S01]  /*11f80*/  LDL.LU R4, [R1+0x1a24] ;  /* 0x001a240001047983 */ /* 0x001ea20000300800 */
[----:B-1----:R-:W2:Y:S02]  /*11f90*/  LDL.LU R5, [R1+0x1a20] ;  /* 0x001a200001057983 */ /* 0x002ea40000300800 */
[----:B---3--:R-:W3:Y:S02]  /*11fa0*/  LDL.LU R6, [R1+0x1a1c] ;  /* 0x001a1c0001067983 */ /* 0x008ee40000300800 */
[----:B----4-:R-:W4:Y:S01]  /*11fb0*/  LDL.LU R7, [R1+0x1a18] ;  /* 0x001a180001077983 */ /* 0x010f220000300800 */
[----:B------:R-:W2:Y:S01]  /*11fc0*/  LDL.LU R8, [R1+0x1a14] ;  /* 0x001a140001087983 */ /* 0x000ea20000300800 */
[----:B------:R-:W2:Y:S03]  /*11fd0*/  LDL.LU R9, [R1+0x1a10] ;  /* 0x001a100001097983 */ /* 0x000ea60000300800 */
[----:B------:R0:W-:Y:S01]  /*11fe0*/  STS.U16 [R12+0x3400], R13 ;  /* 0x0034000d0c007388 */ /* 0x0001e20000000400 */
[----:B------:R1:W-:Y:S02]  /*11ff0*/  STS.U16 [R12+0x3480], R18 ;  /* 0x003480120c007388 */ /* 0x0003e40000000400 */
[----:B------:R1:W-:Y:S02]  /*12000*/  STS.U16 [R12+0x3500], R24 ;  /* 0x003500180c007388 */ /* 0x0003e40000000400 */
[----:B------:R1:W-:Y:S01]  /*12010*/  STS.U16 [R12+0x3580], R25 ;  /* 0x003580190c007388 */ /* 0x0003e20000000400 */
[----:B------:R1:W-:Y:S01]  /*12020*/  STS.U16 [R12+0x3600], R26 ;  /* 0x0036001a0c007388 */ /* 0x0003e20000000400 */
[----:B------:R1:W-:Y:S03]  /*12030*/  STS.U16 [R12+0x3680], R27 ;  /* 0x0036801b0c007388 */ /* 0x0003e60000000400 */
[----:B0-----:R-:W2:Y:S01]  /*12040*/  LDL.LU R13, [R1+0x700] ;  /* 0x00070000010d7983 */ /* 0x001ea20000300800 */
[----:B-1----:R-:W2:Y:S03]  /*12050*/  LDL.LU R18, [R1+0x6fc] ;  /* 0x0006fc0001127983 */ /* 0x002ea60000300800 */
[----:B------:R-:W2:Y:S01]  /*12060*/  LDL.LU R24, [R1+0x6f8] ;  /* 0x0006f80001187983 */ /* 0x000ea20000300800 */
[----:B------:R-:W2:Y:S03]  /*12070*/  LDL.LU R25, [R1+0x6f4] ;  /* 0x0006f40001197983 */ /* 0x000ea60000300800 */
[----:B------:R-:W2:Y:S04]  /*12080*/  LDL.LU R26, [R1+0x6f0] ;  /* 0x0006f000011a7983 */ /* 0x000ea80000300800 */
[----:B------:R0:W-:Y:S01]  /*12090*/  STS.U16 [R12+0x3700], R29 ;  /* 0x0037001d0c007388 */ /* 0x0001e20000000400 */
[----:B------:R-:W2:Y:S02]  /*120a0*/  LDL.LU R27, [R1+0x6ec] ;  /* 0x0006ec00011b7983 */ /* 0x000ea40000300800 */
[----:B------:R1:W-:Y:S02]  /*120b0*/  STS.U16 [R12+0x3780], R28 ;  /* 0x0037801c0c007388 */ /* 0x0003e40000000400 */
[----:B------:R1:W-:Y:S01]  /*120c0*/  STS.U16 [R12+0x5400], R10 ;  /* 0x0054000a0c007388 */ /* 0x0003e20000000400 */
[----:B------:R1:W-:Y:S01]  /*120d0*/  STS.U16 [R12+0x5480], R11 ;  /* 0x0054800b0c007388 */ /* 0x0003e20000000400 */
[----:B------:R1:W-:Y:S03]  /*120e0*/  STS.U16 [R12+0x5500], R14 ;  /* 0x0055000e0c007388 */ /* 0x0003e60000000400 */
[----:B0-----:R-:W2:Y:S01]  /*120f0*/  LDL.LU R29, [R1+0x6e8] ;  /* 0x0006e800011d7983 */ /* 0x001ea20000300800 */
[----:B-1----:R-:W2:Y:S03]  /*12100*/  LDL.LU R28, [R1+0x6e4] ;  /* 0x0006e400011c7983 */ /* 0x002ea60000300800 */
[----:B------:R-:W2:Y:S04]  /*12110*/  LDL.LU R10, [R1+0x1a0c] ;  /* 0x001a0c00010a7983 */ /* 0x000ea80000300800 */
[----:B------:R-:W2:Y:S01]  /*12120*/  LDL.LU R11, [R1+0x1a08] ;  /* 0x001a0800010b7983 */ /* 0x000ea20000300800 */
[----:B------:R-:W2:Y:S02]  /*12130*/  LDL.LU R14, [R1+0x1a04] ;  /* 0x001a0400010e7983 */ /* 0x000ea40000300800 */
[----:B------:R0:W-:Y:S02]  /*12140*/  STS.U16 [R12+0x5580], R2 ;  /* 0x005580020c007388 */ /* 0x0001e40000000400 */
[----:B0-----:R-:W0:Y:S01]  /*12150*/  S2R R2, SR_TID.X ;  /* 0x0000000000027919 */ /* 0x001e220000002100 */
[----:B------:R1:W-:Y:S02]  /*12160*/  STS.U16 [R12+0x5600], R15 ;  /* 0x0056000f0c007388 */ /* 0x0003e40000000400 */
[----:B------:R1:W-:Y:S02]  /*12170*/  STS.U16 [R12+0x5680], R3 ;  /* 0x005680030c007388 */ /* 0x0003e40000000400 */
[----:B------:R-:W-:Y:S01]  /*12180*/  STS.U16 [R12+0x5700], R16 ;  /* 0x005700100c007388 */ /* 0x000fe20000000400 */
[----:B------:R1:W-:Y:S04]  /*12190*/  STS.U16 [R12+0x5780], R0 ;  /* 0x005780000c007388 */ /* 0x0003e80000000400 */
[----:B-1----:R-:W3:Y:S04]  /*121a0*/  LDL R15, [R1+0xff8] ;  /* 0x000ff800010f7983 */ /* 0x002ee80000100800 */
[----:B------:R-:W3:Y:S04]  /*121b0*/  LDL R3, [R1+0xffc] ;  /* 0x000ffc0001037983 */ /* 0x000ee80000100800 */
[----:B------:R-:W3:Y:S01]  /*121c0*/  LDL R0, [R1+0x1008] ;  /* 0x0010080001007983 */ /* 0x000ee20000100800 */
[----:B0-----:R-:W-:-:S05]  /*121d0*/  LOP3.LUT R2, R2, 0x3f, RZ, 0xc0, !PT ;  /* 0x0000003f02027812 */ /* 0x001fca00078ec0ff */
[----:B------:R-:W-:-:S05]  /*121e0*/  IMAD.SHL.U32 R2, R2, 0x2, RZ ;  /* 0x0000000202027824 */ /* 0x000fca00078e00ff */
[----:B------:R-:W-:Y:S01]  /*121f0*/  LOP3.LUT R16, R2, 0x60, RZ, 0x3c, !PT ;  /* 0x0000006002107812 */ /* 0x000fe200078e3cff */
[----:B--2---:R0:W-:Y:S01]  /*12200*/  STS.U16 [R12+0x7400], R14 ;  /* 0x0074000e0c007388 */ /* 0x0041e20000000400 */
[----:B------:R1:W-:Y:S02]  /*12210*/  STS.U16 [R12+0x7480], R11 ;  /* 0x0074800b0c007388 */ /* 0x0003e40000000400 */
[----:B------:R2:W-:Y:S02]  /*12220*/  STS.U16 [R12+0x7500], R10 ;  /* 0x0075000a0c007388 */ /* 0x0005e40000000400 */
[----:B------:R-:W-:Y:S01]  /*12230*/  STS.U16 [R12+0x7580], R9 ;  /* 0x007580090c007388 */ /* 0x000fe20000000400 */
[----:B------:R-:W-:Y:S01]  /*12240*/  STS.U16 [R12+0x7600], R8 ;  /* 0x007600080c007388 */ /* 0x000fe20000000400 */
[----:B----4-:R-:W-:Y:S02]  /*12250*/  STS.U16 [R12+0x7680], R7 ;  /* 0x007680070c007388 */ /* 0x010fe40000000400 */
[----:B---3--:R-:W-:Y:S01]  /*12260*/  STS.U16 [R12+0x7700], R6 ;  /* 0x007700060c007388 */ /* 0x008fe20000000400 */
[----:B------:R4:W-:Y:S04]  /*12270*/  STS.U16 [R12+0x7780], R5 ;  /* 0x007780050c007388 */ /* 0x0009e80000000400 */
[----:B------:R4:W-:Y:S01]  /*12280*/  STS.U16 [R16+0x1800], R13 ;  /* 0x0018000d10007388 */ /* 0x0009e20000000400 */
[----:B------:R-:W-:-:S03]  /*12290*/  PRMT R4, RZ, 0x7610, R4 ;  /* 0x00007610ff047816 */ /* 0x000fc60000000004 */
[----:B0-----:R-:W3:Y:S04]  /*122a0*/  LDL R14, [R1+0x1018] ;  /* 0x00101800010e7983 */ /* 0x001ee80000100800 */
[----:B-1----:R-:W3:Y:S04]  /*122b0*/  LDL R11, [R1+0xff0] ;  /* 0x000ff000010b7983 */ /* 0x002ee80000100800 */
[----:B--2---:R-:W2:Y:S04]  /*122c0*/  LDL R10, [R1+0x101c] ;  /* 0x00101c00010a7983 */ /* 0x004ea80000100800 */
[----:B----4-:R-:W4:Y:S04]  /*122d0*/  LDL R12, [R1+0x1014] ;  /* 0x00101400010c7983 */ /* 0x010f280000100800 */
[----:B------:R-:W2:Y:S01]  /*122e0*/  LDL R13, [R1+0x1000] ;  /* 0x00100000010d7983 */ /* 0x000ea20000100800 */
[----:B------:R-:W-:-:S02]  /*122f0*/  @!P0 IMAD.MOV.U32 R9, RZ, RZ, R3 ;  /* 0x000000ffff098224 */ /* 0x000fc400078e0003 */
[----:B------:R-:W-:Y:S01]  /*12300*/  @!P0 IMAD.MOV.U32 R8, RZ, RZ, R0 ;  /* 0x000000ffff088224 */ /* 0x000fe200078e0000 */
[----:B------:R-:W-:Y:S01]  /*12310*/  PRMT R5, RZ, 0x7610, R5 ;  /* 0x00007610ff057816 */ /* 0x000fe20000000005 */
[----:B------:R-:W3:Y:S04]  /*12320*/  LDL R3, [R1+0xfec] ;  /* 0x000fec0001037983 */ /* 0x000ee80000100800 */
[----:B------:R4:W3:Y:S04]  /*12330*/  @!P0 LDG.E.U16 R4, [R8.64] ;  /* 0x0000000608048981 */ /* 0x0008e8000c1e1500 */
[----:B------:R-:W3:Y:S01]  /*12340*/  LDL R0, [R1+0x1020] ;  /* 0x0010200001007983 */ /* 0x000ee20000100800 */
[----:B----4-:R-:W-:-:S02]  /*12350*/  @!P0 IMAD.MOV.U32 R8, RZ, RZ, R12 ;  /* 0x000000ffff088224 */ /* 0x010fc400078e000c */
[----:B--2---:R-:W-:-:S05]  /*12360*/  @!P0 IMAD.MOV.U32 R9, RZ, RZ, R13 ;  /* 0x000000ffff098224 */ /* 0x004fca00078e000d */
[----:B------:R0:W2:Y:S04]  /*12370*/  @!P0 LDG.E.U16 R5, [R8.64] ;  /* 0x0000000608058981 */ /* 0x0000a8000c1e1500 */
[----:B---3--:R1:W-:Y:S01]  /*12380*/  STL [R1+0x19c0], R4 ;  /* 0x0019c00401007387 */ /* 0x0083e20000100800 */
[----:B------:R-:W3:Y:S02]  /*12390*/  LDL R13, [R1+0x1004] ;  /* 0x00100400010d7983 */ /* 0x000ee40000100800 */
[----:B------:R-:W3:Y:S01]  /*123a0*/  LDL R12, [R1+0x1024] ;  /* 0x00102400010c7983 */ /* 0x000ee20000100800 */
[----:B------:R-:W-:Y:S02]  /*123b0*/  PRMT R6, RZ, 0x7610, R6 ;  /* 0x00007610ff067816 */ /* 0x000fe40000000006 */
[----:B------:R-:W-:Y:S01]  /*123c0*/  PRMT R7, RZ, 0x7610, R7 ;  /* 0x00007610ff077816 */ /* 0x000fe20000000007 */
[----:B0-----:R-:W-:-:S02]  /*123d0*/  @!P0 IMAD.MOV.U32 R8, RZ, RZ, R14 ;  /* 0x000000ffff088224 */ /* 0x001fc400078e000e */
[----:B------:R-:W-:-:S03]  /*123e0*/  @!P0 IMAD.MOV.U32 R9, RZ, RZ, R15 ;  /* 0x000000ffff098224 */ /* 0x000fc600078e000f */
[----:B------:R0:W4:Y:S04]  /*123f0*/  @!P0 LDG.E.U16 R7, [R10.64] ;  /* 0x000000060a078981 */ /* 0x000128000c1e1500 */
[----:B------:R0:W3:Y:S04]  /*12400*/  @!P0 LDG.E.U16 R6, [R8.64] ;  /* 0x0000000608068981 */ /* 0x0000e8000c1e1500 */
[----:B--2---:R2:W-:Y:S01]  /*12410*/  STL [R1+0x19c4], R5 ;  /* 0x0019c40501007387 */ /* 0x0045e20000100800 */
[----:B-1----:R-:W4:Y:S03]  /*12420*/  LDL R4, [R1+0x1028] ;  /* 0x0010280001047983 */ /* 0x002f260000100800 */
[----:B--2---:R-:W2:Y:S01]  /*12430*/  LDL R5, [R1+0xfe8] ;  /* 0x000fe80001057983 */ /* 0x004ea20000100800 */
[----:B0-----:R-:W-:Y:S01]  /*12440*/  PRMT R8, RZ, 0x7610, R8 ;  /* 0x00007610ff087816 */ /* 0x001fe20000000008 */
[----:B------:R-:W-:-:S02]  /*12450*/  @!P0 IMAD.MOV.U32 R10, RZ, RZ, R0 ;  /* 0x000000ffff0a8224 */ /* 0x000fc400078e0000 */
[----:B------:R-:W-:Y:S01]  /*12460*/  @!P0 IMAD.MOV.U32 R11, RZ, RZ, R3 ;  /* 0x000000ffff0b8224 */ /* 0x000fe200078e0003 */
[----:B------:R-:W-:-:S04]  /*12470*/  PRMT R9, RZ, 0x7610, R9 ;  /* 0x00007610ff097816 */ /* 0x000fc80000000009 */
[----:B------:R0:W2:Y:S04]  /*12480*/  @!P0 LDG.E.U16 R8, [R10.64] ;  /* 0x000000060a088981 */ /* 0x0000a8000c1e1500 */
[----:B---3--:R4:W3:Y:S01]  /*12490*/  @!P0 LDG.E.U16 R9, [R12.64] ;  /* 0x000000060c098981 */ /* 0x0088e2000c1e1500 */
[----:B0-----:R-:W-:Y:S01]  /*124a0*/  PRMT R10, RZ, 0x7610, R10 ;  /* 0x00007610ff0a7816 */ /* 0x001fe2000000000a */
[----:B----4-:R-:W-:Y:S02]  /*124b0*/  @!P0 IMAD.MOV.U32 R12, RZ, RZ, R4 ;  /* 0x000000ffff0c8224 */ /* 0x010fe400078e0004 */
[----:B--2---:R-:W-:-:S05]  /*124c0*/  @!P0 IMAD.MOV.U32 R13, RZ, RZ, R5 ;  /* 0x000000ffff0d8224 */ /* 0x004fca00078e0005 */
[----:B------:R-:W2:Y:S04]  /*124d0*/  @!P0 LDG.E.U16 R10, [R12.64] ;  /* 0x000000060c0a8981 */ /* 0x000ea8000c1e1500 */
[----:B------:R-:W-:Y:S04]  /*124e0*/  STL [R1+0x19c8], R6 ;  /* 0x0019c80601007387 */ /* 0x000fe80000100800 */
[----:B------:R0:W-:Y:S01]  /*124f0*/  STS.U16 [R16+0x1880], R18 ;  /* 0x0018801210007388 */ /* 0x0001e20000000400 */
[----:B------:R-:W-:Y:S02]  /*12500*/  STL [R1+0x19cc], R7 ;  /* 0x0019cc0701007387 */ /* 0x000fe40000100800 */
[----:B------:R-:W-:Y:S02]  /*12510*/  STS.U16 [R16+0x1900], R24 ;  /* 0x0019001810007388 */ /* 0x000fe40000000400 */
[----:B------:R-:W4:Y:S01]  /*12520*/  LDL R3, [R1+0x1010] ;  /* 0x0010100001037983 */ /* 0x000f220000100800 */
[----:B------:R-:W4:Y:S04]  /*12530*/  LDL R0, [R1+0x102c] ;  /* 0x00102c0001007983 */ /* 0x000f280000100800 */
[----:B------:R-:W-:Y:S01]  /*12540*/  STS.U16 [R16+0x1980], R25 ;  /* 0x0019801910007388 */ /* 0x000fe20000000400 */
[----:B------:R-:W-:Y:S02]  /*12550*/  STS.U16 [R16+0x1a00], R26 ;  /* 0x001a001a10007388 */ /* 0x000fe40000000400 */
[----:B------:R-:W-:Y:S02]  /*12560*/  STS.U16 [R16+0x1a80], R27 ;  /* 0x001a801b10007388 */ /* 0x000fe40000000400 */
[----:B------:R-:W-:Y:S01]  /*12570*/  STS.U16 [R16+0x1b00], R29 ;  /* 0x001b001d10007388 */ /* 0x000fe20000000400 */
[----:B------:R1:W-:Y:S04]  /*12580*/  STS.U16 [R16+0x1b80], R28 ;  /* 0x001b801c10007388 */ /* 0x0003e80000000400 */
[----:B------:R3:W-:Y:S01]  /*12590*/  STL [R1+0x19d0], R8 ;  /* 0x0019d00801007387 */ /* 0x0007e20000100800 */
[----:B0-----:R-:W4:Y:S03]  /*125a0*/  LDL R18, [R1+0x100c] ;  /* 0x00100c0001127983 */ /* 0x001f260000100800 */
[----:B-1----:R-:W4:Y:S01]  /*125b0*/  LDL R16, [R1+0x1030] ;  /* 0x0010300001107983 */ /* 0x002f220000100800 */
[----:B---3--:R0:W-:Y:S02]  /*125c0*/  STL [R1+0x19d4], R9 ;  /* 0x0019d40901007387 */ /* 0x0081e40000100800 */
[----:B------:R-:W3:Y:S02]  /*125d0*/  LDL R8, [R1+0xfe4] ;  /* 0x000fe40001087983 */ /* 0x000ee40000100800 */
[----:B------:R-:W3:Y:S01]  /*125e0*/  LDL R7, [R1+0xfb8] ;  /* 0x000fb80001077983 */ /* 0x000ee20000100800 */
[----:B------:R-:W3:Y:S04]  /*125f0*/  LDL R6, [R1+0xfc4] ;  /* 0x000fc40001067983 */ /* 0x000ee80000100800 */
[----:B0-----:R-:W3:Y:S04]  /*12600*/  LDL R9, [R1+0xfe0] ;  /* 0x000fe00001097983 */ /* 0x001ee80000100800 */
[----:B--2---:R-:W-:Y:S01]  /*12610*/  STL [R1+0x19d8], R10 ;  /* 0x0019d80a01007387 */ /* 0x004fe20000100800 */
[----:B------:R-:W2:Y:S02]  /*12620*/  LDL R5, [R1+0xfd8] ;  /* 0x000fd80001057983 */ /* 0x000ea40000100800 */
[----:B------:R-:W2:Y:S01]  /*12630*/  LDL R4, [R1+0xfdc] ;  /* 0x000fdc0001047983 */ /* 0x000ea20000100800 */
[----:B------:R-:W-:Y:S01]  /*12640*/  PRMT R11, RZ, 0x7610, R11 ;  /* 0x00007610ff0b7816 */ /* 0x000fe2000000000b */
[----:B----4-:R-:W-:-:S02]  /*12650*/  @!P0 IMAD.MOV.U32 R15, RZ, RZ, R3 ;  /* 0x000000ffff0f8224 */ /* 0x010fc400078e0003 */
[----:B------:R-:W-:Y:S01]  /*12660*/  @!P0 IMAD.MOV.U32 R14, RZ, RZ, R0 ;  /* 0x000000ffff0e8224 */ /* 0x000fe200078e0000 */
[----:B------:R-:W-:Y:S02]  /*12670*/  PRMT R12, RZ, 0x7610, R12 ;  /* 0x00007610ff0c7816 */ /* 0x000fe4000000000c */
[----:B------:R-:W-:Y:S02]  /*12680*/  PRMT R13, RZ, 0x7610, R13 ;  /* 0x00007610ff0d7816 */ /* 0x000fe4000000000d */
[----:B------:R-:W-:Y:S02]  /*12690*/  PRMT R17, RZ, 0x7610, R17 ;  /* 0x00007610ff117816 */ /* 0x000fe40000000011 */
[----:B------:R-:W-:Y:S01]  /*126a0*/  PRMT R19, RZ, 0x7610, R19 ;  /* 0x00007610ff137816 */ /* 0x000fe20000000013 */
[----:B------:R0:W4:Y:S04]  /*126b0*/  @!P0 LDG.E.U16 R11, [R14.64] ;  /* 0x000000060e0b8981 */ /* 0x000128000c1e1500 */
[----:B------:R-:W4:Y:S04]  /*126c0*/  LDL R3, [R1+0xfa0] ;  /* 0x000fa00001037983 */ /* 0x000f280000100800 */
[----:B------:R-:W4:Y:S01]  /*126d0*/  LDL R0, [R1+0xfa4] ;  /* 0x000fa40001007983 */ /* 0x000f220000100800 */
[----:B0-----:R-:W-:-:S02]  /*126e0*/  @!P0 IMAD.MOV.U32 R14, RZ, RZ, R16 ;  /* 0x000000ffff0e8224 */ /* 0x001fc400078e0010 */
[----:B------:R-:W-:-:S05]  /*126f0*/  @!P0 IMAD.MOV.U32 R15, RZ, RZ, R18 ;  /* 0x000000ffff0f8224 */ /* 0x000fca00078e0012 */
[----:B------:R3:W4:Y:S02]  /*12700*/  @!P0 LDG.E.U16 R12, [R14.64] ;  /* 0x000000060e0c8981 */ /* 0x000724000c1e1500 */
[----:B---3--:R-:W-:Y:S02]  /*12710*/  @!P0 IMAD.MOV.U32 R14, RZ, RZ, R8 ;  /* 0x000000ffff0e8224 */ /* 0x008fe400078e0008 */
[----:B------:R-:W-:-:S05]  /*12720*/  @!P0 IMAD.MOV.U32 R15, RZ, RZ, R9 ;  /* 0x000000ffff0f8224 */ /* 0x000fca00078e0009 */
[----:B------:R0:W3:Y:S02]  /*12730*/  @!P0 LDG.E.U16 R13, [R14.64] ;  /* 0x000000060e0d8981 */ /* 0x0000e4000c1e1500 */
[----:B0-----:R-:W-:Y:S02]  /*12740*/  @!P0 IMAD.MOV.U32 R14, RZ, RZ, R6 ;  /* 0x000000ffff0e8224 */ /* 0x001fe400078e0006 */
[----:B------:R-:W-:-:S05]  /*12750*/  @!P0 IMAD.MOV.U32 R15, RZ, RZ, R7 ;  /* 0x000000ffff0f8224 */ /* 0x000fca00078e0007 */
[----:B------:R2:W3:Y:S02]  /*12760*/  @!P0 LDG.E.U16 R17, [R14.64] ;  /* 0x000000060e118981 */ /* 0x0004e4000c1e1500 */
[----:B--2---:R-:W-:Y:S02]  /*12770*/  @!P0 IMAD.MOV.U32 R15, RZ, RZ, R5 ;  /* 0x000000ffff0f8224 */ /* 0x004fe400078e0005 */
[----:B------:R-:W-:-:S05]  /*12780*/  @!P0 IMAD.MOV.U32 R14, RZ, RZ, R4 ;  /* 0x000000ffff0e8224 */ /* 0x000fca00078e0004 */
[----:B------:R0:W2:Y:S04]  /*12790*/  @!P0 LDG.E.U16 R19, [R14.64] ;  /* 0x000000060e138981 */ /* 0x0000a8000c1e1500 */
[----:B----4-:R-:W-:Y:S04]  /*127a0*/  STL [R1+0x19dc], R11 ;  /* 0x0019dc0b01007387 */ /* 0x010fe80000100800 */
[----:B------:R-:W-:Y:S01]  /*127b0*/  STL [R1+0x19e0], R12 ;  /* 0x0019e00c01007387 */ /* 0x000fe20000100800 */
[----:B0-----:R-:W-:-:S03]  /*127c0*/  @!P0 IMAD.MOV.U32 R15, RZ, RZ, R3 ;  /* 0x000000ffff0f8224 */ /* 0x001fc600078e0003 */
[----:B---3--:R-:W-:Y:S01]  /*127d0*/  STL [R1+0x19e4], R13 ;  /* 0x0019e40d01007387 */ /* 0x008fe20000100800 */
[----:B------:R-:W-:-:S03]  /*127e0*/  PRMT R20, RZ, 0x7610, R20 ;  /* 0x00007610ff147816 */ /* 0x000fc60000000014 */
[----:B------:R0:W-:Y:S01]  /*127f0*/  STL [R1+0x19e8], R17 ;  /* 0x0019e81101007387 */ /* 0x0001e20000100800 */
[----:B------:R-:W-:-:S05]  /*12800*/  @!P0 IMAD.MOV.U32 R14, RZ, RZ, R0 ;  /* 0x000000ffff0e8224 */ /* 0x000fca00078e0000 */
[----:B------:R1:W3:Y:S04]  /*12810*/  @!P0 LDG.E.U16 R20, [R14.64] ;  /* 0x000000060e148981 */ /* 0x0002e8000c1e1500 */
[----:B--2---:R2:W-:Y:S01]  /*12820*/  STL [R1+0x19ec], R19 ;  /* 0x0019ec1301007387 */ /* 0x0045e20000100800 */
[----:B0-----:R-:W4:Y:S02]  /*12830*/  LDL R17, [R1+0xfd4] ;  /* 0x000fd40001117983 */ /* 0x001f240000100800 */
[----:B------:R-:W3:Y:S02]  /*12840*/  LDL R13, [R1+0x7f4] ;  /* 0x0007f400010d7983 */ /* 0x000ee40000100800 */
[----:B------:R-:W3:Y:S01]  /*12850*/  LDL R12, [R1+0xf8c] ;  /* 0x000f8c00010c7983 */ /* 0x000ee20000100800 */
[----:B--2---:R-:W2:Y:S01]  /*12860*/  LDL R19, [R1+0xfc8] ;  /* 0x000fc80001137983 */ /* 0x004ea20000100800 */
        /* <DEDUP_REMOVED lines=18> */
[----:B-1----:R-:W2:Y:S01]  /*12990*/  LDL R14, [R1+0xf90] ;  /* 0x000f9000010e7983 */ /* 0x002ea20000100800 */
[----:B------:R-:W2:Y:S01]  /*129a0*/  LDL R15, [R1+0xf94] ;  /* 0x000f9400010f7983 */ /* 0x000ea20000100800 */
[----:B------:R-:W-:-:S02]  /*129b0*/  PRMT R21, RZ, 0x7610, R21 ;  /* 0x00007610ff157816 */ /* 0x000fc40000000015 */
[----:B------:R-:W-:Y:S02]  /*129c0*/  PRMT R22, RZ, 0x7610, R22 ;  /* 0x00007610ff167816 */ /* 0x000fe40000000016 */
[----:B------:R-:W-:Y:S02]  /*129d0*/  PRMT R23, RZ, 0x7610, R23 ;  /* 0x00007610ff177816 */ /* 0x000fe40000000017 */
[----:B--2---:R-:W-:-:S04]  /*129e0*/  @!P0 LOP3.LUT R15, R15, R14, RZ, 0x3c, !PT ;  /* 0x0000000e0f0f8212 */ /* 0x004fc800078e3cff */
[----:B------:R-:W-:-:S04]  /*129f0*/  @!P0 LOP3.LUT R14, R15, R14, RZ, 0x3c, !PT ;  /* 0x0000000e0f0e8212 */ /* 0x000fc800078e3cff */
[----:B------:R-:W-:-:S05]  /*12a00*/  @!P0 LOP3.LUT R15, R15, R14, RZ, 0x3c, !PT ;  /* 0x0000000e0f0f8212 */ /* 0x000fca00078e3cff */
[----:B------:R4:W2:Y:S02]  /*12a10*/  @!P0 LDG.E.U16 R21, [R14.64] ;  /* 0x000000060e158981 */ /* 0x0008a4000c1e1500 */
[----:B----4-:R-:W-:Y:S02]  /*12a20*/  @!P0 IMAD.MOV.U32 R14, RZ, RZ, R17 ;  /* 0x000000ffff0e8224 */ /* 0x010fe400078e0011 */
[----:B------:R-:W-:-:S05]  /*12a30*/  @!P0 IMAD.MOV.U32 R15, RZ, RZ, R19 ;  /* 0x000000ffff0f8224 */ /* 0x000fca00078e0013 */
[----:B------:R3:W4:Y:S02]  /*12a40*/  @!P0 LDG.E.U16 R22, [R14.64] ;  /* 0x000000060e168981 */ /* 0x000724000c1e1500 */
[----:B---3--:R-:W-:Y:S02]  /*12a50*/  @!P0 IMAD.MOV.U32 R14, RZ, RZ, R12 ;  /* 0x000000ffff0e8224 */ /* 0x008fe400078e000c */
[----:B------:R-:W-:-:S05]  /*12a60*/  @!P0 IMAD.MOV.U32 R15, RZ, RZ, R13 ;  /* 0x000000ffff0f8224 */ /* 0x000fca00078e000d */
[----:B------:R-:W3:Y:S04]  /*12a70*/  @!P0 LDG.E.U16 R23, [R14.64] ;  /* 0x000000060e178981 */ /* 0x000ee8000c1e1500 */
[----:B------:R-:W-:Y:S04]  /*12a80*/  STL [R1+0x19f0], R20 ;  /* 0x0019f01401007387 */ /* 0x000fe80000100800 */
[----:B--2---:R0:W-:Y:S02]  /*12a90*/  STL [R1+0x19f4], R21 ;  /* 0x0019f41501007387 */ /* 0x0041e40000100800 */
[----:B0-----:R-:W-:-:S05]  /*12aa0*/  LOP3.LUT R21, R2, 0x60, RZ, 0x3c, !PT ;  /* 0x0000006002157812 */ /* 0x001fca00078e3cff */
        /* <DEDUP_REMOVED lines=12> */
[----:B------:R-:W-:Y:S04]  /*12b70*/  STS.U16 [R21+0x5a00], R25 ;  /* 0x005a001915007388 */ /* 0x000fe80000000400 */
[----:B----4-:R-:W-:Y:S01]  /*12b80*/  STL [R1+0x19f8], R22 ;  /* 0x0019f81601007387 */ /* 0x010fe20000100800 */
[----:B------:R-:W-:Y:S02]  /*12b90*/  STS.U16 [R21+0x5a80], R26 ;  /* 0x005a801a15007388 */ /* 0x000fe40000000400 */
[----:B------:R0:W-:Y:S01]  /*12ba0*/  STS.U16 [R21+0x5b00], R0 ;  /* 0x005b000015007388 */ /* 0x0001e20000000400 */
[----:B---3--:R1:W-:Y:S04]  /*12bb0*/  STL [R1+0x19fc], R23 ;  /* 0x0019fc1701007387 */ /* 0x0083e80000100800 */
[----:B0-----:R-:W2:Y:S01]  /*12bc0*/  LDL.LU R0, [R1+0x30] ;  /* 0x0000300001007983 */ /* 0x001ea20000300800 */
[----:B------:R-:W3:Y:S02]  /*12bd0*/  LDL.LU R2, [R1+0x28] ;  /* 0x0000280001027983 */ /* 0x000ee40000300800 */
[----:B-1----:R-:W4:Y:S02]  /*12be0*/  LDL.LU R23, [R1+0x18] ;  /* 0x0000180001177983 */ /* 0x002f240000300800 */
        /* <DEDUP_REMOVED lines=18> */
[----:B------:R-:W4:Y:S03]  /*12d10*/  LDL.LU R25, [R1+0x53c] ;  /* 0x00053c0001197983 */ /* 0x000f260000300800 */
[----:B------:R0:W-:Y:S01]  /*12d20*/  STS.U16 [R21+0x5b80], R27 ;  /* 0x005b801b15007388 */ /* 0x0001e20000000400 */
[----:B------:R-:W4:Y:S02]  /*12d30*/  LDL.LU R26, [R1+0x534] ;  /* 0x00053400011a7983 */ /* 0x000f240000300800 */
[----:B------:R1:W-:Y:S02]  /*12d40*/  STS.U16 [R21+0x7800], R29 ;  /* 0x0078001d15007388 */ /* 0x0003e40000000400 */
[----:B------:R1:W-:Y:S01]  /*12d50*/  STS.U16 [R21+0x7880], R28 ;  /* 0x0078801c15007388 */ /* 0x0003e20000000400 */
[----:B0-----:R-:W4:Y:S01]  /*12d60*/  LDL.LU R27, [R1+0x52c] ;  /* 0x00052c00011b7983 */ /* 0x001f220000300800 */
[----:B-1----:R-:W4:Y:S02]  /*12d70*/  LDL.LU R29, [R1+0x524] ;  /* 0x00052400011d7983 */ /* 0x002f240000300800 */
[----:B------:R-:W4:Y:S02]  /*12d80*/  LDL.LU R28, [R1+0x51c] ;  /* 0x00051c00011c7983 */ /* 0x000f240000300800 */
[----:B------:R-:W4:Y:S01]  /*12d90*/  LDL.LU R14, [R1+0x50c] ;  /* 0x00050c00010e7983 */ /* 0x000f220000300800 */
[----:B------:R-:W4:Y:S04]  /*12da0*/  LDL.LU R15, [R1+0x4c] ;  /* 0x00004c00010f7983 */ /* 0x000f280000300800 */
[----:B--2---:R0:W-:Y:S04]  /*12db0*/  STS.U16 [R21+0x7900], R0 ;  /* 0x0079000015007388 */ /* 0x0041e80000000400 */
[----:B0-----:R-:W2:Y:S01]  /*12dc0*/  LDL.LU R0, [R1+0x1a00] ;  /* 0x001a000001007983 */ /* 0x001ea20000300800 */
[----:B---3--:R0:W-:Y:S03]  /*12dd0*/  STS.U16 [R21+0x7980], R2 ;  /* 0x0079800215007388 */ /* 0x0081e60000000400 */
[----:B0-----:R-:W0:Y:S02]  /*12de0*/  S2R R2, SR_TID.X ;  /* 0x0000000000027919 */ /* 0x001e240000002100 */
[----:B0-----:R-:W-:-:S05]  /*12df0*/  LOP3.LUT R2, R2, 0x3f, RZ, 0xc0, !PT ;  /* 0x0000003f02027812 */ /* 0x001fca00078ec0ff */
[----:B------:R-:W-:Y:S01]  /*12e00*/  IMAD.SHL.U32 R2, R2, 0x2, RZ ;  /* 0x0000000202027824 */ /* 0x000fe200078e00ff */
[----:B--2---:R0:W-:Y:S01]  /*12e10*/  STS.U16 [R21+0x7a00], R0 ;  /* 0x007a000015007388 */ /* 0x0041e20000000400 */
[----:B----4-:R1:W-:Y:S02]  /*12e20*/  STS.U16 [R21+0x7a80], R23 ;  /* 0x007a801715007388 */ /* 0x0103e40000000400 */
[----:B------:R2:W-:Y:S02]  /*12e30*/  STS.U16 [R21+0x7b00], R22 ;  /* 0x007b001615007388 */ /* 0x0005e40000000400 */
[----:B------:R3:W-:Y:S01]  /*12e40*/  STS.U16 [R21+0x7b80], R20 ;  /* 0x007b801415007388 */ /* 0x0007e20000000400 */
[----:B0-----:R-:W-:Y:S02]  /*12e50*/  LOP3.LUT R0, R2, 0x70, RZ, 0x3c, !PT ;  /* 0x0000007002007812 */ /* 0x001fe400078e3cff */
[----:B------:R-:W4:Y:S01]  /*12e60*/  LDL.LU R2, [R1+0x514] ;  /* 0x0005140001027983 */ /* 0x000f220000300800 */
[----:B-1----:R-:W4:Y:S02]  /*12e70*/  LDL.LU R23, [R1+0x19fc] ;  /* 0x0019fc0001177983 */ /* 0x002f240000300800 */
[----:B--2---:R-:W2:Y:S02]  /*12e80*/  LDL.LU R22, [R1+0x19f8] ;  /* 0x0019f80001167983 */ /* 0x004ea40000300800 */
[----:B---3--:R-:W3:Y:S01]  /*12e90*/  LDL.LU R21, [R1+0x19f4] ;  /* 0x0019f40001157983 */ /* 0x008ee20000300800 */
[----:B------:R-:W2:Y:S04]  /*12ea0*/  LDL.LU R20, [R1+0x19f0] ;  /* 0x0019f00001147983 */ /* 0x000ea80000300800 */
        /* <DEDUP_REMOVED lines=38> */
[----:B------:R1:W-:Y:S01]  /*13110*/  STS.U16 [R0+0x5e00], R28 ;  /* 0x005e001c00007388 */ /* 0x0003e20000000400 */
[----:B0-----:R-:W2:Y:S01]  /*13120*/  LDL.LU R27, [R1+0x19a4] ;  /* 0x0019a400011b7983 */ /* 0x001ea20000300800 */
[----:B-1----:R-:W2:Y:S02]  /*13130*/  LDL.LU R29, [R1+0x19a0] ;  /* 0x0019a000011d7983 */ /* 0x002ea40000300800 */
[----:B------:R-:W2:Y:S01]  /*13140*/  LDL.LU R28, [R1+0x199c] ;  /* 0x00199c00011c7983 */ /* 0x000ea20000300800 */
[----:B----4-:R-:W-:Y:S01]  /*13150*/  STS.U16 [R0+0x5e80], R2 ;  /* 0x005e800200007388 */ /* 0x010fe20000000400 */
[----:B------:R-:W-:Y:S02]  /*13160*/  STS.U16 [R0+0x5f00], R14 ;  /* 0x005f000e00007388 */ /* 0x000fe40000000400 */
[----:B------:R-:W-:Y:S01]  /*13170*/  STS.U16 [R0+0x5f80], R15 ;  /* 0x005f800f00007388 */ /* 0x000fe20000000400 */
[----:B--2---:R0:W-:Y:S01]  /*13180*/  STS.U16 [R0+0x7c00], R28 ;  /* 0x007c001c00007388 */ /* 0x0041e20000000400 */
[----:B------:R1:W-:Y:S02]  /*13190*/  STS.U16 [R0+0x7c80], R29 ;  /* 0x007c801d00007388 */ /* 0x0003e40000000400 */
[----:B------:R-:W-:Y:S02]  /*131a0*/  STS.U16 [R0+0x7d00], R27 ;  /* 0x007d001b00007388 */ /* 0x000fe40000000400 */
[----:B------:R-:W-:Y:S01]  /*131b0*/  STS.U16 [R0+0x7d80], R26 ;  /* 0x007d801a00007388 */ /* 0x000fe20000000400 */
[----:B------:R-:W-:Y:S01]  /*131c0*/  STS.U16 [R0+0x7e00], R25 ;  /* 0x007e001900007388 */ /* 0x000fe20000000400 */
[----:B------:R-:W-:Y:S02]  /*131d0*/  STS.U16 [R0+0x7e80], R24 ;  /* 0x007e801800007388 */ /* 0x000fe40000000400 */
[----:B------:R-:W-:Y:S02]  /*131e0*/  STS.U16 [R0+0x7f00], R18 ;  /* 0x007f001200007388 */ /* 0x000fe40000000400 */
[----:B------:R2:W-:Y:S01]  /*131f0*/  STS.U16 [R0+0x7f80], R16 ;  /* 0x007f801000007388 */ /* 0x0005e20000000400 */
[----:B0-----:R-:W4:Y:S01]  /*13200*/  LDL.LU R28, [R1+0x1998] ;  /* 0x00199800011c7983 */ /* 0x001f220000300800 */
[----:B-1----:R-:W4:Y:S03]  /*13210*/  LDL.LU R29, [R1+0x1994] ;  /* 0x00199400011d7983 */ /* 0x002f260000300800 */
[----:B--2---:R-:W2:Y:S04]  /*13220*/  LDL R0, [R1+0x7e8] ;  /* 0x0007e80001007983 */ /* 0x004ea80000100800 */
[----:B------:R-:W0:Y:S04]  /*13230*/  S2R R2, SR_TID.X ;  /* 0x0000000000027919 */ /* 0x000e280000002100 */
[----:B------:R-:W1:Y:S01]  /*13240*/  S2R R15, SR_TID.X ;  /* 0x00000000000f7919 */ /* 0x000e620000002100 */
[----:B0-----:R-:W-:-:S02]  /*13250*/  LOP3.LUT R2, R2, 0x3f, RZ, 0xc0, !PT ;  /* 0x0000003f02027812 */ /* 0x001fc400078ec0ff */
[----:B-1----:R-:W-:-:S03]  /*13260*/  LOP3.LUT R15, R15, 0x3f, RZ, 0xc0, !PT ;  /* 0x0000003f0f0f7812 */ /* 0x002fc600078ec0ff */
[----:B------:R-:W-:Y:S02]  /*13270*/  IMAD.SHL.U32 R2, R2, 0x2, RZ ;  /* 0x0000000202027824 */ /* 0x000fe400078e00ff */
[----:B------:R-:W-:-:S03]  /*13280*/  IMAD.SHL.U32 R15, R15, 0x2, RZ ;  /* 0x000000020f0f7824 */ /* 0x000fc600078e00ff */
[----:B------:R-:W-:Y:S01]  /*13290*/  LOP3.LUT R14, R2, 0x10, RZ, 0x3c, !PT ;  /* 0x00000010020e7812 */ /* 0x000fe200078e3cff */
[----:B------:R-:W-:Y:S04]  /*132a0*/  STS.U16 [R2+0x8000], R4 ;  /* 0x0080000402007388 */ /* 0x000fe80000000400 */
[----:B------:R-:W-:Y:S04]  /*132b0*/  STS.U16 [R2+0x8200], R8 ;  /* 0x0082000802007388 */ /* 0x000fe80000000400 */
[----:B------:R-:W-:Y:S04]  /*132c0*/  STS.U16 [R2+0x8400], R12 ;  /* 0x0084000c02007388 */ /* 0x000fe80000000400 */
[----:B------:R-:W-:Y:S01]  /*132d0*/  STS.U16 [R2+0x8600], R17 ;  /* 0x0086001102007388 */ /* 0x000fe20000000400 */
[----:B------:R-:W-:Y:S01]  /*132e0*/  LOP3.LUT R15, R15, 0x20, RZ, 0x3c, !PT ;  /* 0x000000200f0f7812 */ /* 0x000fe200078e3cff */
[----:B------:R-:W-:Y:S02]  /*132f0*/  STS.U16 [R14+0x8080], R5 ;  /* 0x008080050e007388 */ /* 0x000fe40000000400 */
[----:B------:R-:W-:Y:S01]  /*13300*/  STS.U16 [R14+0x8280], R9 ;  /* 0x008280090e007388 */ /* 0x000fe20000000400 */
[----:B------:R-:W-:Y:S01]  /*13310*/  STS.U16 [R14+0x8480], R13 ;  /* 0x0084800d0e007388 */ /* 0x000fe20000000400 */
[----:B------:R-:W-:Y:S02]  /*13320*/  STS.U16 [R14+0x8680], R20 ;  /* 0x008680140e007388 */ /* 0x000fe40000000400 */
[----:B------:R-:W-:Y:S02]  /*13330*/  STS.U16 [R15+0x8100], R6 ;  /* 0x008100060f007388 */ /* 0x000fe40000000400 */
[----:B------:R-:W-:Y:S01]  /*13340*/  STS.U16 [R15+0x8300], R10 ;  /* 0x0083000a0f007388 */ /* 0x000fe20000000400 */
[----:B------:R-:W-:Y:S01]  /*13350*/  STS.U16 [R15+0x8500], R19 ;  /* 0x008500130f007388 */ /* 0x000fe20000000400 */
[----:B---3--:R-:W-:Y:S02]  /*13360*/  STS.U16 [R15+0x8700], R21 ;  /* 0x008700150f007388 */ /* 0x008fe40000000400 */
[----:B------:R-:W-:Y:S02]  /*13370*/  STS.U16 [R3+0x8180], R7 ;  /* 0x0081800703007388 */ /* 0x000fe40000000400 */
[----:B------:R-:W-:Y:S01]  /*13380*/  STS.U16 [R3+0x8380], R11 ;  /* 0x0083800b03007388 */ /* 0x000fe20000000400 */
[----:B------:R-:W-:Y:S01]  /*13390*/  STS.U16 [R3+0x8580], R22 ;  /* 0x0085801603007388 */ /* 0x000fe20000000400 */
[----:B------:R-:W-:Y:S02]  /*133a0*/  STS.U16 [R3+0x8780], R23 ;  /* 0x0087801703007388 */ /* 0x000fe40000000400 */
[----:B------:R-:W-:Y:S06]  /*133b0*/  BAR.SYNC.DEFER_BLOCKING 0x0 ;  /* 0x0000000000007b1d */ /* 0x000fec0000010000 */
[----:B----4-:R-:W-:Y:S04]  /*133c0*/  LDSM.16.MT88.4 R8, [R28] ;  /* 0x000000001c08783b */ /* 0x010fe80000004200 */
[----:B------:R-:W-:Y:S04]  /*133d0*/  LDSM.16.MT88.4 R24, [R28+0x180] ;  /* 0x000180001c18783b */ /* 0x000fe80000004200 */
[----:B------:R-:W-:Y:S04]  /*133e0*/  LDSM.16.MT88.4 R20, [R28+0x100] ;  /* 0x000100001c14783b */ /* 0x000fe80000004200 */
[----:B--2---:R-:W0:Y:S04]  /*133f0*/  LDSM.16.M88.4 R4, [R0+0x8000] ;  /* 0x008000000004783b */ /* 0x004e280000000200 */
[----:B------:R-:W-:Y:S04]  /*13400*/  LDSM.16.M88.4 R12, [R0+0x8400] ;  /* 0x00840000000c783b */ /* 0x000fe80000000200 */
[----:B------:R-:W-:Y:S04]  /*13410*/  LDSM.16.M88.4 R16, [R0+0x8600] ;  /* 0x008600000010783b */ /* 0x000fe80000000200 */
[----:B0-----:R-:W-:Y:S01]  /*13420*/  STL [R1+0x15b4], R6 ;  /* 0x0015b40601007387 */ /* 0x001fe20000100800 */
[----:B------:R-:W-:Y:S02]  /*13430*/  STL.64 [R1+0x20], R8 ;  /* 0x0000200801007387 */ /* 0x000fe40000100a00 */
[----:B------:R-:W-:Y:S02]  /*13440*/  STL.64 [R1+0x28], R10 ;  /* 0x0000280a01007387 */ /* 0x000fe40000100a00 */
[----:B------:R-:W0:Y:S04]  /*13450*/  LDSM.16.M88.4 R8, [R0+0x8200] ;  /* 0x008200000008783b */ /* 0x000e280000000200 */
[----:B------:R-:W-:Y:S04]  /*13460*/  STL [R1+0x15b0], R7 ;  /* 0x0015b00701007387 */ /* 0x000fe80000100800 */
[----:B0-----:R-:W-:Y:S01]  /*13470*/  STL [R1+0x15ac], R10 ;  /* 0x0015ac0a01007387 */ /* 0x001fe20000100800 */
[----:B------:R-:W-:Y:S02]  /*13480*/  STL [R1+0x15a8], R11 ;  /* 0x0015a80b01007387 */ /* 0x000fe40000100800 */
[----:B------:R-:W-:Y:S02]  /*13490*/  STL [R1+0x1814], R14 ;  /* 0x0018140e01007387 */ /* 0x000fe40000100800 */
[----:B------:R-:W-:Y:S01]  /*134a0*/  STL [R1+0x1810], R15 ;  /* 0x0018100f01007387 */ /* 0x000fe20000100800 */
[----:B------:R-:W-:Y:S02]  /*134b0*/  STL.64 [R1+0x1980], R12 ;  /* 0x0019800c01007387 */ /* 0x000fe40000100a00 */
[----:B------:R-:W0:Y:S04]  /*134c0*/  LDSM.16.MT88.4 R12, [R28+0x80] ;  /* 0x000080001c0c783b */ /* 0x000e280000004200 */
[----:B------:R-:W-:Y:S02]  /*134d0*/  STL.64 [R1+0x1978], R18 ;  /* 0x0019781201007387 */ /* 0x000fe40000100a00 */
[----:B------:R1:W-:Y:S02]  /*134e0*/  STL.64 [R1+0x1970], R16 ;  /* 0x0019701001007387 */ /* 0x0003e40000100a00 */
[----:B-1----:R-:W2:Y:S01]  /*134f0*/  LDL.LU.64 R16, [R1+0x20] ;  /* 0x0000200001107983 */ /* 0x002ea20000300a00 */
[----:B------:R-:W3:Y:S02]  /*13500*/  LDL.LU.64 R18, [R1+0x28] ;  /* 0x0000280001127983 */ /* 0x000ee40000300a00 */
[----:B0-----:R-:W-:-:S05]  /*13510*/  IMAD.MOV.U32 R10, RZ, RZ, R12 ;  /* 0x000000ffff0a7224 */ /* 0x001fca00078e000c */
[----:B------:R-:W-:Y:S01]  /*13520*/  STL [R1+0x1990], R10 ;  /* 0x0019900a01007387 */ /* 0x000fe20000100800 */
[----:B------:R-:W-:Y:S02]  /*13530*/  STL.64 [R1+0x1988], R8 ;  /* 0x0019880801007387 */ /* 0x000fe40000100a00 */
[----:B------:R-:W-:Y:S02]  /*13540*/  STL.64 [R1+0x1910], R26 ;  /* 0x0019101a01007387 */ /* 0x000fe40000100a00 */
[----:B------:R0:W-:Y:S02]  /*13550*/  STL.64 [R1+0x1908], R24 ;  /* 0x0019081801007387 */ /* 0x0001e40000100a00 */
[----:B0-----:R-:W4:Y:S01]  /*13560*/  LDL.LU.64 R24, [R1+0x3e0] ;  /* 0x0003e00001187983 */ /* 0x001f220000300a00 */
[----:B------:R-:W4:Y:S02]  /*13570*/  LDL.LU.64 R26, [R1+0x3e8] ;  /* 0x0003e800011a7983 */ /* 0x000f240000300a00 */
[----:B------:R-:W-:-:S02]  /*13580*/  IMAD.MOV.U32 R3, RZ, RZ, R13 ;  /* 0x000000ffff037224 */ /* 0x000fc400078e000d */
[----:B------:R-:W-:Y:S02]  /*13590*/  IMAD.MOV.U32 R13, RZ, RZ, R20 ;  /* 0x000000ffff0d7224 */ /* 0x000fe400078e0014 */
[----:B------:R-:W-:Y:S02]  /*135a0*/  IMAD.MOV.U32 R12, RZ, RZ, R21 ;  /* 0x000000ffff0c7224 */ /* 0x000fe400078e0015 */
[----:B------:R-:W-:Y:S02]  /*135b0*/  IMAD.MOV.U32 R11, RZ, RZ, R22 ;  /* 0x000000ffff0b7224 */ /* 0x000fe400078e0016 */
[----:B------:R-:W-:Y:S02]  /*135c0*/  IMAD.MOV.U32 R10, RZ, RZ, R23 ;  /* 0x000000ffff0a7224 */ /* 0x000fe400078e0017 */
[----:B------:R-:W0:Y:S01]  /*135d0*/  LDSM.16.MT88.4 R20, [R28+0x200] ;  /* 0x000200001c14783b */ /* 0x000e220000004200 */
[----:B------:R-:W-:Y:S02]  /*135e0*/  IMAD.MOV.U32 R2, RZ, RZ, R14 ;  /* 0x000000ffff027224 */ /* 0x000fe400078e000e */
[----:B------:R-:W-:Y:S01]  /*135f0*/  IMAD.MOV.U32 R0, RZ, RZ, R15 ;  /* 0x000000ffff007224 */ /* 0x000fe200078e000f */
[----:B0-----:R-:W-:Y:S01]  /*13600*/  STL.64 [R1+0x18d8], R22 ;  /* 0x0018d81601007387 */ /* 0x001fe20000100a00 */
[----:B------:R4:W-:Y:S02]  /*13610*/  STL.64 [R1+0x18d0], R20 ;  /* 0x0018d01401007387 */ /* 0x0009e40000100a00 */
[----:B--2---:R-:W-:-:S02]  /*13620*/  IMAD.MOV.U32 R9, RZ, RZ, R16 ;  /* 0x000000ffff097224 */ /* 0x004fc400078e0010 */
[----:B------:R-:W-:Y:S02]  /*13630*/  IMAD.MOV.U32 R8, RZ, RZ, R17 ;  /* 0x000000ffff087224 */ /* 0x000fe400078e0011 */
[----:B---3--:R-:W-:Y:S02]  /*13640*/  IMAD.MOV.U32 R7, RZ, RZ, R18 ;  /* 0x000000ffff077224 */ /* 0x008fe400078e0012 */
[----:B------:R-:W-:Y:S01]  /*13650*/  IMAD.MOV.U32 R6, RZ, RZ, R19 ;  /* 0x000000ffff067224 */ /* 0x000fe200078e0013 */
[----:B----4-:R-:W-:Y:S07]  /*13660*/  HMMA.16816.F32 R20, R16, R4, R24 ;  /* 0x000000041014723c */ /* 0x010fee0000001818 */
[----:B------:R-:W-:-:S02]  /*13670*/  IMAD.MOV.U32 R24, RZ, RZ, R13 ;  /* 0x000000ffff187224 */ /* 0x000fc400078e000d */
[----:B------:R-:W-:Y:S02]  /*13680*/  IMAD.MOV.U32 R25, RZ, RZ, R12 ;  /* 0x000000ffff197224 */ /* 0x000fe400078e000c */
[----:B------:R-:W-:Y:S02]  /*13690*/  IMAD.MOV.U32 R26, RZ, RZ, R11 ;  /* 0x000000ffff1a7224 */ /* 0x000fe400078e000b */
[----:B------:R-:W-:-:S10]  /*136a0*/  IMAD.MOV.U32 R27, RZ, RZ, R10 ;  /* 0x000000ffff1b7224 */ /* 0x000fd400078e000a */
[----:B------:R-:W-:Y:S01]  /*136b0*/  STL.64 [R1+0x3e0], R20 ;  /* 0x0003e01401007387 */ /* 0x000fe20000100a00 */
[----:B------:R-:W-:Y:S02]  /*136c0*/  STL.64 [R1+0x3e8], R22 ;  /* 0x0003e81601007387 */ /* 0x000fe40000100a00 */
[----:B------:R0:W-:Y:S02]  /*136d0*/  STL.64 [R1+0x1968], R4 ;  /* 0x0019680401007387 */ /* 0x0001e40000100a00 */
[----:B------:R-:W2:Y:S01]  /*136e0*/  LDL.LU.64 R12, [R1+0x3d0] ;  /* 0x0003d000010c7983 */ /* 0x000ea20000300a00 */
[----:B------:R-:W2:Y:S01]  /*136f0*/  LDL.LU.64 R14, [R1+0x3d8] ;  /* 0x0003d800010e7983 */ /* 0x000ea20000300a00 */
[----:B------:R-:W3:Y:S02]  /*13700*/  LDL.LU.64 R16, [R1+0x3c0] ;  /* 0x0003c00001107983 */ /* 0x000ee40000300a00 */
[----:B------:R-:W3:Y:S02]  /*13710*/  LDL.LU.64 R18, [R1+0x3c8] ;  /* 0x0003c80001127983 */ /* 0x000ee40000300a00 */
[----:B------:R-:W-:Y:S01]  /*13720*/  STL.64 [R1+0x1938], R26 ;  /* 0x0019381a01007387 */ /* 0x000fe20000100a00 */
[----:B------:R1:W-:Y:S04]  /*13730*/  STL.64 [R1+0x1930], R24 ;  /* 0x0019301801007387 */ /* 0x0003e80000100a00 */
[----:B0-----:R-:W4:Y:S01]  /*13740*/  LDL.LU.64 R4, [R1+0x360] ;  /* 0x0003600001047983 */ /* 0x001f220000300a00 */
[----:B-1----:R-:W-:-:S02]  /*13750*/  IMAD.MOV.U32 R24, RZ, RZ, R9 ;  /* 0x000000ffff187224 */ /* 0x002fc400078e0009 */
[----:B------:R-:W-:Y:S02]  /*13760*/  IMAD.MOV.U32 R25, RZ, RZ, R8 ;  /* 0x000000ffff197224 */ /* 0x000fe400078e0008 */
[----:B------:R-:W0:Y:S01]  /*13770*/  LDSM.16.MT88.4 R8, [R28+0x280] ;  /* 0x000280001c08783b */ /* 0x000e220000004200 */
[----:B------:R-:W-:Y:S02]  /*13780*/  IMAD.MOV.U32 R26, RZ, RZ, R7 ;  /* 0x000000ffff1a7224 */ /* 0x000fe400078e0007 */
[----:B------:R-:W-:Y:S02]  /*13790*/  IMAD.MOV.U32 R27, RZ, RZ, R6 ;  /* 0x000000ffff1b7224 */ /* 0x000fe400078e0006 */
[----:B------:R-:W4:Y:S01]  /*137a0*/  LDL.LU.64 R6, [R1+0x368] ;  /* 0x0003680001067983 */ /* 0x000f220000300a00 */
[----:B0-----:R-:W-:Y:S02]  /*137b0*/  IMAD.MOV.U32 R21, RZ, RZ, R10 ;  /* 0x000000ffff157224 */ /* 0x001fe400078e000a */
[----:B------:R-:W-:-:S02]  /*137c0*/  IMAD.MOV.U32 R23, RZ, RZ, R8 ;  /* 0x000000ffff177224 */ /* 0x000fc400078e0008 */
[----:B------:R-:W-:Y:S01]  /*137d0*/  IMAD.MOV.U32 R22, RZ, RZ, R9 ;  /* 0x000000ffff167224 */ /* 0x000fe200078e0009 */
[----:B------:R-:W2:Y:S01]  /*137e0*/  LDL.LU R10, [R1+0x1990] ;  /* 0x00199000010a7983 */ /* 0x000ea20000300800 */
[----:B------:R-:W2:Y:S02]  /*137f0*/  LDL.LU.64 R8, [R1+0x1988] ;  /* 0x0019880001087983 */ /* 0x000ea40000300a00 */
[----:B------:R-:W-:Y:S01]  /*13800*/  IMAD.MOV.U32 R20, RZ, RZ, R11 ;  /* 0x000000ffff147224 */ /* 0x000fe200078e000b */
[----:B------:R-:W-:Y:S04]  /*13810*/  STL.64 [R1+0x18e8], R22 ;  /* 0x0018e81601007387 */ /* 0x000fe80000100a00 */
[----:B------:R-:W-:Y:S01]  /*13820*/  STL.64 [R1+0x18e0], R20 ;  /* 0x0018e01401007387 */ /* 0x000fe20000100a00 */
[C---:B--2---:R-:W-:Y:S11]  /*13830*/  HMMA.16816.F32 R12, R24.reuse, R8, R12 ;  /* 0x00000008180c723c */ /* 0x044ff6000000180c */
[----:B------:R-:W-:Y:S11]  /*13840*/  @!UPT UIADD3 URZ, URZ, URZ, URZ ;  /* 0x0000003f3f3ff290 */ /* 0x000ff6000fffe03f */
[----:B------:R-:W-:Y:S01]  /*13850*/  @!UPT UIADD3 URZ, URZ, URZ, URZ ;  /* 0x0000003f3f3ff290 */ /* 0x000fe2000fffe03f */
[----:B------:R0:W-:Y:S01]  /*13860*/  STL.64 [R1+0x3d0], R12 ;  /* 0x0003d00c01007387 */ /* 0x0001e20000100a00 */
[----:B------:R-:W-:Y:S03]  /*13870*/  STL.64 [R1+0x3d8], R14 ;  /* 0x0003d80e01007387 */ /* 0x000fe60000100a00 */
[----:B0-----:R-:W3:Y:S02]  /*13880*/  LDL.LU.64 R12, [R1+0x1980] ;  /* 0x00198000010c7983 */ /* 0x001ee40000300a00 */
[C---:B---3--:R-:W-:Y:S11]  /*13890*/  HMMA.16816.F32 R16, R24.reuse, R12, R16 ;  /* 0x0000000c1810723c */ /* 0x048ff60000001810 */
[----:B------:R-:W-:Y:S11]  /*138a0*/  @!UPT UIADD3 URZ, URZ, URZ, URZ ;  /* 0x0000003f3f3ff290 */ /* 0x000ff6000fffe03f */
[----:B------:R-:W-:Y:S01]  /*138b0*/  @!UPT UIADD3 URZ, URZ, URZ, URZ ;  /* 0x0000003f3f3ff290 */ /* 0x000fe2000fffe03f */
[----:B------:R-:W-:Y:S01]  /*138c0*/  STL.64 [R1+0x3c0], R16 ;  /* 0x0003c01001007387 */ /* 0x000fe20000100a00 */
[----:B------:R0:W-:Y:S03]  /*138d0*/  STL.64 [R1+0x3c8], R18 ;  /* 0x0003c81201007387 */ /* 0x0001e60000100a00 */
[----:B0-----:R-:W2:Y:S01]  /*138e0*/  LDL.LU.64 R18, [R1+0x1978] ;  /* 0x0019780001127983 */ /* 0x001ea20000300a00 */
[----:B------:R-:W4:Y:S02]  /*138f0*/  LDL.LU.64 R16, [R1+0x1970] ;  /* 0x0019700001107983 */ /* 0x000f240000300a00 */
[----:B------:R0:W-:Y:S02]  /*13900*/  STL.64 [R1+0x1950], R12 ;  /* 0x0019500c01007387 */ /* 0x0001e40000100a00 */
[----:B0-----:R-:W3:Y:S01]  /*13910*/  LDL.LU.64 R12, [R1+0x340] ;  /* 0x00034000010c7983 */ /* 0x001ee20000300a00 */
[----:B------:R-:W2:Y:S01]  /*13920*/  LDL.LU.64 R14, [R1+0x348] ;  /* 0x00034800010e7983 */ /* 0x000ea20000300a00 */
[----:B----4-:R-:W-:Y:S02]  /*13930*/  HMMA.16816.F32 R24, R24, R16, R4 ;  /* 0x000000101818723c */ /* 0x010fe40000001804 */
[----:B--2---:R-:W-:Y:S01]  /*13940*/  STL.64 [R1+0x1960], R14 ;  /* 0x0019600e01007387 */ /* 0x004fe20000100a00 */
[----:B---3--:R0:W-:Y:S03]  /*13950*/  STL.64 [R1+0x1958], R12 ;  /* 0x0019580c01007387 */ /* 0x0081e60000100a00 */
[----:B0-----:R-:W2:Y:S01]  /*13960*/  LDL.LU.64 R12, [R1+0x350] ;  /* 0x00035000010c7983 */ /* 0x001ea20000300a00 */
[----:B------:R-:W2:Y:S02]  /*13970*/  LDL.LU.64 R14, [R1+0x358] ;  /* 0x00035800010e7983 */ /* 0x000ea40000300a00 */
[----:B------:R-:W2:Y:S02]  /*13980*/  LDL.LU.64 R4, [R1+0x1968] ;  /* 0x0019680001047983 */ /* 0x000ea40000300a00 */
[----:B------:R-:W-:-:S02]  /*13990*/  IMAD.MOV.U32 R20, RZ, RZ, R10 ;  /* 0x000000ffff147224 */ /* 0x000fc400078e000a */
[----:B------:R-:W-:Y:S02]  /*139a0*/  IMAD.MOV.U32 R21, RZ, RZ, R3 ;  /* 0x000000ffff157224 */ /* 0x000fe400078e0003 */
[----:B------:R-:W-:Y:S02]  /*139b0*/  IMAD.MOV.U32 R22, RZ, RZ, R2 ;  /* 0x000000ffff167224 */ /* 0x000fe400078e0002 */
[----:B------:R-:W-:-:S06]  /*139c0*/  IMAD.MOV.U32 R23, RZ, RZ, R0 ;  /* 0x000000ffff177224 */ /* 0x000fcc00078e0000 */
[----:B------:R-:W-:Y:S01]  /*139d0*/  STL.64 [R1+0x368], R26 ;  /* 0x0003681a01007387 */ /* 0x000fe20000100a00 */
[----:B------:R-:W-:Y:S02]  /*139e0*/  STL.64 [R1+0x1948], R18 ;  /* 0x0019481201007387 */ /* 0x000fe40000100a00 */
[----:B------:R-:W-:Y:S02]  /*139f0*/  IMAD.MOV.U32 R11, RZ, RZ, R25 ;  /* 0x000000ffff0b7224 */ /* 0x000fe400078e0019 */
[----:B------:R0:W-:Y:S02]  /*13a00*/  STL.64 [R1+0x1940], R16 ;  /* 0x0019401001007387 */ /* 0x0001e40000100a00 */
[----:B------:R-:W-:Y:S01]  /*13a10*/  IMAD.MOV.U32 R10, RZ, RZ, R24 ;  /* 0x000000ffff0a7224 */ /* 0x000fe200078e0018 */
[----:B0-----:R-:W3:Y:S01]  /*13a20*/  LDL.LU.64 R16, [R1+0x330] ;  /* 0x0003300001107983 */ /* 0x001ee20000300a00 */
[----:B------:R-:W3:Y:S02]  /*13a30*/  LDL.LU.64 R18, [R1+0x338] ;  /* 0x0003380001127983 */ /* 0x000ee40000300a00 */
[----:B------:R-:W4:Y:S02]  /*13a40*/  LDL.LU.64 R24, [R1+0x2e0] ;  /* 0x0002e00001187983 */ /* 0x000f240000300a00 */
[----:B------:R-:W4:Y:S01]  /*13a50*/  LDL.LU.64 R26, [R1+0x2e8] ;  /* 0x0002e800011a7983 */ /* 0x000f220000300a00 */
[----:B------:R-:W-:Y:S01]  /*13a60*/  STL [R1+0x15bc], R11 ;  /* 0x0015bc0b01007387 */ /* 0x000fe20000100800 */
[----:B------:R-:W-:Y:S01]  /*13a70*/  STL [R1+0x15b8], R10 ;  /* 0x0015b80a01007387 */ /* 0x000fe20000100800 */
[C---:B--2---:R-:W-:Y:S11]  /*13a80*/  HMMA.16816.F32 R12, R20.reuse, R4, R12 ;  /* 0x00000004140c723c */ /* 0x044ff6000000180c */
[----:B------:R-:W-:Y:S11]  /*13a90*/  @!UPT UIADD3 URZ, URZ, URZ, URZ ;  /* 0x0000003f3f3ff290 */ /* 0x000ff6000fffe03f */
[----:B------:R-:W-:Y:S01]  /*13aa0*/  @!UPT UIADD3 URZ, URZ, URZ, URZ ;  /* 0x0000003f3f3ff290 */ /* 0x000fe2000fffe03f */
[----:B------:R0:W-:Y:S01]  /*13ab0*/  STL.64 [R1+0x350], R12 ;  /* 0x0003500c01007387 */ /* 0x0001e20000100a00 */
[----:B------:R-:W-:Y:S02]  /*13ac0*/  IMAD.MOV.U32 R6, RZ, RZ, R14 ;  /* 0x000000ffff067224 */ /* 0x000fe400078e000e */
[----:B------:R-:W-:Y:S02]  /*13ad0*/  IMAD.MOV.U32 R7, RZ, RZ, R15 ;  /* 0x000000ffff077224 */ /* 0x000fe400078e000f */
[----:B------:R-:W2:Y:S04]  /*13ae0*/  LDL.LU.64 R14, [R1+0x1960] ;  /* 0x00196000010e7983 */ /* 0x000ea80000300a00 */
[----:B0-----:R-:W2:Y:S01]  /*13af0*/  LDL.LU.64 R12, [R1+0x1958] ;  /* 0x00195800010c7983 */ /* 0x001ea20000300a00 */
[----:B------:R-:W-:Y:S02]  /*13b00*/  STL [R1+0x15c4], R7 ;  /* 0x0015c40701007387 */ /* 0x000fe40000100800 */
[----:B------:R-:W-:Y:S01]  /*13b10*/  STL [R1+0x15c0], R6 ;  /* 0x0015c00601007387 */ /* 0x000fe20000100800 */
[----:B--2---:R-:W-:Y:S11]  /*13b20*/  HMMA.16816.F32 R12, R20, R8, R12 ;  /* 0x00000008140c723c */ /* 0x004ff6000000180c */
[----:B------:R-:W-:Y:S11]  /*13b30*/  @!UPT UIADD3 URZ, URZ, URZ, URZ ;  /* 0x0000003f3f3ff290 */ /* 0x000ff6000fffe03f */
[----:B------:R-:W-:Y:S01]  /*13b40*/  @!UPT UIADD3 URZ, URZ, URZ, URZ ;  /* 0x0000003f3f3ff290 */ /* 0x000fe2000fffe03f */
[----:B------:R0:W-:Y:S04]  /*13b50*/  STL.64 [R1+0x340], R12 ;  /* 0x0003400c01007387 */ /* 0x0001e80000100a00 */
[----:B0-----:R-:W3:Y:S01]  /*13b60*/  LDL.LU.64 R12, [R1+0x1950] ;  /* 0x00195000010c7983 */ /* 0x001ee20000300a00 */
[----:B------:R-:W-:Y:S02]  /*13b70*/  IMAD.MOV.U32 R10, RZ, RZ, R15 ;  /* 0x000000ffff0a7224 */ /* 0x000fe400078e000f */
[----:B------:R-:W-:-:S03]  /*13b80*/  IMAD.MOV.U32 R11, RZ, RZ, R14 ;  /* 0x000000ffff0b7224 */ /* 0x000fc600078e000e */
[----:B------:R-:W-:Y:S02]  /*13b90*/  STL [R1+0x15cc], R10 ;  /* 0x0015cc0a01007387 */ /* 0x000fe40000100800 */
[----:B------:R-:W-:Y:S01]  /*13ba0*/  STL [R1+0x15c8], R11 ;  /* 0x0015c80b01007387 */ /* 0x000fe20000100800 */
[C---:B---3--:R-:W-:Y:S11]  /*13bb0*/  HMMA.16816.F32 R16, R20.reuse, R12, R16 ;  /* 0x0000000c1410723c */ /* 0x048ff60000001810 */
[----:B------:R-:W-:Y:S11]  /*13bc0*/  @!UPT UIADD3 URZ, URZ, URZ, URZ ;  /* 0x0000003f3f3ff290 */ /* 0x000ff6000fffe03f */
[----:B------:R-:W-:Y:S01]  /*13bd0*/  @!UPT UIADD3 URZ, URZ, URZ, URZ ;  /* 0x0000003f3f3ff290 */ /* 0x000fe2000fffe03f */
[----:B------:R0:W-:Y:S01]  /*13be0*/  STL.64 [R1+0x330], R16 ;  /* 0x0003301001007387 */ /* 0x0001e20000100a00 */
[----:B------:R-:W-:Y:S02]  /*13bf0*/  IMAD.MOV.U32 R7, RZ, RZ, R18 ;  /* 0x000000ffff077224 */ /* 0x000fe400078e0012 */
[----:B------:R-:W-:Y:S02]  /*13c00*/  IMAD.MOV.U32 R6, RZ, RZ, R19 ;  /* 0x000000ffff067224 */ /* 0x000fe400078e0013 */
[----:B------:R-:W2:Y:S04]  /*13c10*/  LDL.LU.64 R18, [R1+0x1948] ;  /* 0x0019480001127983 */ /* 0x000ea80000300a00 */
[----:B0-----:R-:W4:Y:S01]  /*13c20*/  LDL.LU.64 R16, [R1+0x1940] ;  /* 0x0019400001107983 */ /* 0x001f220000300a00 */
[----:B------:R-:W-:Y:S02]  /*13c30*/  STL [R1+0x15d4], R6 ;  /* 0x0015d40601007387 */ /* 0x000fe40000100800 */
[----:B------:R-:W-:Y:S01]  /*13c40*/  STL [R1+0x15d0], R7 ;  /* 0x0015d00701007387 */ /* 0x000fe20000100800 */
[----:B----4-:R-:W-:Y:S01]  /*13c50*/  HMMA.16816.F32 R20, R20, R16, R24 ;  /* 0x000000101414723c */ /* 0x010fe20000001818 */
[----:B------:R-:W3:Y:S01]  /*13c60*/  LDL.LU.64 R26, [R1+0x1938] ;  /* 0x00193800011a7983 */ /* 0x000ee20000300a00 */
[----:B------:R-:W3:Y:S11]  /*13c70*/  LDL.LU.64 R24, [R1+0x1930] ;  /* 0x0019300001187983 */ /* 0x000ef60000300a00 */
[----:B------:R-:W-:Y:S10]  /*13c80*/  @!UPT UIADD3 URZ, URZ, URZ, URZ ;  /* 0x0000003f3f3ff290 */ /* 0x000ff4000fffe03f */
[----:B------:R0:W-:Y:S01]  /*13c90*/  STL.64 [R1+0x2e0], R20 ;  /* 0x0002e01401007387 */ /* 0x0001e20000100a00 */
[----:B------:R-:W-:Y:S02]  /*13ca0*/  IMAD.MOV.U32 R10, RZ, RZ, R22 ;  /* 0x000000ffff0a7224 */ /* 0x000fe400078e0016 */
[----:B------:R-:W-:Y:S01]  /*13cb0*/  IMAD.MOV.U32 R11, RZ, RZ, R23 ;  /* 0x000000ffff0b7224 */ /* 0x000fe200078e0017 */
[----:B0-----:R-:W4:Y:S01]  /*13cc0*/  LDL.LU.64 R20, [R1+0x2c0] ;  /* 0x0002c00001147983 */ /* 0x001f220000300a00 */
[----:B------:R-:W4:Y:S02]  /*13cd0*/  LDL.LU.64 R22, [R1+0x2c8] ;  /* 0x0002c80001167983 */ /* 0x000f240000300a00 */
[----:B--2---:R-:W-:Y:S02]  /*13ce0*/  STL.64 [R1+0x1928], R18 ;  /* 0x0019281201007387 */ /* 0x004fe40000100a00 */
[----:B------:R0:W-:Y:S02]  /*13cf0*/  STL.64 [R1+0x1920], R16 ;  /* 0x0019201001007387 */ /* 0x0001e40000100a00 */
[----:B0-----:R-:W3:Y:S01]  /*13d00*/  LDL.LU.64 R16, [R1+0x2d0] ;  /* 0x0002d00001107983 */ /* 0x001ee20000300a00 */
[----:B------:R-:W3:Y:S02]  /*13d10*/  LDL.LU.64 R18, [R1+0x2d8] ;  /* 0x0002d80001127983 */ /* 0x000ee40000300a00 */
[----:B------:R-:W-:Y:S02]  /*13d20*/  STL [R1+0x15dc], R11 ;  /* 0x0015dc0b01007387 */ /* 0x000fe40000100800 */
[----:B------:R-:W-:Y:S01]  /*13d30*/  STL [R1+0x15d8], R10 ;  /* 0x0015d80a01007387 */ /* 0x000fe20000100800 */
[C---:B---3--:R-:W-:Y:S08]  /*13d40*/  HMMA.16816.F32 R16, R24.reuse, R4, R16 ;  /* 0x000000041810723c */ /* 0x048ff00000001810 */
[C---:B----4-:R-:W-:Y:S11]  /*13d50*/  HMMA.16816.F32 R20, R24.reuse, R8, R20 ;  /* 0x000000081814723c */ /* 0x050ff60000001814 */
[----:B------:R-:W-:Y:S04]  /*13d60*/  @!UPT UIADD3 URZ, URZ, URZ, URZ ;  /* 0x0000003f3f3ff290 */ /* 0x000fe8000fffe03f */
[----:B------:R0:W-:Y:S01]  /*13d70*/  STL.64 [R1+0x2d0], R16 ;  /* 0x0002d01001007387 */ /* 0x0001e20000100a00 */
[----:B------:R-:W-:Y:S02]  /*13d80*/  IMAD.MOV.U32 R6, RZ, RZ, R18 ;  /* 0x000000ffff067224 */ /* 0x000fe400078e0012 */
[----:B------:R-:W-:Y:S01]  /*13d90*/  IMAD.MOV.U32 R7, RZ, RZ, R19 ;  /* 0x000000ffff077224 */ /* 0x000fe200078e0013 */
[----:B0-----:R-:W2:Y:S01]  /*13da0*/  LDL.LU.64 R16, [R1+0x2b0] ;  /* 0x0002b00001107983 */ /* 0x001ea20000300a00 */
[----:B------:R-:W2:Y:S03]  /*13db0*/  LDL.LU.64 R18, [R1+0x2b8] ;  /* 0x0002b80001127983 */ /* 0x000ea60000300a00 */
[----:B------:R-:W-:Y:S02]  /*13dc0*/  STL [R1+0x15e4], R7 ;  /* 0x0015e40701007387 */ /* 0x000fe40000100800 */
[----:B------:R-:W-:Y:S01]  /*13dd0*/  STL [R1+0x15e0], R6 ;  /* 0x0015e00601007387 */ /* 0x000fe20000100800 */
[----:B------:R0:W-:Y:S04]  /*13de0*/  STL.64 [R1+0x1918], R4 ;  /* 0x0019180401007387 */ /* 0x0001e80000100a00 */
[----:B0-----:R-:W3:Y:S01]  /*13df0*/  LDL.LU.64 R4, [R1+0x250] ;  /* 0x0002500001047983 */ /* 0x001ee20000300a00 */
[----:B------:R-:W3:Y:S02]  /*13e00*/  LDL.LU.64 R6, [R1+0x258] ;  /* 0x0002580001067983 */ /* 0x000ee40000300a00 */
[----:B------:R0:W-:Y:S02]  /*13e10*/  STL.64 [R1+0x1900], R8 ;  /* 0x0019000801007387 */ /* 0x0001e40000100a00 */
[----:B0-----:R-:W4:Y:S01]  /*13e20*/  LDL.LU.64 R8, [R1+0x240] ;  /* 0x0002400001087983 */ /* 0x001f220000300a00 */
[----:B------:R0:W-:Y:S02]  /*13e30*/  STL.64 [R1+0x2c0], R20 ;  /* 0x0002c01401007387 */ /* 0x0001e40000100a00 */
[----:B------:R1:W-:Y:S02]  /*13e40*/  STL.64 [R1+0x2c8], R22 ;  /* 0x0002c81601007387 */ /* 0x0003e40000100a00 */
[----:B------:R-:W4:Y:S01]  /*13e50*/  LDL.LU.64 R10, [R1+0x248] ;  /* 0x00024800010a7983 */ /* 0x000f220000300a00 */
[----:B0-----:R-:W3:Y:S01]  /*13e60*/  LDL.LU.64 R20, [R1+0x1d0] ;  /* 0x0001d00001147983 */ /* 0x001ee20000300a00 */
[----:B-1----:R-:W3:Y:S01]  /*13e70*/  LDL.LU.64 R22, [R1+0x1d8] ;  /* 0x0001d80001167983 */ /* 0x002ee20000300a00 */
[C---:B--2---:R-:W-:Y:S02]  /*13e80*/  HMMA.16816.F32 R16, R24.reuse, R12, R16 ;  /* 0x0000000c1810723c */ /* 0x044fe40000001810 */
[----:B---3--:R-:W-:Y:S01]  /*13e90*/  STL.64 [R1+0x18f8], R22 ;  /* 0x0018f81601007387 */ /* 0x008fe20000100a00 */
[----:B------:R0:W-:Y:S03]  /*13ea0*/  STL.64 [R1+0x18f0], R20 ;  /* 0x0018f01401007387 */ /* 0x0001e60000100a00 */
[----:B0-----:R-:W2:Y:S01]  /*13eb0*/  LDL.LU.64 R20, [R1+0x230] ;  /* 0x0002300001147983 */ /* 0x001ea20000300a00 */
[----:B------:R-:W2:Y:S11]  /*13ec0*/  LDL.LU.64 R22, [R1+0x238] ;  /* 0x0002380001167983 */ /* 0x000eb60000300a00 */
[----:B------:R-:W-:Y:S05]  /*13ed0*/  @!UPT UIADD3 URZ, URZ, URZ, URZ ;  /* 0x0000003f3f3ff290 */ /* 0x000fea000fffe03f */
[----:B------:R-:W-:Y:S02]  /*13ee0*/  STL.64 [R1+0x2b0], R16 ;  /* 0x0002b01001007387 */ /* 0x000fe40000100a00 */
[----:B------:R0:W-:Y:S02]  /*13ef0*/  STL.64 [R1+0x2b8], R18 ;  /* 0x0002b81201007387 */ /* 0x0001e40000100a00 */
[----:B0-----:R-:W3:Y:S01]  /*13f00*/  LDL.LU.64 R18, [R1+0x1928] ;  /* 0x0019280001127983 */ /* 0x001ee20000300a00 */
[----:B------:R-:W2:Y:S02]  /*13f10*/  LDL.LU.64 R16, [R1+0x1920] ;  /* 0x0019200001107983 */ /* 0x000ea40000300a00 */
[----:B--2---:R-:W-:Y:S01]  /*13f20*/  HMMA.16816.F32 R24, R24, R16, R4 ;  /* 0x000000101818723c */ /* 0x004fe20000001804 */
[----:B------:R-:W4:Y:S11]  /*13f30*/  LDL.LU.64 R4, [R1+0x1918] ;  /* 0x0019180001047983 */ /* 0x000f360000300a00 */
[----:B------:R-:W-:Y:S11]  /*13f40*/  @!UPT UIADD3 URZ, URZ, URZ, URZ ;  /* 0x0000003f3f3ff290 */ /* 0x000ff6000fffe03f */
[----:B------:R-:W-:Y:S01]  /*13f50*/  STL.64 [R1+0x250], R24 ;  /* 0x0002501801007387 */ /* 0x000fe20000100a00 */
[----:B------:R-:W-:Y:S02]  /*13f60*/  STL.64 [R1+0x258], R26 ;  /* 0x0002581a01007387 */ /* 0x000fe40000100a00 */
[----:B------:R-:W0:Y:S04]  /*13f70*/  LDSM.16.MT88.4 R24, [R28+0x300] ;  /* 0x000300001c18783b */ /* 0x000e280000004200 */
[----:B0-----:R-:W-:Y:S02]  /*13f80*/  IMAD.MOV.U32 R2, RZ, RZ, R26 ;  /* 0x000000ffff027224 */ /* 0x001fe400078e001a */
[----:B------:R-:W-:Y:S02]  /*13f90*/  IMAD.MOV.U32 R0, RZ, RZ, R27 ;  /* 0x000000ffff007224 */ /* 0x000fe400078e001b */
[----:B------:R-:W-:-:S02]  /*13fa0*/  IMAD.MOV.U32 R6, RZ, RZ, R24 ;  /* 0x000000ffff067224 */ /* 0x000fc400078e0018 */
[----:B------:R-:W-:Y:S01]  /*13fb0*/  IMAD.MOV.U32 R3, RZ, RZ, R25 ;  /* 0x000000ffff037224 */ /* 0x000fe200078e0019 */
[----:B------:R-:W4:Y:S01]  /*13fc0*/  LDL.LU.64 R26, [R1+0x1910] ;  /* 0x00191000011a7983 */ /* 0x000f220000300a00 */
[----:B------:R-:W4:Y:S02]  /*13fd0*/  LDL.LU.64 R24, [R1+0x1908] ;  /* 0x0019080001187983 */ /* 0x000f240000300a00 */
[C---:B----4-:R-:W-:Y:S11]  /*13fe0*/  HMMA.16816.F32 R8, R24.reuse, R4, R8 ;  /* 0x000000041808723c */ /* 0x050ff60000001808 */
[----:B------:R-:W-:Y:S11]  /*13ff0*/  @!UPT UIADD3 URZ, URZ, URZ, URZ ;  /* 0x0000003f3f3ff290 */ /* 0x000ff6000fffe03f */
[----:B------:R-:W-:Y:S01]  /*14000*/  @!UPT UIADD3 URZ, URZ, URZ, URZ ;  /* 0x0000003f3f3ff290 */ /* 0x000fe2000fffe03f */
[----:B------:R0:W-:Y:S01]  /*14010*/  STL.64 [R1+0x240], R8 ;  /* 0x0002400801007387 */ /* 0x0001e20000100a00 */
[----:B------:R-:W-:Y:S03]  /*14020*/  STL.64 [R1+0x248], R10 ;  /* 0x0002480a01007387 */ /* 0x000fe60000100a00 */
[----:B0-----:R-:W2:Y:S02]  /*14030*/  LDL.LU.64 R8, [R1+0x1900] ;  /* 0x0019000001087983 */ /* 0x001ea40000300a00 */
[C---:B--2---:R-:W-:Y:S11]  /*14040*/  HMMA.16816.F32 R20, R24.reuse, R8, R20 ;  /* 0x000000081814723c */ /* 0x044ff60000001814 */
[----:B------:R-:W-:Y:S11]  /*14050*/  @!UPT UIADD3 URZ, URZ, URZ, URZ ;  /* 0x0000003f3f3ff290 */ /* 0x000ff6000fffe03f */
[----:B------:R-:W-:Y:S01]  /*14060*/  @!UPT UIADD3 URZ, URZ, URZ, URZ ;  /* 0x0000003f3f3ff290 */ /* 0x000fe2000fffe03f */
[----:B------:R-:W-:Y:S01]  /*14070*/  STL.64 [R1+0x230], R20 ;  /* 0x0002301401007387 */ /* 0x000fe20000100a00 */
[----:B------:R0:W-:Y:S03]  /*14080*/  STL.64 [R1+0x238], R22 ;  /* 0x0002381601007387 */ /* 0x0001e60000100a00 */
[----:B0-----:R-:W2:Y:S01]  /*14090*/  LDL.LU.64 R22, [R1+0x18f8] ;  /* 0x0018f80001167983 */ /* 0x001ea20000300a00 */
[----:B------:R-:W2:Y:S02]  /*140a0*/  LDL.LU.64 R20, [R1+0x18f0] ;  /* 0x0018f00001147983 */ /* 0x000ea40000300a00 */
[----:B------:R0:W-:Y:S02]  /*140b0*/  STL.64 [R1+0x18c8], R8 ;  /* 0x0018c80801007387 */ /* 0x0001e40000100a00 */
[----:B0-----:R-:W4:Y:S01]  /*140c0*/  LDL.LU.64 R8, [R1+0x220] ;  /* 0x0002200001087983 */ /* 0x001f220000300a00 */
[----:B------:R-:W4:Y:S02]  /*140d0*/  LDL.LU.64 R10, [R1+0x228] ;  /* 0x00022800010a7983 */ /* 0x000f240000300a00 */
[C---:B----4-:R-:W-:Y:S08]  /*140e0*/  HMMA.16816.F32 R8, R24.reuse, R12, R8 ;  /* 0x0000000c1808723c */ /* 0x050ff00000001808 */
[----:B--2---:R-:W-:Y:S11]  /*140f0*/  HMMA.16816.F32 R24, R24, R16, R20 ;  /* 0x000000101818723c */ /* 0x004ff60000001814 */
[----:B------:R-:W-:Y:S04]  /*14100*/  @!UPT UIADD3 URZ, URZ, URZ, URZ ;  /* 0x0000003f3f3ff290 */ /* 0x000fe8000fffe03f */
[----:B------:R0:W-:Y:S01]  /*14110*/  STL.64 [R1+0x220], R8 ;  /* 0x0002200801007387 */ /* 0x0001e20000100a00 */
[----:B------:R1:W-:Y:S03]  /*14120*/  STL.64 [R1+0x228], R10 ;  /* 0x0002280a01007387 */ /* 0x0003e60000100a00 */
[----:B0-----:R-:W2:Y:S01]  /*14130*/  LDL.LU.64 R8, [R1+0x1c0] ;  /* 0x0001c00001087983 */ /* 0x001ea20000300a00 */
[----:B-1----:R-:W2:Y:S02]  /*14140*/  LDL.LU.64 R10, [R1+0x1c8] ;  /* 0x0001c800010a7983 */ /* 0x002ea40000300a00 */
[----:B------:R0:W-:Y:S02]  /*14150*/  STL.64 [R1+0x18c0], R12 ;  /* 0x0018c00c01007387 */ /* 0x0001e40000100a00 */
[----:B0-----:R-:W4:Y:S01]  /*14160*/  LDL.LU.64 R12, [R1+0x1b0] ;  /* 0x0001b000010c7983 */ /* 0x001f220000300a00 */
[----:B------:R-:W4:Y:S02]  /*14170*/  LDL.LU.64 R14, [R1+0x1b8] ;  /* 0x0001b800010e7983 */ /* 0x000f240000300a00 */
[----:B------:R-:W2:Y:S02]  /*14180*/  LDL.LU.64 R22, [R1+0x18e8] ;  /* 0x0018e80001167983 */ /* 0x000ea40000300a00 */
[----:B------:R-:W4:Y:S01]  /*14190*/  LDL.LU.64 R20, [R1+0x18e0] ;  /* 0x0018e00001147983 */ /* 0x000f220000300a00 */
[----:B---3--:R-:W-:Y:S01]  /*141a0*/  STL.64 [R1+0x18b8], R18 ;  /* 0x0018b81201007387 */ /* 0x008fe20000100a00 */
[----:B------:R0:W-:Y:S02]  /*141b0*/  STL.64 [R1+0x18b0], R16 ;  /* 0x0018b01001007387 */ /* 0x0001e40000100a00 */
[----:B------:R2:W-:Y:S02]  /*141c0*/  STL.64 [R1+0x1d0], R24 ;  /* 0x0001d01801007387 */ /* 0x0005e40000100a00 */
[----:B------:R4:W-:Y:S01]  /*141d0*/  STL.64 [R1+0x1d8], R26 ;  /* 0x0001d81a01007387 */ /* 0x0009e20000100a00 */
[----:B0-----:R-:W3:Y:S01]  /*141e0*/  LDL.LU.64 R16, [R1+0x1a0] ;  /* 0x0001a00001107983 */ /* 0x001ee20000300a00 */
[----:B------:R-:W3:Y:S02]  /*141f0*/  LDL.LU.64 R18, [R1+0x1a8] ;  /* 0x0001a80001127983 */ /* 0x000ee40000300a00 */
[----:B--2---:R-:W-:-:S02]  /*14200*/  IMAD.MOV.U32 R24, RZ, RZ, R23 ;  /* 0x000000ffff187224 */ /* 0x004fc400078e0017 */
[----:B------:R-:W-:Y:S02]  /*14210*/  IMAD.MOV.U32 R25, RZ, RZ, R22 ;  /* 0x000000ffff197224 */ /* 0x000fe400078e0016 */
[----:B----4-:R-:W-:Y:S02]  /*14220*/  IMAD.MOV.U32 R26, RZ, RZ, R21 ;  /* 0x000000ffff1a7224 */ /* 0x010fe400078e0015 */
[----:B------:R-:W-:Y:S02]  /*14230*/  IMAD.MOV.U32 R27, RZ, RZ, R20 ;  /* 0x000000ffff1b7224 */ /* 0x000fe400078e0014 */
[----:B------:R-:W0:Y:S04]  /*14240*/  LDSM.16.MT88.4 R20, [R28+0x380] ;  /* 0x000380001c14783b */ /* 0x000e280000004200 */
[----:B------:R-:W-:Y:S01]  /*14250*/  STL.64 [R1+0x18a8], R26 ;  /* 0x0018a81a01007387 */ /* 0x000fe20000100a00 */
[----:B------:R1:W-:Y:S03]  /*14260*/  STL.64 [R1+0x18a0], R24 ;  /* 0x0018a01801007387 */ /* 0x0003e60000100a00 */
[----:B-1----:R-:W2:Y:S01]  /*14270*/  LDL.LU.64 R24, [R1+0x140] ;  /* 0x0001400001187983 */ /* 0x002ea20000300a00 */
[----:B------:R-:W2:Y:S03]  /*14280*/  LDL.LU.64 R26, [R1+0x148] ;  /* 0x00014800011a7983 */ /* 0x000ea60000300a00 */
[----:B0-----:R-:W-:Y:S01]  /*14290*/  STL.64 [R1+0x40], R20 ;  /* 0x0000401401007387 */ /* 0x001fe20000100a00 */
[----:B------:R0:W-:Y:S03]  /*142a0*/  STL.64 [R1+0x48], R22 ;  /* 0x0000481601007387 */ /* 0x0001e60000100a00 */
[----:B0-----:R-:W4:Y:S01]  /*142b0*/  LDL.LU.64 R22, [R1+0x18d8] ;  /* 0x0018d80001167983 */ /* 0x001f220000300a00 */
[----:B------:R-:W4:Y:S02]  /*142c0*/  LDL.LU.64 R20, [R1+0x18d0] ;  /* 0x0018d00001147983 */ /* 0x000f240000300a00 */
[----:B------:R-:W-:Y:S01]  /*142d0*/  STL [R1+0x1818], R28 ;  /* 0x0018181c01007387 */ /* 0x000fe20000100800 */
[C---:B----4-:R-:W-:Y:S11]  /*142e0*/  HMMA.16816.F32 R8, R20.reuse, R4, R8 ;  /* 0x000000041408723c */ /* 0x050ff60000001808 */
[----:B------:R-:W-:Y:S11]  /*142f0*/  @!UPT UIADD3 URZ, URZ, URZ, URZ ;  /* 0x0000003f3f3ff290 */ /* 0x000ff6000fffe03f */
[----:B------:R-:W-:Y:S01]  /*14300*/  @!UPT UIADD3 URZ, URZ, URZ, URZ ;  /* 0x0000003f3f3ff290 */ /* 0x000fe2000fffe03f */
[----:B------:R0:W-:Y:S01]  /*14310*/  STL.64 [R1+0x1c0], R8 ;  /* 0x0001c00801007387 */ /* 0x0001e20000100a00 */
[----:B------:R-:W-:Y:S03]  /*14320*/  STL.64 [R1+0x1c8], R10 ;  /* 0x0001c80a01007387 */ /* 0x000fe60000100a00 */
[----:B0-----:R-:W4:Y:S02]  /*14330*/  LDL.LU.64 R8, [R1+0x18c8] ;  /* 0x0018c80001087983 */ /* 0x001f240000300a00 */
[C---:B----4-:R-:W-:Y:S11]  /*14340*/  HMMA.16816.F32 R12, R20.reuse, R8, R12 ;  /* 0x00000008140c723c */ /* 0x050ff6000000180c */
[----:B------:R-:W-:Y:S11]  /*14350*/  @!UPT UIADD3 URZ, URZ, URZ, URZ ;  /* 0x0000003f3f3ff290 */ /* 0x000ff6000fffe03f */
[----:B------:R-:W-:Y:S01]  /*14360*/  @!UPT UIADD3 URZ, URZ, URZ, URZ ;  /* 0x0000003f3f3ff290 */ /* 0x000fe2000fffe03f */
[----:B------:R0:W-:Y:S01]  /*14370*/  STL.64 [R1+0x1b0], R12 ;  /* 0x0001b00c01007387 */ /* 0x0001e20000100a00 */
[----:B------:R-:W-:Y:S03]  /*14380*/  STL.64 [R1+0x1b8], R14 ;  /* 0x0001b80e01007387 */ /* 0x000fe60000100a00 */
[----:B0-----:R-:W3:Y:S01]  /*14390*/  LDL.LU.64 R12, [R1+0x18c0] ;  /* 0x0018c000010c7983 */ /* 0x001ee20000300a00 */
[----:B------:R0:W-:Y:S03]  /*143a0*/  STL.64 [R1+0x1898], R8 ;  /* 0x0018980801007387 */ /* 0x0001e60000100a00 */
[----:B0-----:R-:W4:Y:S01]  /*143b0*/  LDL.LU.64 R8, [R1+0x130] ;  /* 0x0001300001087983 */ /* 0x001f220000300a00 */
[----:B------:R-:W4:Y:S01]  /*143c0*/  LDL.LU.64 R10, [R1+0x138] ;  /* 0x00013800010a7983 */ /* 0x000f220000300a00 */
[C---:B---3--:R-:W-:Y:S11]  /*143d0*/  HMMA.16816.F32 R16, R20.reuse, R12, R16 ;  /* 0x0000000c1410723c */ /* 0x048ff60000001810 */
[----:B------:R-:W-:Y:S11]  /*143e0*/  @!UPT UIADD3 URZ, URZ, URZ, URZ ;  /* 0x0000003f3f3ff290 */ /* 0x000ff6000fffe03f */
[----:B------:R-:W-:Y:S01]  /*143f0*/  @!UPT UIADD3 URZ, URZ, URZ, URZ ;  /* 0x0000003f3f3ff290 */ /* 0x000fe2000fffe03f */
[----:B------:R-:W-:Y:S01]  /*14400*/  STL.64 [R1+0x1a0], R16 ;  /* 0x0001a01001007387 */ /* 0x000fe20000100a00 */
[----:B------:R0:W-:Y:S03]  /*14410*/  STL.64 [R1+0x1a8], R18 ;  /* 0x0001a81201007387 */ /* 0x0001e60000100a00 */
[----:B0-----:R-:W3:Y:S01]  /*14420*/  LDL.LU.64 R18, [R1+0x18b8] ;  /* 0x0018b80001127983 */ /* 0x001ee20000300a00 */
[----:B------:R-:W2:Y:S02]  /*14430*/  LDL.LU.64 R16, [R1+0x18b0] ;  /* 0x0018b00001107983 */ /* 0x000ea40000300a00 */
[----:B--2---:R-:W-:Y:S01]  /*14440*/  HMMA.16816.F32 R20, R20, R16, R24 ;  /* 0x000000101414723c */ /* 0x004fe20000001818 */
[----:B------:R-:W4:Y:S01]  /*14450*/  LDL.LU.64 R26, [R1+0x18a8] ;  /* 0x0018a800011a7983 */ /* 0x000f220000300a00 */
[----:B------:R-:W4:Y:S11]  /*14460*/  LDL.LU.64 R24, [R1+0x18a0] ;  /* 0x0018a00001187983 */ /* 0x000f360000300a00 */
[----:B------:R-:W-:Y:S10]  /*14470*/  @!UPT UIADD3 URZ, URZ, URZ, URZ ;  /* 0x0000003f3f3ff290 */ /* 0x000ff4000fffe03f */
[----:B------:R0:W-:Y:S01]  /*14480*/  STL.64 [R1+0x140], R20 ;  /* 0x0001401401007387 */ /* 0x0001e20000100a00 */
[----:B------:R1:W-:Y:S03]  /*14490*/  STL.64 [R1+0x148], R22 ;  /* 0x0001481601007387 */ /* 0x0003e60000100a00 */
[----:B0-----:R-:W2:Y:S01]  /*144a0*/  LDL.LU.64 R20, [R1+0x110] ;  /* 0x0001100001147983 */ /* 0x001ea20000300a00 */
[----:B-1----:R-:W2:Y:S02]  /*144b0*/  LDL.LU.64 R22, [R1+0x118] ;  /* 0x0001180001167983 */ /* 0x002ea40000300a00 */
[----:B---3--:R-:W-:Y:S02]  /*144c0*/  STL.64 [R1+0x1890], R18 ;  /* 0x0018901201007387 */ /* 0x008fe40000100a00 */
[----:B------:R0:W-:Y:S02]  /*144d0*/  STL.64 [R1+0x1888], R16 ;  /* 0x0018881001007387 */ /* 0x0001e40000100a00 */
[----:B0-----:R-:W3:Y:S01]  /*144e0*/  LDL.LU.64 R16, [R1+0x120] ;  /* 0x0001200001107983 */ /* 0x001ee20000300a00 */
[----:B------:R-:W3:Y:S01]  /*144f0*/  LDL.LU.64 R18, [R1+0x128] ;  /* 0x0001280001127983 */ /* 0x000ee20000300a00 */
[C---:B----4-:R-:W-:Y:S11]  /*14500*/  HMMA.16816.F32 R8, R24.reuse, R4, R8 ;  /* 0x000000041808723c */ /* 0x050ff60000001808 */
[----:B------:R-:W-:Y:S11]  /*14510*/  @!UPT UIADD3 URZ, URZ, URZ, URZ ;  /* 0x0000003f3f3ff290 */ /* 0x000ff6000fffe03f */
[----:B------:R-:W-:Y:S01]  /*14520*/  @!UPT UIADD3 URZ, URZ, URZ, URZ ;  /* 0x0000003f3f3ff290 */ /* 0x000fe2000fffe03f */
[----:B------:R0:W-:Y:S01]  /*14530*/  STL.64 [R1+0x130], R8 ;  /* 0x0001300801007387 */ /* 0x0001e20000100a00 */
[----:B------:R-:W-:Y:S03]  /*14540*/  STL.64 [R1+0x138], R10 ;  /* 0x0001380a01007387 */ /* 0x000fe60000100a00 */
[----:B0-----:R-:W3:Y:S01]  /*14550*/  LDL.LU.64 R8, [R1+0x1898] ;  /* 0x0018980001087983 */ /* 0x001ee20000300a00 */
[C---:B--2---:R-:W-:Y:S08]  /*14560*/  HMMA.16816.F32 R20, R24.reuse, R12, R20 ;  /* 0x0000000c1814723c */ /* 0x044ff00000001814 */
[----:B---3--:R-:W-:Y:S11]  /*14570*/  HMMA.16816.F32 R16, R24, R8, R16 ;  /* 0x000000081810723c */ /* 0x008ff60000001810 */
[----:B------:R-:W-:Y:S11]  /*14580*/  @!UPT UIADD3 URZ, URZ, URZ, URZ ;  /* 0x0000003f3f3ff290 */ /* 0x000ff6000fffe03f */
[----:B------:R-:W-:Y:S01]  /*14590*/  @!UPT UIADD3 URZ, URZ, URZ, URZ ;  /* 0x0000003f3f3ff290 */ /* 0x000fe2000fffe03f */
[----:B------:R-:W-:Y:S01]  /*145a0*/  STL.64 [R1+0x120], R16 ;  /* 0x0001201001007387 */ /* 0x000fe20000100a00 */
[----:B------:R-:W-:Y:S02]  /*145b0*/  STL.64 [R1+0x128], R18 ;  /* 0x0001281201007387 */ /* 0x000fe40000100a00 */
[----:B------:R-:W0:Y:S04]  /*145c0*/  LDSM.16.MT88.4 R16, [R29] ;  /* 0x000000001d10783b */ /* 0x000e280000004200 */
[----:B------:R0:W-:Y:S01]  /*145d0*/  STL.64 [R1+0x110], R20 ;  /* 0x0001101401007387 */ /* 0x0001e20000100a00 */
[----:B------:R-:W-:Y:S01]  /*145e0*/  STL.64 [R1+0x118], R22 ;  /* 0x0001181601007387 */ /* 0x000fe20000100a00 */
[----:B0-----:R-:W-:Y:S02]  /*145f0*/  IMAD.MOV.U32 R20, RZ, RZ, R16 ;  /* 0x000000ffff147224 */ /* 0x001fe400078e0010 */
[----:B------:R-:W-:-:S02]  /*14600*/  IMAD.MOV.U32 R11, RZ, RZ, R17 ;  /* 0x000000ffff0b7224 */ /* 0x000fc400078e0011 */
[----:B------:R-:W-:Y:S02]  /*14610*/  IMAD.MOV.U32 R10, RZ, RZ, R18 ;  /* 0x000000ffff0a7224 */ /* 0x000fe400078e0012 */
[----:B------:R-:W-:Y:S02]  /*14620*/  IMAD.MOV.U32 R7, RZ, RZ, R19 ;  /* 0x000000ffff077224 */ /* 0x000fe400078e0013 */
[----:B------:R-:W0:Y:S04]  /*14630*/  LDSM.16.MT88.4 R16, [R29+0x80] ;  /* 0x000080001d10783b */ /* 0x000e280000004200 */
[----:B------:R-:W-:Y:S01]  /*14640*/  STL [R1+0x1828], R7 ;  /* 0x0018280701007387 */ /* 0x000fe20000100800 */
[----:B------:R-:W-:Y:S02]  /*14650*/  STL [R1+0x1880], R6 ;  /* 0x0018800601007387 */ /* 0x000fe40000100800 */
[----:B------:R1:W-:Y:S02]  /*14660*/  STL.64 [R1+0x1878], R4 ;  /* 0x0018780401007387 */ /* 0x0003e40000100a00 */
[----:B-1----:R-:W2:Y:S01]  /*14670*/  LDL.LU.64 R4, [R1+0x4b0] ;  /* 0x0004b00001047983 */ /* 0x002ea20000300a00 */
[----:B------:R-:W2:Y:S02]  /*14680*/  LDL.LU.64 R6, [R1+0x4b8] ;  /* 0x0004b80001067983 */ /* 0x000ea40000300a00 */
[----:B------:R-:W-:Y:S02]  /*14690*/  STL [R1+0x1824], R10 ;  /* 0x0018240a01007387 */ /* 0x000fe40000100800 */
[----:B------:R-:W-:Y:S01]  /*146a0*/  STL [R1+0x1820], R11 ;  /* 0x0018200b01007387 */ /* 0x000fe20000100800 */
[----:B------:R-:W-:Y:S01]  /*146b0*/  STL [R1+0x181c], R20 ;  /* 0x00181c1401007387 */ /* 0x000fe20000100800 */
[----:B0-----:R-:W-:-:S02]  /*146c0*/  IMAD.MOV.U32 R22, RZ, RZ, R18 ;  /* 0x000000ffff167224 */ /* 0x001fc400078e0012 */
[----:B------:R-:W-:Y:S02]  /*146d0*/  IMAD.MOV.U32 R21, RZ, RZ, R19 ;  /* 0x000000ffff157224 */ /* 0x000fe400078e0013 */
[----:B------:R-:W-:Y:S02]  /*146e0*/  IMAD.MOV.U32 R15, RZ, RZ, R16 ;  /* 0x000000ffff0f7224 */ /* 0x000fe400078e0010 */
[----:B------:R-:W-:Y:S01]  /*146f0*/  IMAD.MOV.U32 R23, RZ, RZ, R17 ;  /* 0x000000ffff177224 */ /* 0x000fe200078e0011 */
[----:B------:R-:W3:Y:S01]  /*14700*/  LDL.LU.64 R18, [R1+0x1890] ;  /* 0x0018900001127983 */ /* 0x000ee20000300a00 */
[----:B------:R-:W2:Y:S03]  /*14710*/  LDL.LU.64 R16, [R1+0x1888] ;  /* 0x0018880001107983 */ /* 0x000ea60000300a00 */
[----:B------:R-:W-:Y:S01]  /*14720*/  STL [R1+0x1830], R23 ;  /* 0x0018301701007387 */ /* 0x000fe20000100800 */
[----:B------:R-:W-:Y:S01]  /*14730*/  STL [R1+0x182c], R15 ;  /* 0x00182c0f01007387 */ /* 0x000fe20000100800 */
[----:B--2---:R-:W-:Y:S02]  /*14740*/  HMMA.16816.F32 R24, R24, R16, R4 ;  /* 0x000000101818723c */ /* 0x004fe40000001804 */
[----:B------:R-:W2:Y:S01]  /*14750*/  LDL.LU R6, [R1+0x1880] ;  /* 0x0018800001067983 */ /* 0x000ea20000300800 */
[----:B------:R-:W4:Y:S02]  /*14760*/  LDL.LU.64 R4, [R1+0x1878] ;  /* 0x0018780001047983 */ /* 0x000f240000300a00 */
[----:B---3--:R-:W-:Y:S02]  /*14770*/  STL.64 [R1+0x1860], R18 ;  /* 0x0018601201007387 */ /* 0x008fe40000100a00 */
[----:B------:R-:W-:Y:S02]  /*14780*/  STL.64 [R1+0x1858], R16 ;  /* 0x0018581001007387 */ /* 0x000fe40000100a00 */
[----:B------:R-:W-:Y:S11]  /*14790*/  LDSM.16.MT88.4 R16, [R29+0x180] ;  /* 0x000180001d10783b */ /* 0x000ff60000004200 */
[----:B------:R-:W-:Y:S03]  /*147a0*/  @!UPT UIADD3 URZ, URZ, URZ, URZ ;  /* 0x0000003f3f3ff290 */ /* 0x000fe6000fffe03f */
[----:B------:R-:W-:Y:S01]  /*147b0*/  STL.64 [R1+0x60], R24 ;  /* 0x0000601801007387 */ /* 0x000fe20000100a00 */
[----:B------:R-:W-:Y:S02]  /*147c0*/  STL.64 [R1+0x68], R26 ;  /* 0x0000681a01007387 */ /* 0x000fe40000100a00 */
[----:B------:R-:W0:Y:S04]  /*147d0*/  LDSM.16.MT88.4 R24, [R29+0x100] ;  /* 0x000100001d18783b */ /* 0x000e280000004200 */
[----:B0-----:R-:W-:Y:S02]  /*147e0*/  IMAD.MOV.U32 R11, RZ, RZ, R24 ;  /* 0x000000ffff0b7224 */ /* 0x001fe400078e0018 */
[----:B------:R-:W-:Y:S02]  /*147f0*/  IMAD.MOV.U32 R20, RZ, RZ, R25 ;  /* 0x000000ffff147224 */ /* 0x000fe400078e0019 */
[----:B------:R-:W-:-:S02]  /*14800*/  IMAD.MOV.U32 R28, RZ, RZ, R26 ;  /* 0x000000ffff1c7224 */ /* 0x000fc400078e001a */
[----:B------:R-:W-:Y:S01]  /*14810*/  IMAD.MOV.U32 R14, RZ, RZ, R27 ;  /* 0x000000ffff0e7224 */ /* 0x000fe200078e001b */
[----:B------:R-:W3:Y:S01]  /*14820*/  LDL.LU.64 R24, [R1+0x150] ;  /* 0x0001500001187983 */ /* 0x000ee20000300a00 */
[----:B------:R-:W3:Y:S02]  /*14830*/  LDL.LU.64 R26, [R1+0x158] ;  /* 0x00015800011a7983 */ /* 0x000ee40000300a00 */
[----:B------:R-:W-:-:S05]  /*14840*/  IMAD.MOV.U32 R15, RZ, RZ, R17 ;  /* 0x000000ffff0f7224 */ /* 0x000fca00078e0011 */
[----:B------:R-:W-:Y:S01]  /*14850*/  STL.64 [R1+0x1870], R14 ;  /* 0x0018700e01007387 */ /* 0x000fe20000100a00 */
[----:B------:R0:W-:Y:S03]  /*14860*/  STL.64 [R1+0x1868], R12 ;  /* 0x0018680c01007387 */ /* 0x0001e60000100a00 */
[----:B0-----:R-:W3:Y:S01]  /*14870*/  LDL.LU.64 R12, [R1+0x260] ;  /* 0x00026000010c7983 */ /* 0x001ee20000300a00 */
[----:B------:R-:W3:Y:S02]  /*14880*/  LDL.LU.64 R14, [R1+0x268] ;  /* 0x00026800010e7983 */ /* 0x000ee40000300a00 */
[----:B------:R-:W-:Y:S02]  /*14890*/  IMAD.MOV.U32 R23, RZ, RZ, R16 ;  /* 0x000000ffff177224 */ /* 0x000fe400078e0010 */
[----:B------:R-:W-:Y:S02]  /*148a0*/  IMAD.MOV.U32 R7, RZ, RZ, R18 ;  /* 0x000000ffff077224 */ /* 0x000fe400078e0012 */
[----:B------:R-:W-:Y:S01]  /*148b0*/  IMAD.MOV.U32 R10, RZ, RZ, R19 ;  /* 0x000000ffff0a7224 */ /* 0x000fe200078e0013 */
[----:B------:R-:W3:Y:S01]  /*148c0*/  LDL.LU.64 R16, [R1+0x370] ;  /* 0x0003700001107983 */ /* 0x000ee20000300a00 */
[----:B------:R-:W3:Y:S02]  /*148d0*/  LDL.LU.64 R18, [R1+0x378] ;  /* 0x0003780001127983 */ /* 0x000ee40000300a00 */
[----:B------:R0:W-:Y:S02]  /*148e0*/  STL.64 [R1+0x1840], R22 ;  /* 0x0018401601007387 */ /* 0x0001e40000100a00 */
[----:B------:R1:W-:Y:S02]  /*148f0*/  STL.64 [R1+0x1838], R20 ;  /* 0x0018381401007387 */ /* 0x0003e40000100a00 */
[----:B0-----:R-:W-:-:S02]  /*14900*/  IMAD.MOV.U32 R22, RZ, RZ, R2 ;  /* 0x000000ffff167224 */ /* 0x001fc400078e0002 */
[----:B-1----:R-:W-:Y:S02]  /*14910*/  IMAD.MOV.U32 R21, RZ, RZ, R3 ;  /* 0x000000ffff157224 */ /* 0x002fe400078e0003 */
[----:B------:R-:W-:Y:S01]  /*14920*/  IMAD.MOV.U32 R23, RZ, RZ, R0 ;  /* 0x000000ffff177224 */ /* 0x000fe200078e0000 */
[----:B------:R-:W-:Y:S01]  /*14930*/  STL [R1+0x1850], R7 ;  /* 0x0018500701007387 */ /* 0x000fe20000100800 */
[----:B--2---:R-:W-:-:S03]  /*14940*/  IMAD.MOV.U32 R20, RZ, RZ, R6 ;  /* 0x000000ffff147224 */ /* 0x004fc600078e0006 */
[----:B----4-:R0:W-:Y:S04]  /*14950*/  STL.64 [R1+0x1848], R4 ;  /* 0x0018480401007387 */ /* 0x0101e80000100a00 */
[C---:B---3--:R-:W-:Y:S11]  /*14960*/  HMMA.16816.F32 R24, R20.reuse, R4, R24 ;  /* 0x000000041418723c */ /* 0x048ff60000001818 */
[----:B------:R-:W-:Y:S11]  /*14970*/  @!UPT UIADD3 URZ, URZ, URZ, URZ ;  /* 0x0000003f3f3ff290 */ /* 0x000ff6000fffe03f */
[----:B------:R-:W-:Y:S01]  /*14980*/  @!UPT UIADD3 URZ, URZ, URZ, URZ ;  /* 0x0000003f3f3ff290 */ /* 0x000fe2000fffe03f */
[----:B------:R-:W-:Y:S01]  /*14990*/  STL.64 [R1+0x150], R24 ;  /* 0x0001501801007387 */ /* 0x000fe20000100a00 */
[----:B------:R-:W-:Y:S02]  /*149a0*/  STL.64 [R1+0x158], R26 ;  /* 0x0001581a01007387 */ /* 0x000fe40000100a00 */
[----:B------:R-:W1:Y:S01]  /*149b0*/  LDSM.16.MT88.4 R24, [R29+0x200] ;  /* 0x000200001d18783b */ /* 0x000e620000004200 */
[C---:B------:R-:W-:Y:S01]  /*149c0*/  HMMA.16816.F32 R12, R20.reuse, R8, R12 ;  /* 0x00000008140c723c */ /* 0x040fe2000000180c */
[----:B0-----:R-:W2:Y:S02]  /*149d0*/  LDL.LU.64 R4, [R1+0x400] ;  /* 0x0004000001047983 */ /* 0x001ea40000300a00 */
[----:B------:R-:W2:Y:S02]  /*149e0*/  LDL.LU.64 R6, [R1+0x408] ;  /* 0x0004080001067983 */ /* 0x000ea40000300a00 */
[----:B-1----:R-:W-:Y:S01]  /*149f0*/  STL.64 [R1+0x16c8], R26 ;  /* 0x0016c81a01007387 */ /* 0x002fe20000100a00 */
[----:B------:R0:W-:Y:S03]  /*14a00*/  STL.64 [R1+0x16c0], R24 ;  /* 0x0016c01801007387 */ /* 0x0001e60000100a00 */
[----:B0-----:R-:W3:Y:S01]  /*14a10*/  LDL.LU.64 R24, [R1+0x40] ;  /* 0x0000400001187983 */ /* 0x001ee20000300a00 */
[----:B------:R-:W4:Y:S11]  /*14a20*/  LDL.LU.64 R26, [R1+0x48] ;  /* 0x00004800011a7983 */ /* 0x000f360000300a00 */
[----:B------:R-:W-:Y:S02]  /*14a30*/  @!UPT UIADD3 URZ, URZ, URZ, URZ ;  /* 0x0000003f3f3ff290 */ /* 0x000fe4000fffe03f */
[----:B------:R-:W-:Y:S02]  /*14a40*/  STL.64 [R1+0x260], R12 ;  /* 0x0002600c01007387 */ /* 0x000fe40000100a00 */
[----:B------:R0:W-:Y:S02]  /*14a50*/  STL.64 [R1+0x268], R14 ;  /* 0x0002680e01007387 */ /* 0x0001e40000100a00 */
[----:B0-----:R-:W2:Y:S01]  /*14a60*/  LDL.LU.64 R14, [R1+0x1870] ;  /* 0x00187000010e7983 */ /* 0x001ea20000300a00 */
[----:B------:R-:W2:Y:S02]  /*14a70*/  LDL.LU.64 R12, [R1+0x1868] ;  /* 0x00186800010c7983 */ /* 0x000ea40000300a00 */
[C---:B--2---:R-:W-:Y:S11]  /*14a80*/  HMMA.16816.F32 R16, R20.reuse, R12, R16 ;  /* 0x0000000c1410723c */ /* 0x044ff60000001810 */
[----:B------:R-:W-:Y:S11]  /*14a90*/  @!UPT UIADD3 URZ, URZ, URZ, URZ ;  /* 0x0000003f3f3ff290 */ /* 0x000ff6000fffe03f */
[----:B------:R-:W-:Y:S01]  /*14aa0*/  @!UPT UIADD3 URZ, URZ, URZ, URZ ;  /* 0x0000003f3f3ff290 */ /* 0x000fe2000fffe03f */
[----:B------:R-:W-:Y:S01]  /*14ab0*/  STL.64 [R1+0x370], R16 ;  /* 0x0003701001007387 */ /* 0x000fe20000100a00 */
[----:B------:R0:W-:Y:S03]  /*14ac0*/  STL.64 [R1+0x378], R18 ;  /* 0x0003781201007387 */ /* 0x0001e60000100a00 */
[----:B0-----:R-:W2:Y:S01]  /*14ad0*/  LDL.LU.64 R18, [R1+0x1860] ;  /* 0x0018600001127983 */ /* 0x001ea20000300a00 */
[----:B------:R-:W2:Y:S02]  /*14ae0*/  LDL.LU.64 R16, [R1+0x1858] ;  /* 0x0018580001107983 */ /* 0x000ea40000300a00 */
[----:B--2---:R-:W-:Y:S01]  /*14af0*/  HMMA.16816.F32 R20, R20, R16, R4 ;  /* 0x000000101414723c */ /* 0x004fe20000001804 */
[----:B------:R-:W2:Y:S01]  /*14b00*/  LDL.LU R7, [R1+0x1850] ;  /* 0x0018500001077983 */ /* 0x000ea20000300800 */
[----:B------:R-:W2:Y:S11]  /*14b10*/  LDL.LU.64 R4, [R1+0x1848] ;  /* 0x0018480001047983 */ /* 0x000eb60000300a00 */
[----:B------:R-:W-:Y:S10]  /*14b20*/  @!UPT UIADD3 URZ, URZ, URZ, URZ ;  /* 0x0000003f3f3ff290 */ /* 0x000ff4000fffe03f */
[----:B------:R-:W-:Y:S01]  /*14b30*/  STL.64 [R1+0x400], R20 ;  /* 0x0004001401007387 */ /* 0x000fe20000100a00 */
[----:B------:R0:W-:Y:S03]  /*14b40*/  STL.64 [R1+0x408], R22 ;  /* 0x0004081601007387 */ /* 0x0001e60000100a00 */
[----:B0-----:R-:W2:Y:S01]  /*14b50*/  LDL.LU.64 R22, [R1+0x1840] ;  /* 0x0018400001167983 */ /* 0x001ea20000300a00 */
[----:B------:R-:W2:Y:S02]  /*14b60*/  LDL.LU.64 R20, [R1+0x1838] ;  /* 0x0018380001147983 */ /* 0x000ea40000300a00 */
[----:B------:R-:W-:Y:S02]  /*14b70*/  STL.64 [R1+0x1808], R18 ;  /* 0x0018081201007387 */ /* 0x000fe40000100a00 */
[----:B------:R0:W-:Y:S02]  /*14b80*/  STL.64 [R1+0x1800], R16 ;  /* 0x0018001001007387 */ /* 0x0001e40000100a00 */
[----:B0-----:R-:W2:Y:S01]  /*14b90*/  LDL.LU.64 R16, [R1+0x460] ;  /* 0x0004600001107983 */ /* 0x001ea20000300a00 */
[----:B------:R-:W2:Y:S02]  /*14ba0*/  LDL.LU.64 R18, [R1+0x468] ;  /* 0x0004680001127983 */ /* 0x000ea40000300a00 */
[----:B---3--:R-:W-:-:S02]  /*14bb0*/  IMAD.MOV.U32 R6, RZ, RZ, R24 ;  /* 0x000000ffff067224 */ /* 0x008fc400078e0018 */
[----:B----4-:R-:W-:Y:S02]  /*14bc0*/  IMAD.MOV.U32 R2, RZ, RZ, R26 ;  /* 0x000000ffff027224 */ /* 0x010fe400078e001a */
[----:B------:R-:W-:Y:S02]  /*14bd0*/  IMAD.MOV.U32 R0, RZ, RZ, R27 ;  /* 0x000000ffff007224 */ /* 0x000fe400078e001b */
[----:B------:R-:W-:Y:S01]  /*14be0*/  IMAD.MOV.U32 R3, RZ, RZ, R25 ;  /* 0x000000ffff037224 */ /* 0x000fe200078e0019 */
[----:B--2---:R-:W-:Y:S07]  /*14bf0*/  HMMA.16816.F32 R16, R24, R4, R16 ;  /* 0x000000041810723c */ /* 0x004fee0000001810 */
[----:B------:R-:W-:-:S02]  /*14c00*/  IMAD.MOV.U32 R24, RZ, RZ, R23 ;  /* 0x000000ffff187224 */ /* 0x000fc400078e0017 */
[----:B------:R-:W-:Y:S02]  /*14c10*/  IMAD.MOV.U32 R26, RZ, RZ, R7 ;  /* 0x000000ffff1a7224 */ /* 0x000fe400078e0007 */
[----:B------:R-:W-:Y:S02]  /*14c20*/  IMAD.MOV.U32 R27, RZ, RZ, R10 ;  /* 0x000000ffff1b7224 */ /* 0x000fe400078e000a */
[----:B------:R-:W-:-:S10]  /*14c30*/  IMAD.MOV.U32 R25, RZ, RZ, R15 ;  /* 0x000000ffff197224 */ /* 0x000fd400078e000f */
[----:B------:R0:W-:Y:S01]  /*14c40*/  STL.64 [R1+0x460], R16 ;  /* 0x0004601001007387 */ /* 0x0001e20000100a00 */
[----:B------:R1:W-:Y:S03]  /*14c50*/  STL.64 [R1+0x468], R18 ;  /* 0x0004681201007387 */ /* 0x0003e60000100a00 */
[----:B0-----:R-:W2:Y:S01]  /*14c60*/  LDL.LU.64 R16, [R1+0x450] ;  /* 0x0004500001107983 */ /* 0x001ea20000300a00 */
[----:B-1----:R-:W2:Y:S02]  /*14c70*/  LDL.LU.64 R18, [R1+0x458] ;  /* 0x0004580001127983 */ /* 0x002ea40000300a00 */
[----:B------:R-:W3:Y:S02]  /*14c80*/  LDL.LU R23, [R1+0x1830] ;  /* 0x0018300001177983 */ /* 0x000ee40000300800 */
[----:B------:R-:W4:Y:S01]  /*14c90*/  LDL.LU R15, [R1+0x182c] ;  /* 0x00182c00010f7983 */ /* 0x000f220000300800 */
[----:B------:R-:W2:Y:S01]  /*14ca0*/  LDL.LU R7, [R1+0x1828] ;  /* 0x0018280001077983 */ /* 0x000ea20000300800 */
[----:B------:R-:W2:Y:S02]  /*14cb0*/  LDL.LU R10, [R1+0x1824] ;  /* 0x00182400010a7983 */ /* 0x000ea40000300800 */
[----:B------:R-:W-:Y:S02]  /*14cc0*/  STL.64 [R1+0x1718], R26 ;  /* 0x0017181a01007387 */ /* 0x000fe40000100a00 */
[----:B------:R0:W-:Y:S02]  /*14cd0*/  STL.64 [R1+0x1710], R24 ;  /* 0x0017101801007387 */ /* 0x0001e40000100a00 */
[----:B0-----:R-:W-:-:S02]  /*14ce0*/  IMAD.MOV.U32 R24, RZ, RZ, R11 ;  /* 0x000000ffff187224 */ /* 0x001fc400078e000b */
[----:B------:R-:W-:Y:S01]  /*14cf0*/  IMAD.MOV.U32 R25, RZ, RZ, R20 ;  /* 0x000000ffff197224 */ /* 0x000fe200078e0014 */
[----:B------:R-:W2:Y:S01]  /*14d00*/  LDL.LU R11, [R1+0x1820] ;  /* 0x00182000010b7983 */ /* 0x000ea20000300800 */
[----:B------:R-:W2:Y:S02]  /*14d10*/  LDL.LU R20, [R1+0x181c] ;  /* 0x00181c0001147983 */ /* 0x000ea40000300800 */
[----:B------:R-:W-:Y:S02]  /*14d20*/  IMAD.MOV.U32 R26, RZ, RZ, R28 ;  /* 0x000000ffff1a7224 */ /* 0x000fe400078e001c */
[----:B------:R-:W-:Y:S01]  /*14d30*/  IMAD.MOV.U32 R27, RZ, RZ, R14 ;  /* 0x000000ffff1b7224 */ /* 0x000fe200078e000e */
[----:B------:R-:W2:Y:S01]  /*14d40*/  LDL.LU R28, [R1+0x1818] ;  /* 0x00181800011c7983 */ /* 0x000ea20000300800 */
[----:B------:R-:W2:Y:S03]  /*14d50*/  LDL.LU R14, [R1+0x1814] ;  /* 0x00181400010e7983 */ /* 0x000ea60000300800 */
[----:B------:R0:W-:Y:S01]  /*14d60*/  STL.64 [R1+0x1748], R26 ;  /* 0x0017481a01007387 */ /* 0x0001e20000100a00 */
[----:B------:R3:W-:Y:S02]  /*14d70*/  STL.64 [R1+0x1740], R24 ;  /* 0x0017401801007387 */ /* 0x0007e40000100a00 */
[----:B0-----:R-:W-:-:S02]  /*14d80*/  IMAD.MOV.U32 R26, RZ, RZ, R22 ;  /* 0x000000ffff1a7224 */ /* 0x001fc400078e0016 */
[----:B------:R-:W-:Y:S02]  /*14d90*/  IMAD.MOV.U32 R27, RZ, RZ, R21 ;  /* 0x000000ffff1b7224 */ /* 0x000fe400078e0015 */
[----:B---3--:R-:W-:Y:S02]  /*14da0*/  IMAD.MOV.U32 R25, RZ, RZ, R23 ;  /* 0x000000ffff197224 */ /* 0x008fe400078e0017 */
[----:B----4-:R-:W-:Y:S02]  /*14db0*/  IMAD.MOV.U32 R24, RZ, RZ, R15 ;  /* 0x000000ffff187224 */ /* 0x010fe400078e000f */
[----:B------:R-:W3:Y:S01]  /*14dc0*/  LDL.LU R15, [R1+0x1810] ;  /* 0x00181000010f7983 */ /* 0x000ee20000300800 */
[----:B------:R-:W-:Y:S02]  /*14dd0*/  STL.64 [R1+0x1798], R26 ;  /* 0x0017981a01007387 */ /* 0x000fe40000100a00 */
[----:B------:R2:W-:Y:S02]  /*14de0*/  STL.64 [R1+0x1790], R24 ;  /* 0x0017901801007387 */ /* 0x0005e40000100a00 */
[----:B--2---:R-:W-:-:S02]  /*14df0*/  IMAD.MOV.U32 R24, RZ, RZ, R20 ;  /* 0x000000ffff187224 */ /* 0x004fc400078e0014 */
[----:B------:R-:W0:Y:S01]  /*14e00*/  LDSM.16.MT88.4 R20, [R29+0x280] ;  /* 0x000280001d14783b */ /* 0x000e220000004200 */
[----:B------:R-:W-:Y:S02]  /*14e10*/  IMAD.MOV.U32 R26, RZ, RZ, R10 ;  /* 0x000000ffff1a7224 */ /* 0x000fe400078e000a */
[----:B------:R-:W-:Y:S02]  /*14e20*/  IMAD.MOV.U32 R27, RZ, RZ, R7 ;  /* 0x000000ffff1b7224 */ /* 0x000fe400078e0007 */
[----:B------:R-:W-:-:S03]  /*14e30*/  IMAD.MOV.U32 R25, RZ, RZ, R11 ;  /* 0x000000ffff197224 */ /* 0x000fc600078e000b */
[----:B------:R1:W-:Y:S02]  /*14e40*/  STL.64 [R1+0x17e8], R26 ;  /* 0x0017e81a01007387 */ /* 0x0003e40000100a00 */
[----:B------:R2:W-:Y:S02]  /*14e50*/  STL.64 [R1+0x17e0], R24 ;  /* 0x0017e01801007387 */ /* 0x0005e40000100a00 */
[----:B-1----:R-:W-:Y:S02]  /*14e60*/  IMAD.MOV.U32 R26, RZ, RZ, R2 ;  /* 0x000000ffff1a7224 */ /* 0x002fe400078e0002 */
[----:B--2---:R-:W-:Y:S02]  /*14e70*/  IMAD.MOV.U32 R24, RZ, RZ, R6 ;  /* 0x000000ffff187224 */ /* 0x004fe400078e0006 */
[----:B------:R-:W-:Y:S02]  /*14e80*/  IMAD.MOV.U32 R25, RZ, RZ, R3 ;  /* 0x000000ffff197224 */ /* 0x000fe400078e0003 */
[----:B------:R-:W-:Y:S01]  /*14e90*/  IMAD.MOV.U32 R27, RZ, RZ, R0 ;  /* 0x000000ffff1b7224 */ /* 0x000fe200078e0000 */
[----:B0-----:R-:W-:Y:S01]  /*14ea0*/  STL.64 [R1+0x1698], R22 ;  /* 0x0016981601007387 */ /* 0x001fe20000100a00 */
[----:B------:R0:W-:Y:S05]  /*14eb0*/  STL.64 [R1+0x1690], R20 ;  /* 0x0016901401007387 */ /* 0x0001ea0000100a00 */
[C---:B0-----:R-:W-:Y:S01]  /*14ec0*/  HMMA.16816.F32 R20, R24.reuse, R8, R16 ;  /* 0x000000081814723c */ /* 0x041fe20000001810 */
[----:B------:R-:W0:Y:S11]  /*14ed0*/  LDSM.16.MT88.4 R16, [R29+0x300] ;  /* 0x000300001d10783b */ /* 0x000e360000004200 */
[----:B------:R-:W-:Y:S11]  /*14ee0*/  @!UPT UIADD3 URZ, URZ, URZ, URZ ;  /* 0x0000003f3f3ff290 */ /* 0x000ff6000fffe03f */
[----:B------:R-:W-:Y:S01]  /*14ef0*/  STL.64 [R1+0x450], R20 ;  /* 0x0004501401007387 */ /* 0x000fe20000100a00 */
[----:B------:R-:W-:Y:S02]  /*14f00*/  STL.64 [R1+0x458], R22 ;  /* 0x0004581601007387 */ /* 0x000fe40000100a00 */
[----:B0-----:R-:W-:Y:S02]  /*14f10*/  IMAD.MOV.U32 R7, RZ, RZ, R18 ;  /* 0x000000ffff077224 */ /* 0x001fe400078e0012 */
[----:B------:R-:W-:Y:S02]  /*14f20*/  IMAD.MOV.U32 R6, RZ, RZ, R19 ;  /* 0x000000ffff067224 */ /* 0x000fe400078e0013 */
[----:B------:R-:W-:Y:S02]  /*14f30*/  IMAD.MOV.U32 R11, RZ, RZ, R16 ;  /* 0x000000ffff0b7224 */ /* 0x000fe400078e0010 */
[----:B------:R-:W-:Y:S02]  /*14f40*/  IMAD.MOV.U32 R10, RZ, RZ, R17 ;  /* 0x000000ffff0a7224 */ /* 0x000fe400078e0011 */
[----:B------:R-:W2:Y:S01]  /*14f50*/  LDL.LU.64 R16, [R1+0x440] ;  /* 0x0004400001107983 */ /* 0x000ea20000300a00 */
[----:B------:R-:W2:Y:S02]  /*14f60*/  LDL.LU.64 R18, [R1+0x448] ;  /* 0x0004480001127983 */ /* 0x000ea40000300a00 */
[----:B------:R-:W-:Y:S02]  /*14f70*/  STL.64 [R1+0x17f8], R6 ;  /* 0x0017f80601007387 */ /* 0x000fe40000100a00 */
[----:B------:R0:W-:Y:S02]  /*14f80*/  STL.64 [R1+0x17f0], R4 ;  /* 0x0017f00401007387 */ /* 0x0001e40000100a00 */
[----:B0-----:R-:W4:Y:S01]  /*14f90*/  LDL.LU.64 R4, [R1+0x3f0] ;  /* 0x0003f00001047983 */ /* 0x001f220000300a00 */
[----:B------:R-:W4:Y:S02]  /*14fa0*/  LDL.LU.64 R6, [R1+0x3f8] ;  /* 0x0003f80001067983 */ /* 0x000f240000300a00 */
[----:B------:R-:W-:Y:S02]  /*14fb0*/  STL.64 [R1+0x17d8], R10 ;  /* 0x0017d80a01007387 */ /* 0x000fe40000100a00 */
[----:B------:R0:W-:Y:S02]  /*14fc0*/  STL.64 [R1+0x17d0], R8 ;  /* 0x0017d00801007387 */ /* 0x0001e40000100a00 */
[----:B0-----:R-:W2:Y:S01]  /*14fd0*/  LDL.LU.64 R8, [R1+0x430] ;  /* 0x0004300001087983 */ /* 0x001ea20000300a00 */
[----:B------:R-:W2:Y:S02]  /*14fe0*/  LDL.LU.64 R10, [R1+0x438] ;  /* 0x00043800010a7983 */ /* 0x000ea40000300a00 */
[----:B------:R-:W2:Y:S02]  /*14ff0*/  LDL.LU.64 R20, [R1+0x2f0] ;  /* 0x0002f00001147983 */ /* 0x000ea40000300a00 */
[----:B------:R-:W2:Y:S02]  /*15000*/  LDL.LU.64 R22, [R1+0x2f8] ;  /* 0x0002f80001167983 */ /* 0x000ea40000300a00 */
[----:B--2---:R-:W-:Y:S01]  /*15010*/  STL.64 [R1+0x1738], R22 ;  /* 0x0017381601007387 */ /* 0x004fe20000100a00 */
[----:B------:R0:W-:Y:S03]  /*15020*/  STL.64 [R1+0x1730], R20 ;  /* 0x0017301401007387 */ /* 0x0001e60000100a00 */
[----:B0-----:R-:W2:Y:S01]  /*15030*/  LDL.LU.64 R20, [R1+0x310] ;  /* 0x0003100001147983 */ /* 0x001ea20000300a00 */
[----:B------:R-:W2:Y:S03]  /*15040*/  LDL.LU.64 R22, [R1+0x318] ;  /* 0x0003180001167983 */ /* 0x000ea60000300a00 */
        /* <DEDUP_REMOVED lines=19> */
[----:B------:R-:W2:Y:S01]  /*15180*/  LDL.LU.64 R22, [R1+0x3b8] ;  /* 0x0003b80001167983 */ /* 0x000ea20000300a00 */
[C---:B------:R-:W-:Y:S02]  /*15190*/  HMMA.16816.F32 R16, R24.reuse, R12, R16 ;  /* 0x0000000c1810723c */ /* 0x040fe40000001810 */
[----:B--2---:R-:W-:Y:S01]  /*151a0*/  STL.64 [R1+0x17b8], R22 ;  /* 0x0017b81601007387 */ /* 0x004fe20000100a00 */
[----:B------:R0:W-:Y:S03]  /*151b0*/  STL.64 [R1+0x17b0], R20 ;  /* 0x0017b01401007387 */ /* 0x0001e60000100a00 */
[----:B0-----:R-:W2:Y:S01]  /*151c0*/  LDL.LU.64 R20, [R1+0x410] ;  /* 0x0004100001147983 */ /* 0x001ea20000300a00 */
[----:B------:R-:W2:Y:S03]  /*151d0*/  LDL.LU.64 R22, [R1+0x418] ;  /* 0x0004180001167983 */ /* 0x000ea60000300a00 */
[----:B--2---:R-:W-:Y:S01]  /*151e0*/  STL.64 [R1+0x17c8], R22 ;  /* 0x0017c81601007387 */ /* 0x004fe20000100a00 */
[----:B------:R0:W-:Y:S03]  /*151f0*/  STL.64 [R1+0x17c0], R20 ;  /* 0x0017c01401007387 */ /* 0x0001e60000100a00 */
[----:B0-----:R-:W2:Y:S01]  /*15200*/  LDL.LU.64 R20, [R1+0x420] ;  /* 0x0004200001147983 */ /* 0x001ea20000300a00 */
[----:B------:R-:W2:Y:S08]  /*15210*/  LDL.LU.64 R22, [R1+0x428] ;  /* 0x0004280001167983 */ /* 0x000eb00000300a00 */
[----:B------:R-:W-:Y:S02]  /*15220*/  STL.64 [R1+0x440], R16 ;  /* 0x0004401001007387 */ /* 0x000fe40000100a00 */
[----:B------:R0:W-:Y:S02]  /*15230*/  STL.64 [R1+0x448], R18 ;  /* 0x0004481201007387 */ /* 0x0001e40000100a00 */
[----:B0-----:R-:W2:Y:S01]  /*15240*/  LDL.LU.64 R18, [R1+0x1808] ;  /* 0x0018080001127983 */ /* 0x001ea20000300a00 */
[----:B------:R-:W4:Y:S02]  /*15250*/  LDL.LU.64 R16, [R1+0x1800] ;  /* 0x0018000001107983 */ /* 0x000f240000300a00 */
[----:B----4-:R-:W-:Y:S01]  /*15260*/  HMMA.16816.F32 R24, R24, R16, R4 ;  /* 0x000000101818723c */ /* 0x010fe20000001804 */
[----:B------:R-:W4:Y:S01]  /*15270*/  LDL.LU.64 R6, [R1+0x17f8] ;  /* 0x0017f80001067983 */ /* 0x000f220000300a00 */
[----:B------:R-:W2:Y:S11]  /*15280*/  LDL.LU.64 R4, [R1+0x17f0] ;  /* 0x0017f00001047983 */ /* 0x000eb60000300a00 */
[----:B------:R-:W-:Y:S10]  /*15290*/  @!UPT UIADD3 URZ, URZ, URZ, URZ ;  /* 0x0000003f3f3ff290 */ /* 0x000ff4000fffe03f */
[----:B------:R-:W-:Y:S01]  /*152a0*/  STL.64 [R1+0x3f0], R24 ;  /* 0x0003f01801007387 */ /* 0x000fe20000100a00 */
[----:B------:R0:W-:Y:S03]  /*152b0*/  STL.64 [R1+0x3f8], R26 ;  /* 0x0003f81a01007387 */ /* 0x0001e60000100a00 */
        /* <DEDUP_REMOVED lines=24> */
[----:B------:R-:W2:Y:S01]  /*15440*/  LDL.LU.64 R22, [R1+0x17a8] ;  /* 0x0017a80001167983 */ /* 0x000ea20000300a00 */
        /* <DEDUP_REMOVED lines=42> */
[----:B----4-:R-:W-:Y:S02]  /*156f0*/  STL.64 [R1+0x1728], R6 ;  /* 0x0017280601007387 */ /* 0x010fe40000100a00 */
[----:B------:R0:W-:Y:S02]  /*15700*/  STL.64 [R1+0x1720], R4 ;  /* 0x0017200401007387 */ /* 0x0001e40000100a00 */
[----:B0-----:R-:W4:Y:S01]  /*15710*/  LDL.LU.64 R4, [R1+0x300] ;  /* 0x0003000001047983 */ /* 0x001f220000300a00 */
[----:B------:R-:W4:Y:S02]  /*15720*/  LDL.LU.64 R6, [R1+0x308] ;  /* 0x0003080001067983 */ /* 0x000f240000300a00 */
[----:B------:R-:W-:Y:S02]  /*15730*/  STL.64 [R1+0x1708], R10 ;  /* 0x0017080a01007387 */ /* 0x000fe40000100a00 */
[----:B------:R2:W-:Y:S01]  /*15740*/  STL.64 [R1+0x1700], R8 ;  /* 0x0017000801007387 */ /* 0x0005e20000100a00 */
[C---:B----4-:R-:W-:Y:S08]  /*15750*/  HMMA.16816.F32 R4, R24.reuse, R8, R4 ;  /* 0x000000081804723c */ /* 0x050ff00000001804 */
[C---:B--2---:R-:W-:Y:S11]  /*15760*/  HMMA.16816.F32 R8, R24.reuse, R12, R20 ;  /* 0x0000000c1808723c */ /* 0x044ff60000001814 */
[----:B------:R-:W-:Y:S04]  /*15770*/  @!UPT UIADD3 URZ, URZ, URZ, URZ ;  /* 0x0000003f3f3ff290 */ /* 0x000fe8000fffe03f */
[----:B------:R0:W-:Y:S01]  /*15780*/  STL.64 [R1+0x300], R4 ;  /* 0x0003000401007387 */ /* 0x0001e20000100a00 */
[----:B------:R1:W-:Y:S03]  /*15790*/  STL.64 [R1+0x308], R6 ;  /* 0x0003080601007387 */ /* 0x0003e60000100a00 */
[----:B0-----:R-:W2:Y:S01]  /*157a0*/  LDL.LU.64 R4, [R1+0x2a0] ;  /* 0x0002a00001047983 */ /* 0x001ea20000300a00 */
[----:B-1----:R-:W2:Y:S03]  /*157b0*/  LDL.LU.64 R6, [R1+0x2a8] ;  /* 0x0002a80001067983 */ /* 0x002ea60000300a00 */
[----:B------:R0:W-:Y:S02]  /*157c0*/  STL.64 [R1+0x2f0], R8 ;  /* 0x0002f00801007387 */ /* 0x0001e40000100a00 */
[----:B------:R1:W-:Y:S01]  /*157d0*/  STL.64 [R1+0x2f8], R10 ;  /* 0x0002f80a01007387 */ /* 0x0003e20000100a00 */
[----:B0-----:R-:W4:Y:S01]  /*157e0*/  LDL.LU.64 R8, [R1+0x290] ;  /* 0x0002900001087983 */ /* 0x001f220000300a00 */
[----:B-1----:R-:W4:Y:S02]  /*157f0*/  LDL.LU.64 R10, [R1+0x298] ;  /* 0x00029800010a7983 */ /* 0x002f240000300a00 */
[----:B---3--:R-:W-:Y:S02]  /*15800*/  STL.64 [R1+0x16f8], R14 ;  /* 0x0016f80e01007387 */ /* 0x008fe40000100a00 */
[----:B------:R0:W-:Y:S02]  /*15810*/  STL.64 [R1+0x16f0], R12 ;  /* 0x0016f00c01007387 */ /* 0x0001e40000100a00 */
[----:B0-----:R-:W3:Y:S01]  /*15820*/  LDL.LU.64 R12, [R1+0x280] ;  /* 0x00028000010c7983 */ /* 0x001ee20000300a00 */
[----:B------:R-:W3:Y:S02]  /*15830*/  LDL.LU.64 R14, [R1+0x288] ;  /* 0x00028800010e7983 */ /* 0x000ee40000300a00 */
        /* <DEDUP_REMOVED lines=10> */
[----:B------:R-:W-:Y:S02]  /*158e0*/  HMMA.16816.F32 R24, R24, R16, R4 ;  /* 0x000000101818723c */ /* 0x000fe40000001804 */
[----:B--2---:R-:W-:Y:S01]  /*158f0*/  STL.64 [R1+0x16d8], R22 ;  /* 0x0016d81601007387 */ /* 0x004fe20000100a00 */
[----:B------:R0:W-:Y:S03]  /*15900*/  STL.64 [R1+0x16d0], R20 ;  /* 0x0016d01401007387 */ /* 0x0001e60000100a00 */
[----:B0-----:R-:W2:Y:S01]  /*15910*/  LDL.LU.64 R20, [R1+0x210] ;  /* 0x0002100001147983 */ /* 0x001ea20000300a00 */
[----:B------:R-:W2:Y:S03]  /*15920*/  LDL.LU.64 R22, [R1+0x218] ;  /* 0x0002180001167983 */ /* 0x000ea60000300a00 */
[----:B--2---:R-:W-:Y:S01]  /*15930*/  STL.64 [R1+0x16e8], R22 ;  /* 0x0016e81601007387 */ /* 0x004fe20000100a00 */
[----:B------:R0:W-:Y:S03]  /*15940*/  STL.64 [R1+0x16e0], R20 ;  /* 0x0016e01401007387 */ /* 0x0001e60000100a00 */
[----:B0-----:R-:W2:Y:S01]  /*15950*/  LDL.LU.64 R20, [R1+0x270] ;  /* 0x0002700001147983 */ /* 0x001ea20000300a00 */
[----:B------:R-:W2:Y:S02]  /*15960*/  LDL.LU.64 R22, [R1+0x278] ;  /* 0x0002780001167983 */ /* 0x000ea40000300a00 */
[----:B------:R-:W2:Y:S02]  /*15970*/  LDL.LU.64 R6, [R1+0x1728] ;  /* 0x0017280001067983 */ /* 0x000ea40000300a00 */
[----:B------:R-:W4:Y:S04]  /*15980*/  LDL.LU.64 R4, [R1+0x1720] ;  /* 0x0017200001047983 */ /* 0x000f280000300a00 */
[----:B------:R-:W-:Y:S01]  /*15990*/  STL.64 [R1+0x2a0], R24 ;  /* 0x0002a01801007387 */ /* 0x000fe20000100a00 */
[----:B------:R0:W-:Y:S03]  /*159a0*/  STL.64 [R1+0x2a8], R26 ;  /* 0x0002a81a01007387 */ /* 0x0001e60000100a00 */
[----:B0-----:R-:W4:Y:S01]  /*159b0*/  LDL.LU.64 R26, [R1+0x1718] ;  /* 0x00171800011a7983 */ /* 0x001f220000300a00 */
[----:B------:R-:W4:Y:S02]  /*159c0*/  LDL.LU.64 R24, [R1+0x1710] ;  /* 0x0017100001187983 */ /* 0x000f240000300a00 */
[C---:B----4-:R-:W-:Y:S11]  /*159d0*/  HMMA.16816.F32 R8, R24.reuse, R4, R8 ;  /* 0x000000041808723c */ /* 0x050ff60000001808 */
[----:B------:R-:W-:Y:S11]  /*159e0*/  @!UPT UIADD3 URZ, URZ, URZ, URZ ;  /* 0x0000003f3f3ff290 */ /* 0x000ff6000fffe03f */
[----:B------:R-:W-:Y:S01]  /*159f0*/  @!UPT UIADD3 URZ, URZ, URZ, URZ ;  /* 0x0000003f3f3ff290 */ /* 0x000fe2000fffe03f */
[----:B------:R-:W-:Y:S01]  /*15a00*/  STL.64 [R1+0x290], R8 ;  /* 0x0002900801007387 */ /* 0x000fe20000100a00 */
[----:B------:R0:W-:Y:S03]  /*15a10*/  STL.64 [R1+0x298], R10 ;  /* 0x0002980a01007387 */ /* 0x0001e60000100a00 */
[----:B0-----:R-:W4:Y:S01]  /*15a20*/  LDL.LU.64 R10, [R1+0x1708] ;  /* 0x00170800010a7983 */ /* 0x001f220000300a00 */
[----:B------:R-:W3:Y:S02]  /*15a30*/  LDL.LU.64 R8, [R1+0x1700] ;  /* 0x0017000001087983 */ /* 0x000ee40000300a00 */
[C---:B---3--:R-:W-:Y:S11]  /*15a40*/  HMMA.16816.F32 R12, R24.reuse, R8, R12 ;  /* 0x00000008180c723c */ /* 0x048ff6000000180c */
[----:B------:R-:W-:Y:S11]  /*15a50*/  @!UPT UIADD3 URZ, URZ, URZ, URZ ;  /* 0x0000003f3f3ff290 */ /* 0x000ff6000fffe03f */
[----:B------:R-:W-:Y:S01]  /*15a60*/  @!UPT UIADD3 URZ, URZ, URZ, URZ ;  /* 0x0000003f3f3ff290 */ /* 0x000fe2000fffe03f */
[----:B------:R-:W-:Y:S01]  /*15a70*/  STL.64 [R1+0x280], R12 ;  /* 0x0002800c01007387 */ /* 0x000fe20000100a00 */
[----:B------:R0:W-:Y:S03]  /*15a80*/  STL.64 [R1+0x288], R14 ;  /* 0x0002880e01007387 */ /* 0x0001e60000100a00 */
[----:B0-----:R-:W3:Y:S01]  /*15a90*/  LDL.LU.64 R14, [R1+0x16f8] ;  /* 0x0016f800010e7983 */ /* 0x001ee20000300a00 */
        /* <DEDUP_REMOVED lines=33> */
[----:B------:R-:W4:Y:S01]  /*15cb0*/  LDL.LU.64 R10, [R1+0x1e8] ;  /* 0x0001e800010a7983 */ /* 0x000f220000300a00 */
[C---:B--2---:R-:W-:Y:S08]  /*15cc0*/  HMMA.16816.F32 R20, R24.reuse, R16, R20 ;  /* 0x000000101814723c */ /* 0x044ff00000001814 */
[----:B----4-:R-:W-:Y:S11]  /*15cd0*/  HMMA.16816.F32 R8, R24, R12, R8 ;  /* 0x0000000c1808723c */ /* 0x010ff60000001808 */
[----:B------:R-:W-:Y:S11]  /*15ce0*/  @!UPT UIADD3 URZ, URZ, URZ, URZ ;  /* 0x0000003f3f3ff290 */ /* 0x000ff6000fffe03f */
[----:B------:R-:W-:Y:S01]  /*15cf0*/  @!UPT UIADD3 URZ, URZ, URZ, URZ ;  /* 0x0000003f3f3ff290 */ /* 0x000fe2000fffe03f */
[----:B------:R0:W-:Y:S01]  /*15d00*/  STL.64 [R1+0x1e0], R8 ;  /* 0x0001e00801007387 */ /* 0x0001e20000100a00 */
[----:B------:R1:W-:Y:S03]  /*15d10*/  STL.64 [R1+0x1e8], R10 ;  /* 0x0001e80a01007387 */ /* 0x0003e60000100a00 */
[----:B0-----:R-:W2:Y:S01]  /*15d20*/  LDL.LU.64 R8, [R1+0x180] ;  /* 0x0001800001087983 */ /* 0x001ea20000300a00 */
[----:B-1----:R-:W2:Y:S02]  /*15d30*/  LDL.LU.64 R10, [R1+0x188] ;  /* 0x00018800010a7983 */ /* 0x002ea40000300a00 */
[----:B---3--:R-:W-:Y:S02]  /*15d40*/  STL.64 [R1+0x1678], R14 ;  /* 0x0016780e01007387 */ /* 0x008fe40000100a00 */
[----:B------:R0:W-:Y:S02]  /*15d50*/  STL.64 [R1+0x1670], R12 ;  /* 0x0016700c01007387 */ /* 0x0001e40000100a00 */
[----:B0-----:R-:W3:Y:S01]  /*15d60*/  LDL.LU.64 R12, [R1+0x170] ;  /* 0x00017000010c7983 */ /* 0x001ee20000300a00 */
[----:B------:R-:W3:Y:S02]  /*15d70*/  LDL.LU.64 R14, [R1+0x178] ;  /* 0x00017800010e7983 */ /* 0x000ee40000300a00 */
[----:B------:R-:W-:Y:S02]  /*15d80*/  STL.64 [R1+0x1668], R18 ;  /* 0x0016681201007387 */ /* 0x000fe40000100a00 */
[----:B------:R0:W-:Y:S01]  /*15d90*/  STL.64 [R1+0x1660], R16 ;  /* 0x0016601001007387 */ /* 0x0001e20000100a00 */
[----:B------:R-:W-:Y:S01]  /*15da0*/  STL.64 [R1+0x190], R20 ;  /* 0x0001901401007387 */ /* 0x000fe20000100a00 */
[----:B------:R-:W-:Y:S02]  /*15db0*/  STL.64 [R1+0x198], R22 ;  /* 0x0001981601007387 */ /* 0x000fe40000100a00 */
[----:B------:R-:W1:Y:S01]  /*15dc0*/  LDSM.16.MT88.4 R20, [R29+0x380] ;  /* 0x000380001d14783b */ /* 0x000e620000004200 */
[----:B0-----:R-:W4:Y:S03]  /*15dd0*/  LDL.LU.64 R16, [R1+0x160] ;  /* 0x0001600001107983 */ /* 0x001f260000300a00 */
[----:B------:R-:W4:Y:S02]  /*15de0*/  LDL.LU.64 R18, [R1+0x168] ;  /* 0x0001680001127983 */ /* 0x000f240000300a00 */
[----:B------:R-:W2:Y:S02]  /*15df0*/  LDL.LU.64 R24, [R1+0x70] ;  /* 0x0000700001187983 */ /* 0x000ea40000300a00 */
[----:B------:R-:W2:Y:S02]  /*15e00*/  LDL.LU.64 R26, [R1+0x78] ;  /* 0x00007800011a7983 */ /* 0x000ea40000300a00 */
[----:B-1----:R-:W-:Y:S01]  /*15e10*/  IMAD.MOV.U32 R2, RZ, RZ, R22 ;  /* 0x000000ffff027224 */ /* 0x002fe200078e0016 */
[----:B------:R0:W-:Y:S01]  /*15e20*/  STL [R1+0x40], R20 ;  /* 0x0000401401007387 */ /* 0x0001e20000100800 */
[----:B------:R-:W-:-:S02]  /*15e30*/  IMAD.MOV.U32 R0, RZ, RZ, R23 ;  /* 0x000000ffff007224 */ /* 0x000fc400078e0017 */
[----:B------:R-:W-:Y:S02]  /*15e40*/  IMAD.MOV.U32 R3, RZ, RZ, R21 ;  /* 0x000000ffff037224 */ /* 0x000fe400078e0015 */
[----:B------:R-:W2:Y:S01]  /*15e50*/  LDL.LU.64 R22, [R1+0x1698] ;  /* 0x0016980001167983 */ /* 0x000ea20000300a00 */
[----:B0-----:R-:W2:Y:S01]  /*15e60*/  LDL.LU.64 R20, [R1+0x1690] ;  /* 0x0016900001147983 */ /* 0x001ea20000300a00 */
[----:B------:R-:W-:Y:S01]  /*15e70*/  STL [R1+0x15e8], R29 ;  /* 0x0015e81d01007387 */ /* 0x000fe20000100800 */
[C---:B--2---:R-:W-:Y:S11]  /*15e80*/  HMMA.16816.F32 R8, R20.reuse, R4, R8 ;  /* 0x000000041408723c */ /* 0x044ff60000001808 */
[----:B------:R-:W-:Y:S11]  /*15e90*/  @!UPT UIADD3 URZ, URZ, URZ, URZ ;  /* 0x0000003f3f3ff290 */ /* 0x000ff6000fffe03f */
[----:B------:R-:W-:Y:S01]  /*15ea0*/  @!UPT UIADD3 URZ, URZ, URZ, URZ ;  /* 0x0000003f3f3ff290 */ /* 0x000fe2000fffe03f */
[----:B------:R-:W-:Y:S01]  /*15eb0*/  STL.64 [R1+0x180], R8 ;  /* 0x0001800801007387 */ /* 0x000fe20000100a00 */
[----:B------:R0:W-:Y:S03]  /*15ec0*/  STL.64 [R1+0x188], R10 ;  /* 0x0001880a01007387 */ /* 0x0001e60000100a00 */
[----:B0-----:R-:W2:Y:S01]  /*15ed0*/  LDL.LU.64 R10, [R1+0x1688] ;  /* 0x00168800010a7983 */ /* 0x001ea20000300a00 */
[----:B------:R-:W3:Y:S02]  /*15ee0*/  LDL.LU.64 R8, [R1+0x1680] ;  /* 0x0016800001087983 */ /* 0x000ee40000300a00 */
[C---:B---3--:R-:W-:Y:S11]  /*15ef0*/  HMMA.16816.F32 R12, R20.reuse, R8, R12 ;  /* 0x00000008140c723c */ /* 0x048ff6000000180c */
[----:B------:R-:W-:Y:S11]  /*15f00*/  @!UPT UIADD3 URZ, URZ, URZ, URZ ;  /* 0x0000003f3f3ff290 */ /* 0x000ff6000fffe03f */
[----:B------:R-:W-:Y:S01]  /*15f10*/  @!UPT UIADD3 URZ, URZ, URZ, URZ ;  /* 0x0000003f3f3ff290 */ /* 0x000fe2000fffe03f */
[----:B------:R-:W-:Y:S01]  /*15f20*/  STL.64 [R1+0x170], R12 ;  /* 0x0001700c01007387 */ /* 0x000fe20000100a00 */
[----:B------:R0:W-:Y:S03]  /*15f30*/  STL.64 [R1+0x178], R14 ;  /* 0x0001780e01007387 */ /* 0x0001e60000100a00 */
[----:B0-----:R-:W3:Y:S01]  /*15f40*/  LDL.LU.64 R14, [R1+0x1678] ;  /* 0x00167800010e7983 */ /* 0x001ee20000300a00 */
[----:B------:R-:W4:Y:S02]  /*15f50*/  LDL.LU.64 R12, [R1+0x1670] ;  /* 0x00167000010c7983 */ /* 0x000f240000300a00 */
[C---:B----4-:R-:W-:Y:S11]  /*15f60*/  HMMA.16816.F32 R16, R20.reuse, R12, R16 ;  /* 0x0000000c1410723c */ /* 0x050ff60000001810 */
[----:B------:R-:W-:Y:S11]  /*15f70*/  @!UPT UIADD3 URZ, URZ, URZ, URZ ;  /* 0x0000003f3f3ff290 */ /* 0x000ff6000fffe03f */
[----:B------:R-:W-:Y:S01]  /*15f80*/  @!UPT UIADD3 URZ, URZ, URZ, URZ ;  /* 0x0000003f3f3ff290 */ /* 0x000fe2000fffe03f */
[----:B------:R-:W-:Y:S01]  /*15f90*/  STL.64 [R1+0x160], R16 ;  /* 0x0001601001007387 */ /* 0x000fe20000100a00 */
[----:B------:R0:W-:Y:S03]  /*15fa0*/  STL.64 [R1+0x168], R18 ;  /* 0x0001681201007387 */ /* 0x0001e60000100a00 */
[----:B0-----:R-:W4:Y:S01]  /*15fb0*/  LDL.LU.64 R18, [R1+0x1668] ;  /* 0x0016680001127983 */ /* 0x001f220000300a00 */
[----:B------:R-:W2:Y:S02]  /*15fc0*/  LDL.LU.64 R16, [R1+0x1660] ;  /* 0x0016600001107983 */ /* 0x000ea40000300a00 */
[----:B---3--:R-:W-:Y:S02]  /*15fd0*/  STL.64 [R1+0x1658], R14 ;  /* 0x0016580e01007387 */ /* 0x008fe40000100a00 */
[----:B------:R0:W-:Y:S02]  /*15fe0*/  STL.64 [R1+0x1650], R12 ;  /* 0x0016500c01007387 */ /* 0x0001e40000100a00 */
[----:B0-----:R-:W2:Y:S01]  /*15ff0*/  LDL.LU.64 R12, [R1+0x100] ;  /* 0x00010000010c7983 */ /* 0x001ea20000300a00 */
[----:B------:R-:W2:Y:S02]  /*16000*/  LDL.LU.64 R14, [R1+0x108] ;  /* 0x00010800010e7983 */ /* 0x000ea40000300a00 */
[----:B--2---:R-:W-:Y:S01]  /*16010*/  HMMA.16816.F32 R20, R20, R16, R12 ;  /* 0x000000101414723c */ /* 0x004fe2000000180c */
[----:B------:R-:W2:Y:S01]  /*16020*/  LDL.LU.64 R12, [R1+0xe0] ;  /* 0x0000e000010c7983 */ /* 0x000ea20000300a00 */
[----:B------:R-:W2:Y:S11]  /*16030*/  LDL.LU.64 R14, [R1+0xe8] ;  /* 0x0000e800010e7983 */ /* 0x000eb60000300a00 */
[----:B------:R-:W-:Y:S10]  /*16040*/  @!UPT UIADD3 URZ, URZ, URZ, URZ ;  /* 0x0000003f3f3ff290 */ /* 0x000ff4000fffe03f */
[----:B------:R0:W-:Y:S01]  /*16050*/  STL.64 [R1+0x100], R20 ;  /* 0x0001001401007387 */ /* 0x0001e20000100a00 */
[----:B------:R1:W-:Y:S02]  /*16060*/  STL.64 [R1+0x108], R22 ;  /* 0x0001081601007387 */ /* 0x0003e40000100a00 */
[----:B0-----:R-:W-:Y:S02]  /*16070*/  IMAD.MOV.U32 R20, RZ, RZ, R11 ;  /* 0x000000ffff147224 */ /* 0x001fe400078e000b */
[----:B------:R-:W-:Y:S02]  /*16080*/  IMAD.MOV.U32 R21, RZ, RZ, R10 ;  /* 0x000000ffff157224 */ /* 0x000fe400078e000a */
[----:B-1----:R-:W-:Y:S02]  /*16090*/  IMAD.MOV.U32 R22, RZ, RZ, R7 ;  /* 0x000000ffff167224 */ /* 0x002fe400078e0007 */
[----:B------:R-:W-:-:S07]  /*160a0*/  IMAD.MOV.U32 R23, RZ, RZ, R6 ;  /* 0x000000ffff177224 */ /* 0x000fce00078e0006 */
[----:B------:R-:W-:Y:S11]  /*160b0*/  HMMA.16816.F32 R24, R20, R4, R24 ;  /* 0x000000041418723c */ /* 0x000ff60000001818 */
[----:B------:R-:W-:Y:S11]  /*160c0*/  @!UPT UIADD3 URZ, URZ, URZ, URZ ;  /* 0x0000003f3f3ff290 */ /* 0x000ff6000fffe03f */
[----:B------:R-:W-:Y:S01]  /*160d0*/  @!UPT UIADD3 URZ, URZ, URZ, URZ ;  /* 0x0000003f3f3ff290 */ /* 0x000fe2000fffe03f */
[----:B------:R-:W-:Y:S01]  /*160e0*/  STL.64 [R1+0xf0], R24 ;  /* 0x0000f01801007387 */ /* 0x000fe20000100a00 */
[----:B------:R-:W-:Y:S02]  /*160f0*/  STL.64 [R1+0xf8], R26 ;  /* 0x0000f81a01007387 */ /* 0x000fe40000100a00 */
[----:B------:R-:W0:Y:S04]  /*16100*/  LDSM.16.MT88.4 R24, [R28+0x4000] ;  /* 0x004000001c18783b */ /* 0x000e280000004200 */
[----:B0-----:R-:W-:Y:S02]  /*16110*/  IMAD.MOV.U32 R10, RZ, RZ, R27 ;  /* 0x000000ffff0a7224 */ /* 0x001fe400078e001b */
[----:B------:R-:W-:Y:S02]  /*16120*/  IMAD.MOV.U32 R11, RZ, RZ, R26 ;  /* 0x000000ffff0b7224 */ /* 0x000fe400078e001a */
[----:B------:R-:W-:-:S02]  /*16130*/  IMAD.MOV.U32 R7, RZ, RZ, R24 ;  /* 0x000000ffff077224 */ /* 0x000fc400078e0018 */
[----:B------:R-:W-:Y:S02]  /*16140*/  IMAD.MOV.U32 R6, RZ, RZ, R25 ;  /* 0x000000ffff067224 */ /* 0x000fe400078e0019 */
[----:B------:R-:W3:Y:S01]  /*16150*/  LDL.LU.64 R24, [R1+0xd0] ;  /* 0x0000d00001187983 */ /* 0x000ee20000300a00 */
[----:B------:R-:W3:Y:S02]  /*16160*/  LDL.LU.64 R26, [R1+0xd8] ;  /* 0x0000d800011a7983 */ /* 0x000ee40000300a00 */
[----:B------:R-:W-:Y:S02]  /*16170*/  STL [R1+0x15f8], R10 ;  /* 0x0015f80a01007387 */ /* 0x000fe40000100800 */
[----:B------:R-:W-:Y:S01]  /*16180*/  STL [R1+0x15f4], R11 ;  /* 0x0015f40b01007387 */ /* 0x000fe20000100800 */
[----:B------:R-:W-:Y:S01]  /*16190*/  STL [R1+0x15f0], R6 ;  /* 0x0015f00601007387 */ /* 0x000fe20000100800 */
[----:B------:R-:W-:Y:S01]  /*161a0*/  STL [R1+0x15ec], R7 ;  /* 0x0015ec0701007387 */ /* 0x000fe20000100800 */
[----:B--2---:R-:W-:Y:S11]  /*161b0*/  HMMA.16816.F32 R12, R20, R8, R12 ;  /* 0x00000008140c723c */ /* 0x004ff6000000180c */
        /* <DEDUP_REMOVED lines=9> */
[----:B------:R-:W0:Y:S04]  /*16250*/  LDSM.16.MT88.4 R12, [R28+0x4100] ;  /* 0x004100001c0c783b */ /* 0x000e280000004200 */
[----:B------:R-:W-:Y:S01]  /*16260*/  STL [R1+0x1608], R29 ;  /* 0x0016081d01007387 */ /* 0x000fe20000100800 */
[----:B------:R-:W-:Y:S02]  /*16270*/  STL [R1+0x1604], R7 ;  /* 0x0016040701007387 */ /* 0x000fe40000100800 */
[----:B------:R-:W-:Y:S02]  /*16280*/  STL [R1+0x1600], R6 ;  /* 0x0016000601007387 */ /* 0x000fe40000100800 */
[----:B------:R-:W-:Y:S01]  /*16290*/  STL [R1+0x15fc], R11 ;  /* 0x0015fc0b01007387 */ /* 0x000fe20000100800 */
[----:B0-----:R-:W-:Y:S01]  /*162a0*/  STL.64 [R1+0x10], R12 ;  /* 0x0000100c01007387 */ /* 0x001fe20000100a00 */
[----:B------:R0:W-:Y:S02]  /*162b0*/  STL [R1+0x18], R14 ;  /* 0x0000180e01007387 */ /* 0x0001e40000100800 */
[----:B------:R-:W-:-:S02]  /*162c0*/  IMAD.MOV.U32 R10, RZ, RZ, R15 ;  /* 0x000000ffff0a7224 */ /* 0x000fc400078e000f */
[----:B0-----:R-:W2:Y:S01]  /*162d0*/  LDL.LU.64 R14, [R1+0x1658] ;  /* 0x00165800010e7983 */ /* 0x001ea20000300a00 */
[----:B------:R-:W3:Y:S02]  /*162e0*/  LDL.LU.64 R12, [R1+0x1650] ;  /* 0x00165000010c7983 */ /* 0x000ee40000300a00 */
[----:B---3--:R-:W-:Y:S01]  /*162f0*/  HMMA.16816.F32 R24, R20, R12, R24 ;  /* 0x0000000c1418723c */ /* 0x008fe20000001818 */
[----:B--2---:R-:W-:Y:S01]  /*16300*/  STL.64 [R1+0x1628], R14 ;  /* 0x0016280e01007387 */ /* 0x004fe20000100a00 */
[----:B------:R-:W-:Y:S11]  /*16310*/  STL.64 [R1+0x1620], R12 ;  /* 0x0016200c01007387 */ /* 0x000ff60000100a00 */
[----:B------:R-:W-:Y:S10]  /*16320*/  @!UPT UIADD3 URZ, URZ, URZ, URZ ;  /* 0x0000003f3f3ff290 */ /* 0x000ff4000fffe03f */
[----:B------:R-:W-:Y:S01]  /*16330*/  STL.64 [R1+0xd0], R24 ;  /* 0x0000d01801007387 */ /* 0x000fe20000100a00 */
[----:B------:R-:W-:Y:S02]  /*16340*/  STL.64 [R1+0xd8], R26 ;  /* 0x0000d81a01007387 */ /* 0x000fe40000100a00 */
[----:B------:R-:W0:Y:S04]  /*16350*/  LDSM.16.MT88.4 R24, [R28+0x4180] ;  /* 0x004180001c18783b */ /* 0x000e280000004200 */
[----:B0-----:R-:W-:Y:S02]  /*16360*/  IMAD.MOV.U32 R7, RZ, RZ, R25 ;  /* 0x000000ffff077224 */ /* 0x001fe400078e0019 */
[----:B------:R-:W-:-:S05]  /*16370*/  IMAD.MOV.U32 R6, RZ, RZ, R26 ;  /* 0x000000ffff067224 */ /* 0x000fca00078e001a */
[----:B------:R-:W-:Y:S01]  /*16380*/  STL.64 [R1+0x1648], R6 ;  /* 0x0016480601007387 */ /* 0x000fe20000100a00 */
[----:B------:R0:W-:Y:S03]  /*16390*/  STL.64 [R1+0x1640], R4 ;  /* 0x0016400401007387 */ /* 0x0001e60000100a00 */
[----:B0-----:R-:W2:Y:S01]  /*163a0*/  LDL.LU.64 R4, [R1+0xc0] ;  /* 0x0000c00001047983 */ /* 0x001ea20000300a00 */
[----:B------:R-:W2:Y:S02]  /*163b0*/  LDL.LU.64 R6, [R1+0xc8] ;  /* 0x0000c80001067983 */ /* 0x000ea40000300a00 */
[----:B------:R-:W-:Y:S02]  /*163c0*/  IMAD.MOV.U32 R29, RZ, RZ, R24 ;  /* 0x000000ffff1d7224 */ /* 0x000fe400078e0018 */
[----:B------:R-:W-:Y:S02]  /*163d0*/  IMAD.MOV.U32 R11, RZ, RZ, R27 ;  /* 0x000000ffff0b7224 */ /* 0x000fe400078e001b */
[----:B------:R-:W0:Y:S04]  /*163e0*/  LDSM.16.MT88.4 R24, [R28+0x4200] ;  /* 0x004200001c18783b */ /* 0x000e280000004200 */
[----:B------:R-:W-:Y:S01]  /*163f0*/  STL.64 [R1+0x1638], R10 ;  /* 0x0016380a01007387 */ /* 0x000fe20000100a00 */
[----:B------:R1:W-:Y:S03]  /*16400*/  STL.64 [R1+0x1630], R8 ;  /* 0x0016300801007387 */ /* 0x0003e60000100a00 */
[----:B-1----:R-:W3:Y:S01]  /*16410*/  LDL.LU.64 R8, [R1+0xb0] ;  /* 0x0000b00001087983 */ /* 0x002ee20000300a00 */
[----:B------:R-:W3:Y:S02]  /*16420*/  LDL.LU.64 R10, [R1+0xb8] ;  /* 0x0000b800010a7983 */ /* 0x000ee40000300a00 */
[----:B------:R-:W3:Y:S02]  /*16430*/  LDL.LU.64 R12, [R1+0xa0] ;  /* 0x0000a000010c7983 */ /* 0x000ee40000300a00 */
[----:B------:R-:W3:Y:S01]  /*16440*/  LDL.LU.64 R14, [R1+0xa8] ;  /* 0x0000a800010e7983 */ /* 0x000ee20000300a00 */
[----:B0-----:R-:W-:Y:S01]  /*16450*/  STL.64 [R1+0x1480], R26 ;  /* 0x0014801a01007387 */ /* 0x001fe20000100a00 */
[----:B------:R0:W-:Y:S03]  /*16460*/  STL.64 [R1+0x1478], R24 ;  /* 0x0014781801007387 */ /* 0x0001e60000100a00 */
[----:B0-----:R-:W3:Y:S01]  /*16470*/  LDL.LU R24, [R1+0x40] ;  /* 0x0000400001187983 */ /* 0x001ee20000300800 */
[----:B--2---:R-:W-:Y:S03]  /*16480*/  HMMA.16816.F32 R20, R20, R16, R4 ;  /* 0x000000101414723c */ /* 0x004fe60000001804 */
[----:B------:R-:W2:Y:S01]  /*16490*/  LDL.LU.64 R6, [R1+0x1648] ;  /* 0x0016480001067983 */ /* 0x000ea20000300a00 */
[----:B------:R-:W3:Y:S02]  /*164a0*/  LDL.LU.64 R4, [R1+0x1640] ;  /* 0x0016400001047983 */ /* 0x000ee40000300a00 */
[----:B----4-:R-:W-:Y:S02]  /*164b0*/  STL.64 [R1+0x1618], R18 ;  /* 0x0016181201007387 */ /* 0x010fe40000100a00 */
[----:B------:R0:W-:Y:S02]  /*164c0*/  STL.64 [R1+0x1610], R16 ;  /* 0x0016101001007387 */ /* 0x0001e40000100a00 */
[----:B------:R-:W-:-:S02]  /*164d0*/  IMAD.MOV.U32 R25, RZ, RZ, R3 ;  /* 0x000000ffff197224 */ /* 0x000fc400078e0003 */
[----:B------:R-:W-:Y:S02]  /*164e0*/  IMAD.MOV.U32 R26, RZ, RZ, R2 ;  /* 0x000000ffff1a7224 */ /* 0x000fe400078e0002 */
[----:B------:R-:W-:-:S09]  /*164f0*/  IMAD.MOV.U32 R27, RZ, RZ, R0 ;  /* 0x000000ffff1b7224 */ /* 0x000fd200078e0000 */
[----:B------:R-:W-:Y:S01]  /*16500*/  STL.64 [R1+0xc0], R20 ;  /* 0x0000c01401007387 */ /* 0x000fe20000100a00 */
[----:B------:R-:W-:Y:S02]  /*16510*/  STL.64 [R1+0xc8], R22 ;  /* 0x0000c81601007387 */ /* 0x000fe40000100a00 */
[----:B------:R-:W1:Y:S04]  /*16520*/  LDSM.16.MT88.4 R20, [R28+0x4280] ;  /* 0x004280001c14783b */ /* 0x000e680000004200 */
[----:B0-----:R-:W4:Y:S01]  /*16530*/  LDL.LU.64 R16, [R1+0x90] ;  /* 0x0000900001107983 */ /* 0x001f220000300a00 */
[----:B------:R-:W4:Y:S04]  /*16540*/  LDL.LU.64 R18, [R1+0x98] ;  /* 0x0000980001127983 */ /* 0x000f280000300a00 */
[----:B-1----:R-:W-:Y:S01]  /*16550*/  STL.64 [R1+0x1440], R22 ;  /* 0x0014401601007387 */ /* 0x002fe20000100a00 */
[----:B------:R0:W-:Y:S03]  /*16560*/  STL.64 [R1+0x1438], R20 ;  /* 0x0014381401007387 */ /* 0x0001e60000100a00 */
[----:B0-----:R-:W2:Y:S01]  /*16570*/  LDL.LU.64 R20, [R1+0x80] ;  /* 0x0000800001147983 */ /* 0x001ea20000300a00 */
[----:B------:R-:W2:Y:S01]  /*16580*/  LDL.LU.64 R22, [R1+0x88] ;  /* 0x0000880001167983 */ /* 0x000ea20000300a00 */
        /* <DEDUP_REMOVED lines=17> */
[----:B----4-:R-:W-:Y:S11]  /*166a0*/  HMMA.16816.F32 R16, R24, R12, R16 ;  /* 0x0000000c1810723c */ /* 0x010ff60000001810 */
[----:B------:R-:W-:Y:S11]  /*166b0*/  @!UPT UIADD3 URZ, URZ, URZ, URZ ;  /* 0x0000003f3f3ff290 */ /* 0x000ff6000fffe03f */
[----:B------:R-:W-:Y:S01]  /*166c0*/  @!UPT UIADD3 URZ, URZ, URZ, URZ ;  /* 0x0000003f3f3ff290 */ /* 0x000fe2000fffe03f */
[----:B------:R-:W-:Y:S01]  /*166d0*/  STL.64 [R1+0x90], R16 ;  /* 0x0000901001007387 */ /* 0x000fe20000100a00 */
[----:B------:R0:W-:Y:S03]  /*166e0*/  STL.64 [R1+0x98], R18 ;  /* 0x0000981201007387 */ /* 0x0001e60000100a00 */
[----:B0-----:R-:W4:Y:S01]  /*166f0*/  LDL.LU.64 R18, [R1+0x1618] ;  /* 0x0016180001127983 */ /* 0x001f220000300a00 */
[----:B------:R-:W3:Y:S02]  /*16700*/  LDL.LU.64 R16, [R1+0x1610] ;  /* 0x0016100001107983 */ /* 0x000ee40000300a00 */
[----:B--2---:R-:W-:Y:S02]  /*16710*/  STL.64 [R1+0x1590], R14 ;  /* 0x0015900e01007387 */ /* 0x004fe40000100a00 */
[----:B------:R-:W0:Y:S02]  /*16720*/  LDSM.16.MT88.4 R12, [R28+0x4300] ;  /* 0x004300001c0c783b */ /* 0x000e240000004200 */
[----:B0-----:R-:W-:-:S02]  /*16730*/  IMAD.MOV.U32 R5, RZ, RZ, R12 ;  /* 0x000000ffff057224 */ /* 0x001fc400078e000c */
[----:B------:R-:W-:Y:S02]  /*16740*/  IMAD.MOV.U32 R4, RZ, RZ, R13 ;  /* 0x000000ffff047224 */ /* 0x000fe400078e000d */
[----:B------:R-:W-:Y:S02]  /*16750*/  IMAD.MOV.U32 R3, RZ, RZ, R14 ;  /* 0x000000ffff037224 */ /* 0x000fe400078e000e */
[----:B------:R-:W-:Y:S02]  /*16760*/  IMAD.MOV.U32 R0, RZ, RZ, R15 ;  /* 0x000000ffff007224 */ /* 0x000fe400078e000f */
[----:B---3--:R-:W-:Y:S11]  /*16770*/  HMMA.16816.F32 R12, R24, R16, R20 ;  /* 0x00000010180c723c */ /* 0x008ff60000001814 */
[----:B------:R-:W-:Y:S11]  /*16780*/  @!UPT UIADD3 URZ, URZ, URZ, URZ ;  /* 0x0000003f3f3ff290 */ /* 0x000ff6000fffe03f */
[----:B------:R-:W-:Y:S01]  /*16790*/  @!UPT UIADD3 URZ, URZ, URZ, URZ ;  /* 0x0000003f3f3ff290 */ /* 0x000fe2000fffe03f */
[----:B------:R-:W-:Y:S01]  /*167a0*/  STL [R1+0x80], R12 ;  /* 0x0000800c01007387 */ /* 0x000fe20000100800 */
[----:B----4-:R-:W-:Y:S02]  /*167b0*/  STL.64 [R1+0x1588], R18 ;  /* 0x0015881201007387 */ /* 0x010fe40000100a00 */
[----:B------:R-:W2:Y:S02]  /*167c0*/  LDL.LU R20, [R1+0x140] ;  /* 0x0001400001147983 */ /* 0x000ea40000300800 */
[----:B------:R-:W2:Y:S01]  /*167d0*/  LDL.LU R21, [R1+0x144] ;  /* 0x0001440001157983 */ /* 0x000ea20000300800 */
[----:B------:R-:W3:Y:S01]  /*167e0*/  LDL.LU R22, [R1+0x148] ;  /* 0x0001480001167983 */ /* 0x000ee20000300800 */
[----:B------:R-:W3:Y:S02]  /*167f0*/  LDL.LU R23, [R1+0x14c] ;  /* 0x00014c0001177983 */ /* 0x000ee40000300800 */
[----:B------:R-:W-:Y:S02]  /*16800*/  IMAD.MOV.U32 R24, RZ, RZ, R29 ;  /* 0x000000ffff187224 */ /* 0x000fe400078e001d */
[----:B------:R-:W-:-:S02]  /*16810*/  IMAD.MOV.U32 R26, RZ, RZ, R6 ;  /* 0x000000ffff1a7224 */ /* 0x000fc400078e0006 */
[----:B------:R-:W-:Y:S01]  /*16820*/  IMAD.MOV.U32 R27, RZ, RZ, R11 ;  /* 0x000000ffff1b7224 */ /* 0x000fe200078e000b */
[----:B------:R-:W4:Y:S01]  /*16830*/  LDL.LU R29, [R1+0x1608] ;  /* 0x00160800011d7983 */ /* 0x000f220000300800 */
[----:B------:R-:W-:Y:S02]  /*16840*/  IMAD.MOV.U32 R25, RZ, RZ, R7 ;  /* 0x000000ffff197224 */ /* 0x000fe400078e0007 */
[----:B------:R-:W4:Y:S02]  /*16850*/  LDL.LU R7, [R1+0x1604] ;  /* 0x0016040001077983 */ /* 0x000f240000300800 */
[----:B------:R-:W4:Y:S01]  /*16860*/  LDL.LU R6, [R1+0x1600] ;  /* 0x0016000001067983 */ /* 0x000f220000300800 */
[----:B------:R-:W4:Y:S01]  /*16870*/  LDL.LU R11, [R1+0x15fc] ;  /* 0x0015fc00010b7983 */ /* 0x000f220000300800 */
[----:B------:R-:W-:Y:S02]  /*16880*/  STL.64 [R1+0x14d0], R26 ;  /* 0x0014d01a01007387 */ /* 0x000fe40000100a00 */
[----:B------:R-:W-:Y:S01]  /*16890*/  STL.64 [R1+0x14c8], R24 ;  /* 0x0014c81801007387 */ /* 0x000fe20000100a00 */
[----:B---3--:R-:W-:Y:S01]  /*168a0*/  STL.64 [R1+0x1450], R22 ;  /* 0x0014501601007387 */ /* 0x008fe20000100a00 */
[----:B--2---:R0:W-:Y:S03]  /*168b0*/  STL.64 [R1+0x1448], R20 ;  /* 0x0014481401007387 */ /* 0x0041e60000100a00 */
[----:B0-----:R-:W2:Y:S01]  /*168c0*/  LDL.LU R20, [R1+0x1a0] ;  /* 0x0001a00001147983 */ /* 0x001ea20000300800 */
[----:B------:R-:W2:Y:S02]  /*168d0*/  LDL.LU R21, [R1+0x1a4] ;  /* 0x0001a40001157983 */ /* 0x000ea40000300800 */
[----:B------:R-:W3:Y:S02]  /*168e0*/  LDL.LU R22, [R1+0x1a8] ;  /* 0x0001a80001167983 */ /* 0x000ee40000300800 */
[----:B------:R-:W3:Y:S02]  /*168f0*/  LDL.LU R23, [R1+0x1ac] ;  /* 0x0001ac0001177983 */ /* 0x000ee40000300800 */
        /* <DEDUP_REMOVED lines=11> */
[----:B------:R-:W3:Y:S01]  /*169b0*/  LDL.LU R23, [R1+0x1cc] ;  /* 0x0001cc0001177983 */ /* 0x000ee20000300800 */
[----:B------:R-:W2:Y:S01]  /*169c0*/  LDL.LU R24, [R1+0x10] ;  /* 0x0000100001187983 */ /* 0x000ea20000300800 */
[----:B------:R-:W2:Y:S02]  /*169d0*/  LDL.LU R25, [R1+0x14] ;  /* 0x0000140001197983 */ /* 0x000ea40000300800 */
[----:B------:R-:W2:Y:S02]  /*169e0*/  LDL.LU R26, [R1+0x18] ;  /* 0x00001800011a7983 */ /* 0x000ea40000300800 */
[----:B------:R-:W-:-:S02]  /*169f0*/  IMAD.MOV.U32 R27, RZ, RZ, R10 ;  /* 0x000000ffff1b7224 */ /* 0x000fc400078e000a */
[----:B------:R-:W4:Y:S04]  /*16a00*/  LDL.LU R10, [R1+0x15f8] ;  /* 0x0015f800010a7983 */ /* 0x000f280000300800 */
[----:B--2---:R-:W-:Y:S01]  /*16a10*/  STL.64 [R1+0x1520], R26 ;  /* 0x0015201a01007387 */ /* 0x004fe20000100a00 */
[----:B------:R-:W-:Y:S02]  /*16a20*/  STL.64 [R1+0x1518], R24 ;  /* 0x0015181801007387 */ /* 0x000fe40000100a00 */
[----:B---3--:R-:W-:Y:S02]  /*16a30*/  STL.64 [R1+0x1490], R22 ;  /* 0x0014901601007387 */ /* 0x008fe40000100a00 */
[----:B------:R0:W-:Y:S02]  /*16a40*/  STL.64 [R1+0x1488], R20 ;  /* 0x0014881401007387 */ /* 0x0001e40000100a00 */
        /* <DEDUP_REMOVED lines=16> */
[----:B----4-:R-:W-:-:S02]  /*16b50*/  IMAD.MOV.U32 R24, RZ, RZ, R11 ;  /* 0x000000ffff187224 */ /* 0x010fc400078e000b */
[----:B------:R-:W-:Y:S01]  /*16b60*/  IMAD.MOV.U32 R26, RZ, RZ, R7 ;  /* 0x000000ffff1a7224 */ /* 0x000fe200078e0007 */
[----:B---3--:R-:W-:Y:S01]  /*16b70*/  STL.64 [R1+0x14c0], R22 ;  /* 0x0014c01601007387 */ /* 0x008fe20000100a00 */
[----:B--2---:R0:W-:Y:S03]  /*16b80*/  STL.64 [R1+0x14b8], R20 ;  /* 0x0014b81401007387 */ /* 0x0041e60000100a00 */
[----:B0-----:R-:W2:Y:S01]  /*16b90*/  LDL.LU R20, [R1+0x240] ;  /* 0x0002400001147983 */ /* 0x001ea20000300800 */
[----:B------:R-:W2:Y:S02]  /*16ba0*/  LDL.LU R21, [R1+0x244] ;  /* 0x0002440001157983 */ /* 0x000ea40000300800 */
[----:B------:R-:W3:Y:S02]  /*16bb0*/  LDL.LU R22, [R1+0x248] ;  /* 0x0002480001167983 */ /* 0x000ee40000300800 */
[----:B------:R-:W3:Y:S02]  /*16bc0*/  LDL.LU R23, [R1+0x24c] ;  /* 0x00024c0001177983 */ /* 0x000ee40000300800 */
[----:B------:R-:W-:Y:S01]  /*16bd0*/  IMAD.MOV.U32 R27, RZ, RZ, R29 ;  /* 0x000000ffff1b7224 */ /* 0x000fe200078e001d */
[----:B------:R-:W4:Y:S01]  /*16be0*/  LDL.LU R11, [R1+0x15f4] ;  /* 0x0015f400010b7983 */ /* 0x000f220000300800 */
[----:B------:R-:W-:-:S02]  /*16bf0*/  IMAD.MOV.U32 R25, RZ, RZ, R6 ;  /* 0x000000ffff197224 */ /* 0x000fc400078e0006 */
        /* <DEDUP_REMOVED lines=24> */
[----:B------:R-:W3:Y:S01]  /*16d80*/  LDL.LU R23, [R1+0x2cc] ;  /* 0x0002cc0001177983 */ /* 0x000ee20000300800 */
[----:B------:R-:W4:Y:S01]  /*16d90*/  LDL.LU R7, [R1+0x15e4] ;  /* 0x0015e40001077983 */ /* 0x000f220000300800 */
[----:B------:R-:W4:Y:S02]  /*16da0*/  LDL.LU R6, [R1+0x15e0] ;  /* 0x0015e00001067983 */ /* 0x000f240000300800 */
[----:B------:R-:W-:-:S02]  /*16db0*/  IMAD.MOV.U32 R26, RZ, RZ, R11 ;  /* 0x000000ffff1a7224 */ /* 0x000fc400078e000b */
[----:B------:R-:W-:Y:S01]  /*16dc0*/  IMAD.MOV.U32 R27, RZ, RZ, R10 ;  /* 0x000000ffff1b7224 */ /* 0x000fe200078e000a */
[----:B------:R-:W4:Y:S01]  /*16dd0*/  LDL.LU R11, [R1+0x15dc] ;  /* 0x0015dc00010b7983 */ /* 0x000f220000300800 */
[----:B------:R-:W4:Y:S03]  /*16de0*/  LDL.LU R10, [R1+0x15d8] ;  /* 0x0015d800010a7983 */ /* 0x000f260000300800 */
[----:B---3--:R4:W-:Y:S01]  /*16df0*/  STL.64 [R1+0x1510], R22 ;  /* 0x0015101601007387 */ /* 0x0089e20000100a00 */
[----:B--2---:R0:W-:Y:S02]  /*16e00*/  STL.64 [R1+0x1508], R20 ;  /* 0x0015081401007387 */ /* 0x0041e40000100a00 */
[----:B----4-:R-:W-:Y:S01]  /*16e10*/  IMAD.MOV.U32 R22, RZ, RZ, R6 ;  /* 0x000000ffff167224 */ /* 0x010fe200078e0006 */
[----:B0-----:R-:W2:Y:S01]  /*16e20*/  LDL.LU R20, [R1+0x2d0] ;  /* 0x0002d00001147983 */ /* 0x001ea20000300800 */
[----:B------:R-:W2:Y:S02]  /*16e30*/  LDL.LU R21, [R1+0x2d4] ;  /* 0x0002d40001157983 */ /* 0x000ea40000300800 */
[----:B------:R-:W3:Y:S02]  /*16e40*/  LDL.LU R6, [R1+0x15d4] ;  /* 0x0015d40001067983 */ /* 0x000ee40000300800 */
[----:B------:R-:W-:-:S02]  /*16e50*/  IMAD.MOV.U32 R23, RZ, RZ, R7 ;  /* 0x000000ffff177224 */ /* 0x000fc400078e0007 */
[----:B------:R-:W4:Y:S01]  /*16e60*/  LDL.LU R7, [R1+0x15d0] ;  /* 0x0015d00001077983 */ /* 0x000f220000300800 */
[----:B------:R-:W2:Y:S02]  /*16e70*/  LDL.LU R16, [R1+0x3c0] ;  /* 0x0003c00001107983 */ /* 0x000ea40000300800 */
[----:B------:R-:W2:Y:S02]  /*16e80*/  LDL.LU R17, [R1+0x3c4] ;  /* 0x0003c40001117983 */ /* 0x000ea40000300800 */
[----:B------:R-:W2:Y:S01]  /*16e90*/  LDL.LU R18, [R1+0x3c8] ;  /* 0x0003c80001127983 */ /* 0x000ea20000300800 */
[----:B------:R-:W2:Y:S01]  /*16ea0*/  LDL.LU R19, [R1+0x3cc] ;  /* 0x0003cc0001137983 */ /* 0x000ea20000300800 */
[----:B------:R-:W-:Y:S02]  /*16eb0*/  IMAD.MOV.U32 R9, RZ, RZ, R13 ;  /* 0x000000ffff097224 */ /* 0x000fe400078e000d */
[----:B------:R-:W-:Y:S02]  /*16ec0*/  IMAD.MOV.U32 R8, RZ, RZ, R14 ;  /* 0x000000ffff087224 */ /* 0x000fe400078e000e */
[----:B------:R-:W-:Y:S01]  /*16ed0*/  IMAD.MOV.U32 R2, RZ, RZ, R15 ;  /* 0x000000ffff027224 */ /* 0x000fe200078e000f */
[----:B--2---:R-:W-:Y:S01]  /*16ee0*/  STL.64 [R1+0x15a0], R18 ;  /* 0x0015a01201007387 */ /* 0x004fe20000100a00 */
[----:B------:R0:W-:Y:S02]  /*16ef0*/  STL.64 [R1+0x1598], R16 ;  /* 0x0015981001007387 */ /* 0x0001e40000100a00 */
[----:B------:R-:W2:Y:S02]  /*16f00*/  LDL.LU R12, [R1+0x3d0] ;  /* 0x0003d000010c7983 */ /* 0x000ea40000300800 */
[----:B------:R-:W2:Y:S01]  /*16f10*/  LDL.LU R13, [R1+0x3d4] ;  /* 0x0003d400010d7983 */ /* 0x000ea20000300800 */
[----:B------:R-:W2:Y:S01]  /*16f20*/  LDL.LU R14, [R1+0x3d8] ;  /* 0x0003d800010e7983 */ /* 0x000ea20000300800 */
[----:B------:R-:W2:Y:S03]  /*16f30*/  LDL.LU R15, [R1+0x3dc] ;  /* 0x0003dc00010f7983 */ /* 0x000ea60000300800 */
[----:B0-----:R-:W2:Y:S01]  /*16f40*/  LDL.LU R16, [R1+0x3e0] ;  /* 0x0003e00001107983 */ /* 0x001ea20000300800 */
[----:B------:R-:W2:Y:S02]  /*16f50*/  LDL.LU R17, [R1+0x3e4] ;  /* 0x0003e40001117983 */ /* 0x000ea40000300800 */
[----:B------:R-:W2:Y:S02]  /*16f60*/  LDL.LU R18, [R1+0x3e8] ;  /* 0x0003e80001127983 */ /* 0x000ea40000300800 */
[----:B------:R-:W2:Y:S01]  /*16f70*/  LDL.LU R19, [R1+0x3ec] ;  /* 0x0003ec0001137983 */ /* 0x000ea20000300800 */
[----:B------:R-:W-:Y:S01]  /*16f80*/  STL.64 [R1+0x1530], R22 ;  /* 0x0015301601007387 */ /* 0x000fe20000100a00 */
[----:B------:R0:W-:Y:S03]  /*16f90*/  STL.64 [R1+0x1528], R20 ;  /* 0x0015281401007387 */ /* 0x0001e60000100a00 */
[----:B0-----:R-:W2:Y:S01]  /*16fa0*/  LDL.LU R20, [R1+0x2e0] ;  /* 0x0002e00001147983 */ /* 0x001ea20000300800 */
[----:B------:R-:W2:Y:S02]  /*16fb0*/  LDL.LU R21, [R1+0x2e4] ;  /* 0x0002e40001157983 */ /* 0x000ea40000300800 */
[----:B------:R-:W-:-:S02]  /*16fc0*/  IMAD.MOV.U32 R22, RZ, RZ, R10 ;  /* 0x000000ffff167224 */ /* 0x000fc400078e000a */
[----:B------:R-:W-:Y:S01]  /*16fd0*/  IMAD.MOV.U32 R23, RZ, RZ, R11 ;  /* 0x000000ffff177224 */ /* 0x000fe200078e000b */
[----:B------:R-:W3:Y:S01]  /*16fe0*/  LDL.LU R10, [R1+0x15cc] ;  /* 0x0015cc00010a7983 */ /* 0x000ee20000300800 */
[----:B------:R-:W3:Y:S03]  /*16ff0*/  LDL.LU R11, [R1+0x15c8] ;  /* 0x0015c800010b7983 */ /* 0x000ee60000300800 */
[----:B------:R-:W-:Y:S04]  /*17000*/  STL.64 [R1+0x1540], R22 ;  /* 0x0015401601007387 */ /* 0x000fe80000100a00 */
[----:B--2---:R0:W-:Y:S04]  /*17010*/  STL.64 [R1+0x1538], R20 ;  /* 0x0015381401007387 */ /* 0x0041e80000100a00 */
[----:B0-----:R-:W2:Y:S01]  /*17020*/  LDL.LU R20, [R1+0x330] ;  /* 0x0003300001147983 */ /* 0x001ea20000300800 */
[----:B------:R-:W2:Y:S02]  /*17030*/  LDL.LU R21, [R1+0x334] ;  /* 0x0003340001157983 */ /* 0x000ea40000300800 */
[----:B----4-:R-:W-:-:S02]  /*17040*/  IMAD.MOV.U32 R22, RZ, RZ, R7 ;  /* 0x000000ffff167224 */ /* 0x010fc400078e0007 */
[----:B---3--:R-:W-:Y:S01]  /*17050*/  IMAD.MOV.U32 R23, RZ, RZ, R6 ;  /* 0x000000ffff177224 */ /* 0x008fe200078e0006 */
[----:B------:R-:W3:Y:S01]  /*17060*/  LDL.LU R7, [R1+0x15c4] ;  /* 0x0015c40001077983 */ /* 0x000ee20000300800 */
[----:B------:R-:W4:Y:S03]  /*17070*/  LDL.LU R6, [R1+0x15c0] ;  /* 0x0015c00001067983 */ /* 0x000f260000300800 */
[----:B------:R-:W-:Y:S04]  /*17080*/  STL.64 [R1+0x1550], R22 ;  /* 0x0015501601007387 */ /* 0x000fe80000100a00 */
[----:B--2---:R0:W-:Y:S04]  /*17090*/  STL.64 [R1+0x1548], R20 ;  /* 0x0015481401007387 */ /* 0x0041e80000100a00 */
        /* <DEDUP_REMOVED lines=13> */
[----:B------:R-:W3:Y:S03]  /*17170*/  LDL.LU R7, [R1+0x15b0] ;  /* 0x0015b00001077983 */ /* 0x000ee60000300800 */
[----:B------:R-:W-:Y:S04]  /*17180*/  STL.64 [R1+0x1580], R22 ;  /* 0x0015801601007387 */ /* 0x000fe80000100a00 */
[----:B--2---:R0:W-:Y:S02]  /*17190*/  STL.64 [R1+0x1578], R20 ;  /* 0x0015781401007387 */ /* 0x0041e40000100a00 */
[----:B0-----:R-:W-:-:S02]  /*171a0*/  IMAD.MOV.U32 R20, RZ, RZ, R10 ;  /* 0x000000ffff147224 */ /* 0x001fc400078e000a */
[----:B------:R-:W-:Y:S01]  /*171b0*/  IMAD.MOV.U32 R21, RZ, RZ, R11 ;  /* 0x000000ffff157224 */ /* 0x000fe200078e000b */
[----:B------:R-:W2:Y:S01]  /*171c0*/  LDL.LU R10, [R1+0x15ac] ;  /* 0x0015ac00010a7983 */ /* 0x000ea20000300800 */
[----:B------:R-:W2:Y:S01]  /*171d0*/  LDL.LU R11, [R1+0x15a8] ;  /* 0x0015a800010b7983 */ /* 0x000ea20000300800 */
[C---:B---3--:R-:W-:Y:S01]  /*171e0*/  HMMA.16816.F32 R16, R24.reuse, R6, R16 ;  /* 0x000000061810723c */ /* 0x048fe20000001810 */
[----:B------:R-:W3:Y:S01]  /*171f0*/  LDL.LU R22, [R1+0x368] ;  /* 0x0003680001167983 */ /* 0x000ee20000300800 */
[----:B------:R-:W3:Y:S01]  /*17200*/  LDL.LU R23, [R1+0x36c] ;  /* 0x00036c0001177983 */ /* 0x000ee20000300800 */
[----:B------:R-:W-:Y:S02]  /*17210*/  STL [R1+0x12d0], R2 ;  /* 0x0012d00201007387 */ /* 0x000fe40000100800 */
[----:B------:R-:W-:Y:S11]  /*17220*/  STL.64 [R1+0x1158], R8 ;  /* 0x0011580801007387 */ /* 0x000ff60000100a00 */
[----:B------:R-:W-:Y:S07]  /*17230*/  @!UPT UIADD3 URZ, URZ, URZ, URZ ;  /* 0x0000003f3f3ff290 */ /* 0x000fee000fffe03f */
[----:B------:R-:W-:Y:S01]  /*17240*/  STL.64 [R1+0x3e0], R16 ;  /* 0x0003e01001007387 */ /* 0x000fe20000100a00 */
[----:B------:R0:W-:Y:S03]  /*17250*/  STL.64 [R1+0x3e8], R18 ;  /* 0x0003e81201007387 */ /* 0x0001e60000100a00 */
[----:B0-----:R-:W4:Y:S01]  /*17260*/  LDL.LU.64 R18, [R1+0x15a0] ;  /* 0x0015a00001127983 */ /* 0x001f220000300a00 */
[----:B------:R-:W4:Y:S01]  /*17270*/  LDL.LU.64 R16, [R1+0x1598] ;  /* 0x0015980001107983 */ /* 0x000f220000300a00 */
[C---:B--2---:R-:W-:Y:S11]  /*17280*/  HMMA.16816.F32 R12, R24.reuse, R10, R12 ;  /* 0x0000000a180c723c */ /* 0x044ff6000000180c */
[----:B------:R-:W-:Y:S11]  /*17290*/  @!UPT UIADD3 URZ, URZ, URZ, URZ ;  /* 0x0000003f3f3ff290 */ /* 0x000ff6000fffe03f */
[----:B------:R-:W-:Y:S01]  /*172a0*/  @!UPT UIADD3 URZ, URZ, URZ, URZ ;  /* 0x0000003f3f3ff290 */ /* 0x000fe2000fffe03f */
[----:B------:R-:W-:Y:S01]  /*172b0*/  STL.64 [R1+0x3d0], R12 ;  /* 0x0003d00c01007387 */ /* 0x000fe20000100a00 */
[----:B------:R0:W-:Y:S03]  /*172c0*/  STL.64 [R1+0x3d8], R14 ;  /* 0x0003d80e01007387 */ /* 0x0001e60000100a00 */
[----:B0-----:R-:W4:Y:S02]  /*172d0*/  LDL.LU.64 R14, [R1+0x1590] ;  /* 0x00159000010e7983 */ /* 0x001f240000300a00 */
[C---:B----4-:R-:W-:Y:S11]  /*172e0*/  HMMA.16816.F32 R16, R24.reuse, R14, R16 ;  /* 0x0000000e1810723c */ /* 0x050ff60000001810 */
[----:B------:R-:W-:Y:S11]  /*172f0*/  @!UPT UIADD3 URZ, URZ, URZ, URZ ;  /* 0x0000003f3f3ff290 */ /* 0x000ff6000fffe03f */
[----:B------:R-:W-:Y:S01]  /*17300*/  @!UPT UIADD3 URZ, URZ, URZ, URZ ;  /* 0x0000003f3f3ff290 */ /* 0x000fe2000fffe03f */
[----:B------:R-:W-:Y:S01]  /*17310*/  STL.64 [R1+0x3c0], R16 ;  /* 0x0003c01001007387 */ /* 0x000fe20000100a00 */
[----:B------:R0:W-:Y:S03]  /*17320*/  STL.64 [R1+0x3c8], R18 ;  /* 0x0003c81201007387 */ /* 0x0001e60000100a00 */
[----:B0-----:R-:W3:Y:S02]  /*17330*/  LDL.LU.64 R18, [R1+0x1588] ;  /* 0x0015880001127983 */ /* 0x001ee40000300a00 */
[----:B---3--:R-:W-:Y:S02]  /*17340*/  HMMA.16816.F32 R24, R24, R18, R20 ;  /* 0x000000121818723c */ /* 0x008fe40000001814 */
[----:B------:R-:W2:Y:S01]  /*17350*/  LDL.LU.64 R22, [R1+0x1580] ;  /* 0x0015800001167983 */ /* 0x000ea20000300a00 */
[----:B------:R-:W2:Y:S11]  /*17360*/  LDL.LU.64 R20, [R1+0x1578] ;  /* 0x0015780001147983 */ /* 0x000eb60000300a00 */
[----:B------:R-:W-:Y:S09]  /*17370*/  @!UPT UIADD3 URZ, URZ, URZ, URZ ;  /* 0x0000003f3f3ff290 */ /* 0x000ff2000fffe03f */
        /* <DEDUP_REMOVED lines=106> */
[----:B------:R-:W3:Y:S01]  /*17a20*/  LDL.LU R8, [R1+0x130] ;  /* 0x0001300001087983 */ /* 0x000ee20000300800 */
[----:B------:R-:W3:Y:S04]  /*17a30*/  LDL.LU R9, [R1+0x134] ;  /* 0x0001340001097983 */ /* 0x000ee80000300800 */
[----:B0-----:R-:W3:Y:S01]  /*17a40*/  LDL.LU R10, [R1+0x138] ;  /* 0x00013800010a7983 */ /* 0x001ee20000300800 */
[----:B------:R-:W3:Y:S01]  /*17a50*/  LDL.LU R11, [R1+0x13c] ;  /* 0x00013c00010b7983 */ /* 0x000ee20000300800 */
        /* <DEDUP_REMOVED lines=8> */
[----:B------:R-:W4:Y:S01]  /*17ae0*/  LDL.LU R12, [R1+0x120] ;  /* 0x00012000010c7983 */ /* 0x000f220000300800 */
[----:B------:R-:W4:Y:S04]  /*17af0*/  LDL.LU R13, [R1+0x124] ;  /* 0x00012400010d7983 */ /* 0x000f280000300800 */
[----:B0-----:R-:W4:Y:S01]  /*17b00*/  LDL.LU R14, [R1+0x128] ;  /* 0x00012800010e7983 */ /* 0x001f220000300800 */
[----:B------:R-:W4:Y:S01]  /*17b10*/  LDL.LU R15, [R1+0x12c] ;  /* 0x00012c00010f7983 */ /* 0x000f220000300800 */
[----:B--2---:R-:W-:Y:S02]  /*17b20*/  HMMA.16816.F32 R24, R24, R18, R20 ;  /* 0x000000121818723c */ /* 0x004fe40000001814 */
[----:B------:R-:W3:Y:S01]  /*17b30*/  LDL.LU.64 R22, [R1+0x1440] ;  /* 0x0014400001167983 */ /* 0x000ee20000300a00 */
[----:B------:R-:W3:Y:S02]  /*17b40*/  LDL.LU.64 R20, [R1+0x1438] ;  /* 0x0014380001147983 */ /* 0x000ee40000300a00 */
[----:B------:R0:W-:Y:S02]  /*17b50*/  STL.64 [R1+0x1420], R18 ;  /* 0x0014201201007387 */ /* 0x0001e40000100a00 */
[----:B------:R-:W2:Y:S11]  /*17b60*/  LDL.LU R16, [R1+0x110] ;  /* 0x0001100001107983 */ /* 0x000eb60000300800 */
[----:B------:R-:W-:Y:S05]  /*17b70*/  @!UPT UIADD3 URZ, URZ, URZ, URZ ;  /* 0x0000003f3f3ff290 */ /* 0x000fea000fffe03f */
[----:B------:R1:W-:Y:S01]  /*17b80*/  STL.64 [R1+0x140], R24 ;  /* 0x0001401801007387 */ /* 0x0003e20000100a00 */
[----:B------:R4:W-:Y:S02]  /*17b90*/  STL.64 [R1+0x148], R26 ;  /* 0x0001481a01007387 */ /* 0x0009e40000100a00 */
[----:B------:R-:W2:Y:S02]  /*17ba0*/  LDL.LU R17, [R1+0x114] ;  /* 0x0001140001117983 */ /* 0x000ea40000300800 */
[----:B0-----:R-:W2:Y:S01]  /*17bb0*/  LDL.LU R18, [R1+0x118] ;  /* 0x0001180001127983 */ /* 0x001ea20000300800 */
[----:B------:R-:W2:Y:S01]  /*17bc0*/  LDL.LU R19, [R1+0x11c] ;  /* 0x00011c0001137983 */ /* 0x000ea20000300800 */
[----:B-1----:R-:W-:Y:S02]  /*17bd0*/  IMAD.MOV.U32 R24, RZ, RZ, R5 ;  /* 0x000000ffff187224 */ /* 0x002fe400078e0005 */
[----:B----4-:R-:W-:Y:S02]  /*17be0*/  IMAD.MOV.U32 R26, RZ, RZ, R3 ;  /* 0x000000ffff1a7224 */ /* 0x010fe400078e0003 */
[----:B------:R-:W-:-:S02]  /*17bf0*/  IMAD.MOV.U32 R27, RZ, RZ, R0 ;  /* 0x000000ffff1b7224 */ /* 0x000fc400078e0000 */
[----:B------:R-:W-:-:S03]  /*17c00*/  IMAD.MOV.U32 R25, RZ, RZ, R4 ;  /* 0x000000ffff197224 */ /* 0x000fc600078e0004 */
[----:B------:R-:W-:Y:S02]  /*17c10*/  STL.64 [R1+0x1418], R26 ;  /* 0x0014181a01007387 */ /* 0x000fe40000100a00 */
[----:B------:R0:W-:Y:S02]  /*17c20*/  STL.64 [R1+0x1410], R24 ;  /* 0x0014101801007387 */ /* 0x0001e40000100a00 */
[----:B0-----:R-:W4:Y:S01]  /*17c30*/  LDL.LU R24, [R1+0x60] ;  /* 0x0000600001187983 */ /* 0x001f220000300800 */
[----:B------:R-:W4:Y:S02]  /*17c40*/  LDL.LU R25, [R1+0x64] ;  /* 0x0000640001197983 */ /* 0x000f240000300800 */
[----:B------:R-:W4:Y:S02]  /*17c50*/  LDL.LU R26, [R1+0x68] ;  /* 0x00006800011a7983 */ /* 0x000f240000300800 */
[----:B------:R-:W4:Y:S01]  /*17c60*/  LDL.LU R27, [R1+0x6c] ;  /* 0x00006c00011b7983 */ /* 0x000f220000300800 */
[C---:B---3--:R-:W-:Y:S11]  /*17c70*/  HMMA.16816.F32 R8, R20.reuse, R6, R8 ;  /* 0x000000061408723c */ /* 0x048ff60000001808 */
[----:B------:R-:W-:Y:S11]  /*17c80*/  @!UPT UIADD3 URZ, URZ, URZ, URZ ;  /* 0x0000003f3f3ff290 */ /* 0x000ff6000fffe03f */
[----:B------:R-:W-:Y:S01]  /*17c90*/  @!UPT UIADD3 URZ, URZ, URZ, URZ ;  /* 0x0000003f3f3ff290 */ /* 0x000fe2000fffe03f */
[----:B------:R-:W-:Y:S01]  /*17ca0*/  STL.64 [R1+0x130], R8 ;  /* 0x0001300801007387 */ /* 0x000fe20000100a00 */
[----:B------:R0:W-:Y:S03]  /*17cb0*/  STL.64 [R1+0x138], R10 ;  /* 0x0001380a01007387 */ /* 0x0001e60000100a00 */
[----:B0-----:R-:W3:Y:S02]  /*17cc0*/  LDL.LU.64 R10, [R1+0x1430] ;  /* 0x00143000010a7983 */ /* 0x001ee40000300a00 */
[C---:B---3--:R-:W-:Y:S11]  /*17cd0*/  HMMA.16816.F32 R12, R20.reuse, R10, R12 ;  /* 0x0000000a140c723c */ /* 0x048ff6000000180c */
[----:B------:R-:W-:Y:S11]  /*17ce0*/  @!UPT UIADD3 URZ, URZ, URZ, URZ ;  /* 0x0000003f3f3ff290 */ /* 0x000ff6000fffe03f */
[----:B------:R-:W-:Y:S01]  /*17cf0*/  @!UPT UIADD3 URZ, URZ, URZ, URZ ;  /* 0x0000003f3f3ff290 */ /* 0x000fe2000fffe03f */
[----:B------:R-:W-:Y:S01]  /*17d00*/  STL.64 [R1+0x120], R12 ;  /* 0x0001200c01007387 */ /* 0x000fe20000100a00 */
[----:B------:R0:W-:Y:S03]  /*17d10*/  STL.64 [R1+0x128], R14 ;  /* 0x0001280e01007387 */ /* 0x0001e60000100a00 */
[----:B0-----:R-:W2:Y:S01]  /*17d20*/  LDL.LU.64 R14, [R1+0x1428] ;  /* 0x00142800010e7983 */ /* 0x001ea20000300a00 */
[----:B------:R0:W-:Y:S02]  /*17d30*/  STL.64 [R1+0x1408], R10 ;  /* 0x0014080a01007387 */ /* 0x0001e40000100a00 */
[----:B------:R-:W3:Y:S02]  /*17d40*/  LDL.LU R8, [R1+0x150] ;  /* 0x0001500001087983 */ /* 0x000ee40000300800 */
[----:B------:R-:W3:Y:S01]  /*17d50*/  LDL.LU R9, [R1+0x154] ;  /* 0x0001540001097983 */ /* 0x000ee20000300800 */
[----:B0-----:R-:W3:Y:S01]  /*17d60*/  LDL.LU R10, [R1+0x158] ;  /* 0x00015800010a7983 */ /* 0x001ee20000300800 */
[----:B------:R-:W3:Y:S01]  /*17d70*/  LDL.LU R11, [R1+0x15c] ;  /* 0x00015c00010b7983 */ /* 0x000ee20000300800 */
[C---:B--2---:R-:W-:Y:S11]  /*17d80*/  HMMA.16816.F32 R16, R20.reuse, R14, R16 ;  /* 0x0000000e1410723c */ /* 0x044ff60000001810 */
[----:B------:R-:W-:Y:S11]  /*17d90*/  @!UPT UIADD3 URZ, URZ, URZ, URZ ;  /* 0x0000003f3f3ff290 */ /* 0x000ff6000fffe03f */
[----:B------:R-:W-:Y:S01]  /*17da0*/  @!UPT UIADD3 URZ, URZ, URZ, URZ ;  /* 0x0000003f3f3ff290 */ /* 0x000fe2000fffe03f */
[----:B------:R-:W-:Y:S01]  /*17db0*/  STL.64 [R1+0x110], R16 ;  /* 0x0001101001007387 */ /* 0x000fe20000100a00 */
[----:B------:R0:W-:Y:S03]  /*17dc0*/  STL.64 [R1+0x118], R18 ;  /* 0x0001181201007387 */ /* 0x0001e60000100a00 */
[----:B0-----:R-:W4:Y:S02]  /*17dd0*/  LDL.LU.64 R18, [R1+0x1420] ;  /* 0x0014200001127983 */ /* 0x001f240000300a00 */
[----:B----4-:R-:W-:Y:S02]  /*17de0*/  HMMA.16816.F32 R24, R20, R18, R24 ;  /* 0x000000121418723c */ /* 0x010fe40000001818 */
[----:B------:R-:W2:Y:S11]  /*17df0*/  LDL.LU R20, [R1+0x370] ;  /* 0x0003700001147983 */ /* 0x000eb60000300800 */
[----:B------:R-:W-:Y:S10]  /*17e00*/  @!UPT UIADD3 URZ, URZ, URZ, URZ ;  /* 0x0000003f3f3ff290 */ /* 0x000ff4000fffe03f */
[----:B------:R-:W-:Y:S01]  /*17e10*/  STL.64 [R1+0x4b0], R24 ;  /* 0x0004b01801007387 */ /* 0x000fe20000100a00 */
[----:B------:R-:W-:Y:S02]  /*17e20*/  STL.64 [R1+0x4b8], R26 ;  /* 0x0004b81a01007387 */ /* 0x000fe40000100a00 */
[----:B------:R-:W2:Y:S02]  /*17e30*/  LDL.LU R21, [R1+0x374] ;  /* 0x0003740001157983 */ /* 0x000ea40000300800 */
[----:B------:R-:W4:Y:S01]  /*17e40*/  LDL.LU R22, [R1+0x378] ;  /* 0x0003780001167983 */ /* 0x000f220000300800 */
[----:B------:R-:W4:Y:S04]  /*17e50*/  LDL.LU R23, [R1+0x37c] ;  /* 0x00037c0001177983 */ /* 0x000f280000300800 */
[----:B------:R-:W0:Y:S02]  /*17e60*/  LDSM.16.MT88.4 R24, [R28+0x4380] ;  /* 0x004380001c18783b */ /* 0x000e240000004200 */
[----:B0-----:R-:W-:-:S02]  /*17e70*/  IMAD.MOV.U32 R5, RZ, RZ, R26 ;  /* 0x000000ffff057224 */ /* 0x001fc400078e001a */
[----:B------:R-:W-:Y:S01]  /*17e80*/  IMAD.MOV.U32 R4, RZ, RZ, R27 ;  /* 0x000000ffff047224 */ /* 0x000fe200078e001b */
[----:B----4-:R-:W-:Y:S01]  /*17e90*/  STL.64 [R1+0x1400], R22 ;  /* 0x0014001601007387 */ /* 0x010fe20000100a00 */
[----:B--2---:R0:W-:Y:S03]  /*17ea0*/  STL.64 [R1+0x13f8], R20 ;  /* 0x0013f81401007387 */ /* 0x0041e60000100a00 */
[----:B0-----:R-:W2:Y:S01]  /*17eb0*/  LDL.LU R20, [R1+0x260] ;  /* 0x0002600001147983 */ /* 0x001ea20000300800 */
[----:B------:R-:W2:Y:S02]  /*17ec0*/  LDL.LU R21, [R1+0x264] ;  /* 0x0002640001157983 */ /* 0x000ea40000300800 */
[----:B------:R-:W2:Y:S02]  /*17ed0*/  LDL.LU R22, [R1+0x268] ;  /* 0x0002680001167983 */ /* 0x000ea40000300800 */
[----:B------:R-:W2:Y:S01]  /*17ee0*/  LDL.LU R23, [R1+0x26c] ;  /* 0x00026c0001177983 */ /* 0x000ea20000300800 */
[----:B------:R-:W-:Y:S02]  /*17ef0*/  STL.64 [R1+0x60], R24 ;  /* 0x0000601801007387 */ /* 0x000fe40000100a00 */
[----:B------:R-:W0:Y:S04]  /*17f00*/  LDSM.16.MT88.4 R24, [R29+0x4000] ;  /* 0x004000001d18783b */ /* 0x000e280000004200 */
[----:B------:R-:W-:Y:S02]  /*17f10*/  STL [R1+0x13f4], R4 ;  /* 0x0013f40401007387 */ /* 0x000fe40000100800 */
[----:B------:R-:W-:Y:S01]  /*17f20*/  STL [R1+0x13f0], R5 ;  /* 0x0013f00501007387 */ /* 0x000fe20000100800 */
[----:B------:R-:W-:Y:S04]  /*17f30*/  STL [R1+0x107c], R28 ;  /* 0x00107c1c01007387 */ /* 0x000fe80000100800 */
[----:B0-----:R-:W-:Y:S01]  /*17f40*/  STL.64 [R1+0x50], R24 ;  /* 0x0000501801007387 */ /* 0x001fe20000100a00 */
[----:B------:R0:W-:Y:S03]  /*17f50*/  STL.64 [R1+0x58], R26 ;  /* 0x0000581a01007387 */ /* 0x0001e60000100a00 */
[----:B0-----:R-:W3:Y:S01]  /*17f60*/  LDL.LU.64 R26, [R1+0x1418] ;  /* 0x00141800011a7983 */ /* 0x001ee20000300a00 */
[----:B------:R-:W3:Y:S02]  /*17f70*/  LDL.LU.64 R24, [R1+0x1410] ;  /* 0x0014100001187983 */ /* 0x000ee40000300a00 */
[C---:B---3--:R-:W-:Y:S11]  /*17f80*/  HMMA.16816.F32 R8, R24.reuse, R6, R8 ;  /* 0x000000061808723c */ /* 0x048ff60000001808 */
[----:B------:R-:W-:Y:S11]  /*17f90*/  @!UPT UIADD3 URZ, URZ, URZ, URZ ;  /* 0x0000003f3f3ff290 */ /* 0x000ff6000fffe03f */
[----:B------:R-:W-:Y:S01]  /*17fa0*/  @!UPT UIADD3 URZ, URZ, URZ, URZ ;  /* 0x0000003f3f3ff290 */ /* 0x000fe2000fffe03f */
[----:B------:R-:W-:Y:S01]  /*17fb0*/  STL.64 [R1+0x150], R8 ;  /* 0x0001500801007387 */ /* 0x000fe20000100a00 */
[----:B------:R-:W-:Y:S02]  /*17fc0*/  STL.64 [R1+0x158], R10 ;  /* 0x0001580a01007387 */ /* 0x000fe40000100a00 */
[----:B------:R-:W0:Y:S04]  /*17fd0*/  LDSM.16.MT88.4 R8, [R29+0x4080] ;  /* 0x004080001d08783b */ /* 0x000e280000004200 */
[----:B0-----:R-:W-:Y:S01]  /*17fe0*/  IMAD.MOV.U32 R4, RZ, RZ, R10 ;  /* 0x000000ffff047224 */ /* 0x001fe200078e000a */
[----:B------:R-:W-:Y:S01]  /*17ff0*/  STL.64 [R1+0x40], R8 ;  /* 0x0000400801007387 */ /* 0x000fe20000100a00 */
[----:B------:R-:W-:Y:S02]  /*18000*/  IMAD.MOV.U32 R5, RZ, RZ, R11 ;  /* 0x000000ffff057224 */ /* 0x000fe400078e000b */
[----:B------:R-:W0:Y:S02]  /*18010*/  LDSM.16.MT88.4 R8, [R29+0x4100] ;  /* 0x004100001d08783b */ /* 0x000e240000004200 */
[----:B0-----:R-:W-:Y:S02]  /*18020*/  STL.64 [R1+0x30], R8 ;  /* 0x0000300801007387 */ /* 0x001fe40000100a00 */
[----:B------:R0:W-:Y:S02]  /*18030*/  STL.64 [R1+0x38], R10 ;  /* 0x0000380a01007387 */ /* 0x0001e40000100a00 */
[----:B0-----:R-:W2:Y:S02]  /*18040*/  LDL.LU.64 R10, [R1+0x1408] ;  /* 0x00140800010a7983 */ /* 0x001ea40000300a00 */
        /* <DEDUP_REMOVED lines=12> */
[----:B------:R-:W-:Y:S02]  /*18110*/  STL.64 [R1+0x13e8], R10 ;  /* 0x0013e80a01007387 */ /* 0x000fe40000100a00 */
[----:B------:R1:W-:Y:S02]  /*18120*/  STL [R1+0x13e0], R8 ;  /* 0x0013e00801007387 */ /* 0x0003e40000100800 */
[----:B-1----:R-:W2:Y:S01]  /*18130*/  LDL.LU R8, [R1+0x400] ;  /* 0x0004000001087983 */ /* 0x002ea20000300800 */
[----:B------:R-:W2:Y:S02]  /*18140*/  LDL.LU R9, [R1+0x404] ;  /* 0x0004040001097983 */ /* 0x000ea40000300800 */
[----:B------:R-:W2:Y:S02]  /*18150*/  LDL.LU R10, [R1+0x408] ;  /* 0x00040800010a7983 */ /* 0x000ea40000300800 */
[----:B------:R-:W2:Y:S01]  /*18160*/  LDL.LU R11, [R1+0x40c] ;  /* 0x00040c00010b7983 */ /* 0x000ea20000300800 */
[----:B------:R-:W-:Y:S01]  /*18170*/  STL [R1+0x12d8], R12 ;  /* 0x0012d80c01007387 */ /* 0x000fe20000100800 */
[----:B------:R-:W-:Y:S02]  /*18180*/  STL [R1+0x12d4], R13 ;  /* 0x0012d40d01007387 */ /* 0x000fe40000100800 */
[----:B0-----:R-:W-:-:S02]  /*18190*/  IMAD.MOV.U32 R17, RZ, RZ, R22 ;  /* 0x000000ffff117224 */ /* 0x001fc400078e0016 */
[----:B------:R-:W-:Y:S02]  /*181a0*/  IMAD.MOV.U32 R16, RZ, RZ, R23 ;  /* 0x000000ffff107224 */ /* 0x000fe400078e0017 */
[----:B------:R-:W-:Y:S02]  /*181b0*/  IMAD.MOV.U32 R0, RZ, RZ, R20 ;  /* 0x000000ffff007224 */ /* 0x000fe400078e0014 */
[----:B------:R-:W-:Y:S01]  /*181c0*/  IMAD.MOV.U32 R28, RZ, RZ, R21 ;  /* 0x000000ffff1c7224 */ /* 0x000fe200078e0015 */
[----:B------:R-:W3:Y:S01]  /*181d0*/  LDL.LU.64 R22, [R1+0x1400] ;  /* 0x0014000001167983 */ /* 0x000ee20000300a00 */
[----:B------:R-:W3:Y:S02]  /*181e0*/  LDL.LU.64 R20, [R1+0x13f8] ;  /* 0x0013f80001147983 */ /* 0x000ee40000300a00 */
[----:B---3--:R-:W-:Y:S11]  /*181f0*/  HMMA.16816.F32 R20, R24, R14, R20 ;  /* 0x0000000e1814723c */ /* 0x008ff60000001814 */
[----:B------:R-:W-:Y:S11]  /*18200*/  @!UPT UIADD3 URZ, URZ, URZ, URZ ;  /* 0x0000003f3f3ff290 */ /* 0x000ff6000fffe03f */
[----:B------:R-:W-:Y:S01]  /*18210*/  @!UPT UIADD3 URZ, URZ, URZ, URZ ;  /* 0x0000003f3f3ff290 */ /* 0x000fe2000fffe03f */
[----:B------:R-:W-:Y:S01]  /*18220*/  STL.64 [R1+0x370], R20 ;  /* 0x0003701401007387 */ /* 0x000fe20000100a00 */
[----:B------:R-:W-:Y:S02]  /*18230*/  STL.64 [R1+0x378], R22 ;  /* 0x0003781601007387 */ /* 0x000fe40000100a00 */
[----:B------:R-:W0:Y:S04]  /*18240*/  LDSM.16.MT88.4 R20, [R29+0x4280] ;  /* 0x004280001d14783b */ /* 0x000e280000004200 */
[----:B------:R-:W-:Y:S02]  /*18250*/  STL.64 [R1+0x13d8], R14 ;  /* 0x0013d80e01007387 */ /* 0x000fe40000100a00 */
[----:B0-----:R-:W-:Y:S02]  /*18260*/  IMAD.MOV.U32 R12, RZ, RZ, R20 ;  /* 0x000000ffff0c7224 */ /* 0x001fe400078e0014 */
[----:B------:R-:W-:-:S02]  /*18270*/  IMAD.MOV.U32 R13, RZ, RZ, R21 ;  /* 0x000000ffff0d7224 */ /* 0x000fc400078e0015 */
[----:B------:R-:W-:Y:S02]  /*18280*/  IMAD.MOV.U32 R2, RZ, RZ, R22 ;  /* 0x000000ffff027224 */ /* 0x000fe400078e0016 */
[----:B------:R-:W-:Y:S02]  /*18290*/  IMAD.MOV.U32 R3, RZ, RZ, R23 ;  /* 0x000000ffff037224 */ /* 0x000fe400078e0017 */
[----:B------:R-:W0:Y:S04]  /*182a0*/  LDSM.16.MT88.4 R20, [R29+0x4300] ;  /* 0x004300001d14783b */ /* 0x000e280000004200 */
[----:B------:R-:W-:Y:S04]  /*182b0*/  STL.64 [R1+0x13d0], R12 ;  /* 0x0013d00c01007387 */ /* 0x000fe80000100a00 */
[----:B0-----:R-:W-:Y:S01]  /*182c0*/  STL.64 [R1+0x11d0], R22 ;  /* 0x0011d01601007387 */ /* 0x001fe20000100a00 */
[----:B------:R0:W-:Y:S03]  /*182d0*/  STL.64 [R1+0x11c8], R20 ;  /* 0x0011c81401007387 */ /* 0x0001e60000100a00 */
[----:B0-----:R-:W3:Y:S01]  /*182e0*/  LDL.LU R20, [R1+0x2f0] ;  /* 0x0002f00001147983 */ /* 0x001ee20000300800 */
[----:B------:R-:W3:Y:S02]  /*182f0*/  LDL.LU R21, [R1+0x2f4] ;  /* 0x0002f40001157983 */ /* 0x000ee40000300800 */
[----:B------:R-:W4:Y:S02]  /*18300*/  LDL.LU R22, [R1+0x2f8] ;  /* 0x0002f80001167983 */ /* 0x000f240000300800 */
[----:B------:R-:W4:Y:S02]  /*18310*/  LDL.LU R23, [R1+0x2fc] ;  /* 0x0002fc0001177983 */ /* 0x000f240000300800 */
[----:B----4-:R-:W-:Y:S01]  /*18320*/  STL.64 [R1+0x12e8], R22 ;  /* 0x0012e81601007387 */ /* 0x010fe20000100a00 */
[----:B---3--:R0:W-:Y:S03]  /*18330*/  STL.64 [R1+0x12e0], R20 ;  /* 0x0012e01401007387 */ /* 0x0081e60000100a00 */
[----:B0-----:R-:W3:Y:S01]  /*18340*/  LDL.LU.64 R20, [R1+0x30] ;  /* 0x0000300001147983 */ /* 0x001ee20000300a00 */
[----:B------:R-:W4:Y:S01]  /*18350*/  LDL.LU.64 R22, [R1+0x38] ;  /* 0x0000380001167983 */ /* 0x000f220000300a00 */
[----:B--2---:R-:W-:Y:S01]  /*18360*/  HMMA.16816.F32 R8, R24, R18, R8 ;  /* 0x000000121808723c */ /* 0x004fe20000001808 */
[----:B------:R-:W0:Y:S01]  /*18370*/  LDSM.16.MT88.4 R24, [R29+0x4380] ;  /* 0x004380001d18783b */ /* 0x000e220000004200 */
[----:B----4-:R-:W-:Y:S03]  /*18380*/  STL.64 [R1+0x1308], R22 ;  /* 0x0013081601007387 */ /* 0x010fe60000100a00 */
[----:B---3--:R1:W-:Y:S02]  /*18390*/  STL.64 [R1+0x1300], R20 ;  /* 0x0013001401007387 */ /* 0x0083e40000100a00 */
[----:B-1----:R-:W2:Y:S01]  /*183a0*/  LDL.LU R20, [R1+0x40] ;  /* 0x0000400001147983 */ /* 0x002ea20000300800 */
[----:B------:R-:W2:Y:S02]  /*183b0*/  LDL.LU R21, [R1+0x44] ;  /* 0x0000440001157983 */ /* 0x000ea40000300800 */
[----:B------:R-:W-:-:S02]  /*183c0*/  IMAD.MOV.U32 R22, RZ, RZ, R4 ;  /* 0x000000ffff167224 */ /* 0x000fc400078e0004 */
[----:B------:R-:W-:Y:S01]  /*183d0*/  IMAD.MOV.U32 R23, RZ, RZ, R5 ;  /* 0x000000ffff177224 */ /* 0x000fe200078e0005 */
[----:B------:R-:W3:Y:S01]  /*183e0*/  LDL.LU R4, [R1+0x13f4] ;  /* 0x0013f40001047983 */ /* 0x000ee20000300800 */
[----:B------:R-:W4:Y:S03]  /*183f0*/  LDL.LU R5, [R1+0x13f0] ;  /* 0x0013f00001057983 */ /* 0x000f260000300800 */
[----:B------:R-:W-:Y:S04]  /*18400*/  STL.64 [R1+0x1358], R22 ;  /* 0x0013581601007387 */ /* 0x000fe80000100a00 */
[----:B--2---:R-:W-:Y:S01]  /*18410*/  STL.64 [R1+0x1350], R20 ;  /* 0x0013501401007387 */ /* 0x004fe20000100a00 */
[----:B------:R-:W-:Y:S02]  /*18420*/  STL.64 [R1+0x13c8], R18 ;  /* 0x0013c81201007387 */ /* 0x000fe40000100a00 */
[----:B------:R-:W-:Y:S02]  /*18430*/  STL.64 [R1+0x13c0], R16 ;  /* 0x0013c01001007387 */ /* 0x000fe40000100a00 */
[----:B------:R-:W-:Y:S01]  /*18440*/  STL.64 [R1+0x400], R8 ;  /* 0x0004000801007387 */ /* 0x000fe20000100a00 */
[----:B------:R-:W-:Y:S01]  /*18450*/  STL.64 [R1+0x408], R10 ;  /* 0x0004080a01007387 */ /* 0x000fe20000100a00 */
[----:B0-----:R-:W-:Y:S02]  /*18460*/  STL.64 [R1+0x1188], R26 ;  /* 0x0011881a01007387 */ /* 0x001fe40000100a00 */
[----:B------:R0:W-:Y:S02]  /*18470*/  STL.64 [R1+0x1180], R24 ;  /* 0x0011801801007387 */ /* 0x0001e40000100a00 */
[----:B0-----:R-:W2:Y:S01]  /*18480*/  LDL.LU R24, [R1+0x300] ;  /* 0x0003000001187983 */ /* 0x001ea20000300800 */
[----:B------:R-:W2:Y:S02]  /*18490*/  LDL.LU R25, [R1+0x304] ;  /* 0x0003040001197983 */ /* 0x000ea40000300800 */
[----:B------:R-:W2:Y:S02]  /*184a0*/  LDL.LU R26, [R1+0x308] ;  /* 0x00030800011a7983 */ /* 0x000ea40000300800 */
[----:B------:R-:W2:Y:S01]  /*184b0*/  LDL.LU R27, [R1+0x30c] ;  /* 0x00030c00011b7983 */ /* 0x000ea20000300800 */
[----:B------:R-:W2:Y:S01]  /*184c0*/  LDL.LU R20, [R1+0x50] ;  /* 0x0000500001147983 */ /* 0x000ea20000300800 */
[----:B------:R-:W2:Y:S02]  /*184d0*/  LDL.LU R21, [R1+0x54] ;  /* 0x0000540001157983 */ /* 0x000ea40000300800 */
[----:B------:R-:W2:Y:S02]  /*184e0*/  LDL.LU R22, [R1+0x58] ;  /* 0x0000580001167983 */ /* 0x000ea40000300800 */
[----:B------:R-:W2:Y:S02]  /*184f0*/  LDL.LU R23, [R1+0x5c] ;  /* 0x00005c0001177983 */ /* 0x000ea40000300800 */
[----:B--2---:R-:W-:Y:S01]  /*18500*/  STL.64 [R1+0x13a8], R22 ;  /* 0x0013a81601007387 */ /* 0x004fe20000100a00 */
[----:B------:R-:W-:Y:S02]  /*18510*/  STL.64 [R1+0x13a0], R20 ;  /* 0x0013a01401007387 */ /* 0x000fe40000100a00 */
[----:B------:R-:W-:Y:S02]  /*18520*/  STL.64 [R1+0x12f8], R26 ;  /* 0x0012f81a01007387 */ /* 0x000fe40000100a00 */
[----:B------:R0:W-:Y:S02]  /*18530*/  STL.64 [R1+0x12f0], R24 ;  /* 0x0012f01801007387 */ /* 0x0001e40000100a00 */
[----:B0-----:R-:W2:Y:S01]  /*18540*/  LDL.LU R24, [R1+0x310] ;  /* 0x0003100001187983 */ /* 0x001ea20000300800 */
[----:B------:R-:W2:Y:S02]  /*18550*/  LDL.LU R25, [R1+0x314] ;  /* 0x0003140001197983 */ /* 0x000ea40000300800 */
[----:B------:R-:W2:Y:S02]  /*18560*/  LDL.LU R26, [R1+0x318] ;  /* 0x00031800011a7983 */ /* 0x000ea40000300800 */
[----:B------:R-:W2:Y:S02]  /*18570*/  LDL.LU R27, [R1+0x31c] ;  /* 0x00031c00011b7983 */ /* 0x000ea40000300800 */
[----:B--2---:R-:W-:Y:S01]  /*18580*/  STL.64 [R1+0x1318], R26 ;  /* 0x0013181a01007387 */ /* 0x004fe20000100a00 */
[----:B------:R0:W-:Y:S03]  /*18590*/  STL.64 [R1+0x1310], R24 ;  /* 0x0013101801007387 */ /* 0x0001e60000100a00 */
        /* <DEDUP_REMOVED lines=15> */
[----:B------:R-:W2:Y:S01]  /*18690*/  LDL.LU R27, [R1+0x39c] ;  /* 0x00039c00011b7983 */ /* 0x000ea20000300800 */
[----:B------:R-:W3:Y:S01]  /*186a0*/  LDL.LU R20, [R1+0x60] ;  /* 0x0000600001147983 */ /* 0x000ee20000300800 */
[----:B------:R-:W3:Y:S03]  /*186b0*/  LDL.LU R21, [R1+0x64] ;  /* 0x0000640001157983 */ /* 0x000ee60000300800 */
[----:B--2---:R-:W-:Y:S01]  /*186c0*/  STL.64 [R1+0x1348], R26 ;  /* 0x0013481a01007387 */ /* 0x004fe20000100a00 */
[----:B------:R0:W-:Y:S03]  /*186d0*/  STL.64 [R1+0x1340], R24 ;  /* 0x0013401801007387 */ /* 0x0001e60000100a00 */
[----:B0-----:R-:W2:Y:S01]  /*186e0*/  LDL.LU R24, [R1+0x3a0] ;  /* 0x0003a00001187983 */ /* 0x001ea20000300800 */
[----:B------:R-:W2:Y:S02]  /*186f0*/  LDL.LU R25, [R1+0x3a4] ;  /* 0x0003a40001197983 */ /* 0x000ea40000300800 */
[----:B------:R-:W2:Y:S02]  /*18700*/  LDL.LU R26, [R1+0x3a8] ;  /* 0x0003a800011a7983 */ /* 0x000ea40000300800 */
[----:B------:R-:W2:Y:S01]  /*18710*/  LDL.LU R27, [R1+0x3ac] ;  /* 0x0003ac00011b7983 */ /* 0x000ea20000300800 */
        /* <DEDUP_REMOVED lines=30> */
[----:B----4-:R-:W-:-:S02]  /*18900*/  IMAD.MOV.U32 R22, RZ, RZ, R5 ;  /* 0x000000ffff167224 */ /* 0x010fc400078e0005 */
[----:B---3--:R-:W-:-:S07]  /*18910*/  IMAD.MOV.U32 R23, RZ, RZ, R4 ;  /* 0x000000ffff177224 */ /* 0x008fce00078e0004 */
[C---:B------:R-:W-:Y:S01]  /*18920*/  HMMA.16816.F32 R8, R20.reuse, R6, R8 ;  /* 0x000000061408723c */ /* 0x040fe20000001808 */
[----:B--2---:R-:W-:Y:S01]  /*18930*/  STL.64 [R1+0x1398], R26 ;  /* 0x0013981a01007387 */ /* 0x004fe20000100a00 */
[----:B------:R0:W-:Y:S03]  /*18940*/  STL.64 [R1+0x1390], R24 ;  /* 0x0013901801007387 */ /* 0x0001e60000100a00 */
        /* <DEDUP_REMOVED lines=8> */
[----:B------:R-:W2:Y:S02]  /*189d0*/  LDL.LU R26, [R1+0x3f8] ;  /* 0x0003f800011a7983 */ /* 0x000ea40000300800 */
[----:B------:R-:W2:Y:S01]  /*189e0*/  LDL.LU R27, [R1+0x3fc] ;  /* 0x0003fc00011b7983 */ /* 0x000ea20000300800 */
[----:B------:R-:W-:Y:S01]  /*189f0*/  STL [R1+0x1080], R29 ;  /* 0x0010801d01007387 */ /* 0x000fe20000100800 */
[----:B------:R-:W-:Y:S02]  /*18a00*/  STL.64 [R1+0x460], R8 ;  /* 0x0004600801007387 */ /* 0x000fe40000100a00 */
[----:B------:R0:W-:Y:S02]  /*18a10*/  STL.64 [R1+0x468], R10 ;  /* 0x0004680a01007387 */ /* 0x0001e40000100a00 */
[----:B0-----:R-:W3:Y:S01]  /*18a20*/  LDL.LU.64 R10, [R1+0x13e8] ;  /* 0x0013e800010a7983 */ /* 0x001ee20000300a00 */
[----:B------:R-:W4:Y:S01]  /*18a30*/  LDL.LU R8, [R1+0x13e0] ;  /* 0x0013e00001087983 */ /* 0x000f220000300800 */
[C---:B---3--:R-:W-:Y:S11]  /*18a40*/  HMMA.16816.F32 R12, R20.reuse, R10, R12 ;  /* 0x0000000a140c723c */ /* 0x048ff6000000180c */
[----:B------:R-:W-:Y:S11]  /*18a50*/  @!UPT UIADD3 URZ, URZ, URZ, URZ ;  /* 0x0000003f3f3ff290 */ /* 0x000ff6000fffe03f */
[----:B------:R-:W-:Y:S01]  /*18a60*/  @!UPT UIADD3 URZ, URZ, URZ, URZ ;  /* 0x0000003f3f3ff290 */ /* 0x000fe2000fffe03f */
[----:B------:R-:W-:Y:S01]  /*18a70*/  STL.64 [R1+0x450], R12 ;  /* 0x0004500c01007387 */ /* 0x000fe20000100a00 */
[----:B------:R0:W-:Y:S03]  /*18a80*/  STL.64 [R1+0x458], R14 ;  /* 0x0004580e01007387 */ /* 0x0001e60000100a00 */
[----:B0-----:R-:W3:Y:S01]  /*18a90*/  LDL.LU.64 R14, [R1+0x13d8] ;  /* 0x0013d800010e7983 */ /* 0x001ee20000300a00 */
[----:B------:R-:W2:Y:S01]  /*18aa0*/  LDL.LU.64 R12, [R1+0x13d0] ;  /* 0x0013d000010c7983 */ /* 0x000ea20000300a00 */
[C---:B---3--:R-:W-:Y:S11]  /*18ab0*/  HMMA.16816.F32 R16, R20.reuse, R14, R16 ;  /* 0x0000000e1410723c */ /* 0x048ff60000001810 */
[----:B------:R-:W-:Y:S11]  /*18ac0*/  @!UPT UIADD3 URZ, URZ, URZ, URZ ;  /* 0x0000003f3f3ff290 */ /* 0x000ff6000fffe03f */
[----:B------:R-:W-:Y:S01]  /*18ad0*/  @!UPT UIADD3 URZ, URZ, URZ, URZ ;  /* 0x0000003f3f3ff290 */ /* 0x000fe2000fffe03f */
[----:B------:R-:W-:Y:S01]  /*18ae0*/  STL.64 [R1+0x440], R16 ;  /* 0x0004401001007387 */ /* 0x000fe20000100a00 */
[----:B------:R0:W-:Y:S03]  /*18af0*/  STL.64 [R1+0x448], R18 ;  /* 0x0004481201007387 */ /* 0x0001e60000100a00 */
[----:B0-----:R-:W2:Y:S01]  /*18b00*/  LDL.LU.64 R18, [R1+0x13c8] ;  /* 0x0013c80001127983 */ /* 0x001ea20000300a00 */
[----:B------:R-:W3:Y:S01]  /*18b10*/  LDL.LU.64 R16, [R1+0x13c0] ;  /* 0x0013c00001107983 */ /* 0x000ee20000300a00 */
[----:B--2---:R-:W-:Y:S02]  /*18b20*/  HMMA.16816.F32 R20, R20, R18, R24 ;  /* 0x000000121414723c */ /* 0x004fe40000001818 */
        /* <DEDUP_REMOVED lines=65> */
[----:B--2---:R-:W-:Y:S01]  /*18f40*/  HMMA.16816.F32 R24, R20, R6, R24 ;  /* 0x000000061418723c */ /* 0x004fe20000001818 */
[----:B------:R-:W-:Y:S02]  /*18f50*/  IMAD.MOV.U32 R9, RZ, RZ, R22 ;  /* 0x000000ffff097224 */ /* 0x000fe400078e0016 */
[----:B------:R-:W-:-:S02]  /*18f60*/  IMAD.MOV.U32 R29, RZ, RZ, R23 ;  /* 0x000000ffff1d7224 */ /* 0x000fc400078e0017 */
[----:B------:R-:W-:Y:S02]  /*18f70*/  IMAD.MOV.U32 R4, RZ, RZ, R20 ;  /* 0x000000ffff047224 */ /* 0x000fe400078e0014 */
[----:B------:R-:W-:Y:S11]  /*18f80*/  IMAD.MOV.U32 R5, RZ, RZ, R21 ;  /* 0x000000ffff057224 */ /* 0x000ff600078e0015 */
[----:B------:R-:W-:Y:S05]  /*18f90*/  @!UPT UIADD3 URZ, URZ, URZ, URZ ;  /* 0x0000003f3f3ff290 */ /* 0x000fea000fffe03f */
[----:B------:R-:W-:Y:S01]  /*18fa0*/  STL.64 [R1+0x310], R24 ;  /* 0x0003101801007387 */ /* 0x000fe20000100a00 */
[----:B------:R0:W-:Y:S03]  /*18fb0*/  STL.64 [R1+0x318], R26 ;  /* 0x0003181a01007387 */ /* 0x0001e60000100a00 */
[----:B0-----:R-:W2:Y:S01]  /*18fc0*/  LDL.LU.64 R26, [R1+0x12f8] ;  /* 0x0012f800011a7983 */ /* 0x001ea20000300a00 */
[----:B------:R-:W2:Y:S02]  /*18fd0*/  LDL.LU.64 R24, [R1+0x12f0] ;  /* 0x0012f00001187983 */ /* 0x000ea40000300a00 */
[----:B------:R-:W3:Y:S02]  /*18fe0*/  LDL.LU.64 R22, [R1+0x12e8] ;  /* 0x0012e80001167983 */ /* 0x000ee40000300a00 */
[----:B------:R-:W3:Y:S01]  /*18ff0*/  LDL.LU.64 R20, [R1+0x12e0] ;  /* 0x0012e00001147983 */ /* 0x000ee20000300a00 */
[----:B------:R0:W-:Y:S02]  /*19000*/  STL.64 [R1+0x12b0], R6 ;  /* 0x0012b00601007387 */ /* 0x0001e40000100a00 */
[----:B0-----:R-:W-:-:S02]  /*19010*/  IMAD.MOV.U32 R6, RZ, RZ, R9 ;  /* 0x000000ffff067224 */ /* 0x001fc400078e0009 */
[----:B------:R-:W-:Y:S01]  /*19020*/  IMAD.MOV.U32 R7, RZ, RZ, R29 ;  /* 0x000000ffff077224 */ /* 0x000fe200078e001d */
[----:B------:R-:W4:Y:S01]  /*19030*/  LDL.LU R9, [R1+0x12dc] ;  /* 0x0012dc0001097983 */ /* 0x000f220000300800 */
[----:B------:R-:W-:Y:S05]  /*19040*/  STL.64 [R1+0x12a8], R10 ;  /* 0x0012a80a01007387 */ /* 0x000fea0000100a00 */
[C---:B--2---:R-:W-:Y:S08]  /*19050*/  HMMA.16816.F32 R24, R4.reuse, R10, R24 ;  /* 0x0000000a0418723c */ /* 0x044ff00000001818 */
[----:B---3--:R-:W-:Y:S11]  /*19060*/  HMMA.16816.F32 R20, R4, R14, R20 ;  /* 0x0000000e0414723c */ /* 0x008ff60000001814 */
[----:B------:R-:W-:Y:S04]  /*19070*/  @!UPT UIADD3 URZ, URZ, URZ, URZ ;  /* 0x0000003f3f3ff290 */ /* 0x000fe8000fffe03f */
[----:B------:R0:W-:Y:S01]  /*19080*/  STL.64 [R1+0x300], R24 ;  /* 0x0003001801007387 */ /* 0x0001e20000100a00 */
[----:B------:R1:W-:Y:S03]  /*19090*/  STL.64 [R1+0x308], R26 ;  /* 0x0003081a01007387 */ /* 0x0003e60000100a00 */
[----:B0-----:R-:W2:Y:S04]  /*190a0*/  LDL.LU R24, [R1+0xc0] ;  /* 0x0000c00001187983 */ /* 0x001ea80000300800 */
[----:B------:R0:W-:Y:S02]  /*190b0*/  STL.64 [R1+0x2f0], R20 ;  /* 0x0002f01401007387 */ /* 0x0001e40000100a00 */
[----:B------:R3:W-:Y:S02]  /*190c0*/  STL.64 [R1+0x2f8], R22 ;  /* 0x0002f81601007387 */ /* 0x0007e40000100a00 */
[----:B------:R-:W2:Y:S01]  /*190d0*/  LDL.LU R25, [R1+0xc4] ;  /* 0x0000c40001197983 */ /* 0x000ea20000300800 */
[----:B-1----:R-:W2:Y:S01]  /*190e0*/  LDL.LU R26, [R1+0xc8] ;  /* 0x0000c800011a7983 */ /* 0x002ea20000300800 */
[----:B------:R-:W2:Y:S02]  /*190f0*/  LDL.LU R27, [R1+0xcc] ;  /* 0x0000cc00011b7983 */ /* 0x000ea40000300800 */
[----:B0-----:R-:W-:-:S02]  /*19100*/  IMAD.MOV.U32 R20, RZ, RZ, R12 ;  /* 0x000000ffff147224 */ /* 0x001fc400078e000c */
[----:B---3--:R-:W-:Y:S02]  /*19110*/  IMAD.MOV.U32 R22, RZ, RZ, R2 ;  /* 0x000000ffff167224 */ /* 0x008fe400078e0002 */
[----:B------:R-:W-:Y:S01]  /*19120*/  IMAD.MOV.U32 R23, RZ, RZ, R3 ;  /* 0x000000ffff177224 */ /* 0x000fe200078e0003 */
[----:B------:R-:W3:Y:S01]  /*19130*/  LDL.LU R12, [R1+0x12d8] ;  /* 0x0012d800010c7983 */ /* 0x000ee20000300800 */
[----:B------:R-:W-:Y:S02]  /*19140*/  IMAD.MOV.U32 R21, RZ, RZ, R13 ;  /* 0x000000ffff157224 */ /* 0x000fe400078e000d */
[----:B------:R-:W3:Y:S02]  /*19150*/  LDL.LU R13, [R1+0x12d4] ;  /* 0x0012d400010d7983 */ /* 0x000ee40000300800 */
[----:B------:R-:W3:Y:S01]  /*19160*/  LDL.LU R2, [R1+0x12d0] ;  /* 0x0012d00001027983 */ /* 0x000ee20000300800 */
[----:B------:R-:W3:Y:S01]  /*19170*/  LDL.LU R3, [R1+0x12cc] ;  /* 0x0012cc0001037983 */ /* 0x000ee20000300800 */
[----:B------:R-:W-:Y:S02]  /*19180*/  STL.64 [R1+0x1220], R22 ;  /* 0x0012201601007387 */ /* 0x000fe40000100a00 */
[----:B------:R-:W-:Y:S01]  /*19190*/  STL.64 [R1+0x1218], R20 ;  /* 0x0012181401007387 */ /* 0x000fe20000100a00 */
        /* <DEDUP_REMOVED lines=12> */
[----:B------:R-:W-:-:S02]  /*19260*/  IMAD.MOV.U32 R22, RZ, RZ, R17 ;  /* 0x000000ffff167224 */ /* 0x000fc400078e0011 */
[----:B------:R-:W-:Y:S01]  /*19270*/  IMAD.MOV.U32 R23, RZ, RZ, R16 ;  /* 0x000000ffff177224 */ /* 0x000fe200078e0010 */
        /* <DEDUP_REMOVED lines=8> */
[----:B------:R-:W3:Y:S01]  /*19300*/  LDL.LU R0, [R1+0x12c8] ;  /* 0x0012c80001007983 */ /* 0x000ee20000300800 */
[----:B------:R-:W-:Y:S03]  /*19310*/  STL.64 [R1+0x1270], R22 ;  /* 0x0012701601007387 */ /* 0x000fe60000100a00 */
[----:B------:R-:W-:Y:S04]  /*19320*/  STL.64 [R1+0x1268], R20 ;  /* 0x0012681401007387 */ /* 0x000fe80000100a00 */
        /* <DEDUP_REMOVED lines=13> */
[----:B------:R-:W-:Y:S01]  /*19400*/  IMAD.MOV.U32 R23, RZ, RZ, R8 ;  /* 0x000000ffff177224 */ /* 0x000fe200078e0008 */
[----:B--2---:R-:W-:Y:S01]  /*19410*/  STL.64 [R1+0x1200], R26 ;  /* 0x0012001a01007387 */ /* 0x004fe20000100a00 */
[----:B------:R0:W-:Y:S03]  /*19420*/  STL.64 [R1+0x11f8], R24 ;  /* 0x0011f81801007387 */ /* 0x0001e60000100a00 */
[----:B0-----:R-:W2:Y:S01]  /*19430*/  LDL.LU R24, [R1+0x170] ;  /* 0x0001700001187983 */ /* 0x001ea20000300800 */
[----:B------:R-:W2:Y:S02]  /*19440*/  LDL.LU R25, [R1+0x174] ;  /* 0x0001740001197983 */ /* 0x000ea40000300800 */
[----:B------:R-:W4:Y:S02]  /*19450*/  LDL.LU R26, [R1+0x178] ;  /* 0x00017800011a7983 */ /* 0x000f240000300800 */
[----:B------:R-:W4:Y:S02]  /*19460*/  LDL.LU R27, [R1+0x17c] ;  /* 0x00017c00011b7983 */ /* 0x000f240000300800 */
[----:B---3--:R-:W-:-:S02]  /*19470*/  IMAD.MOV.U32 R20, RZ, RZ, R13 ;  /* 0x000000ffff147224 */ /* 0x008fc400078e000d */
[----:B------:R-:W-:Y:S01]  /*19480*/  IMAD.MOV.U32 R21, RZ, RZ, R12 ;  /* 0x000000ffff157224 */ /* 0x000fe200078e000c */
[----:B------:R-:W-:Y:S04]  /*19490*/  STL.64 [R1+0x12c0], R22 ;  /* 0x0012c01601007387 */ /* 0x000fe80000100a00 */
[----:B------:R-:W-:Y:S04]  /*194a0*/  STL.64 [R1+0x12b8], R20 ;  /* 0x0012b81401007387 */ /* 0x000fe80000100a00 */
[----:B----4-:R-:W-:Y:S01]  /*194b0*/  STL.64 [R1+0x1210], R26 ;  /* 0x0012101a01007387 */ /* 0x010fe20000100a00 */
        /* <DEDUP_REMOVED lines=43> */
[----:B----4-:R-:W-:Y:S01]  /*19770*/  HMMA.16816.F32 R4, R4, R18, R20 ;  /* 0x000000120404723c */ /* 0x010fe20000001814 */
        /* <DEDUP_REMOVED lines=12> */
[----:B------:R-:W3:Y:S01]  /*19840*/  LDL.LU.64 R12, [R1+0x4a0] ;  /* 0x0004a000010c7983 */ /* 0x000ee20000300a00 */
[----:B------:R-:W4:Y:S02]  /*19850*/  LDL.LU.64 R22, [R1+0x12c0] ;  /* 0x0012c00001167983 */ /* 0x000f240000300a00 */
[----:B------:R-:W4:Y:S02]  /*19860*/  LDL.LU.64 R20, [R1+0x12b8] ;  /* 0x0012b80001147983 */ /* 0x000f240000300a00 */
[----:B------:R-:W-:Y:S01]  /*19870*/  STL.64 [R1+0x2a0], R4 ;  /* 0x0002a00401007387 */ /* 0x000fe20000100a00 */
[----:B------:R0:W-:Y:S04]  /*19880*/  STL.64 [R1+0x2a8], R6 ;  /* 0x0002a80601007387 */ /* 0x0001e80000100a00 */
[----:B0-----:R-:W4:Y:S02]  /*19890*/  LDL.LU.64 R6, [R1+0x12b0] ;  /* 0x0012b00001067983 */ /* 0x001f240000300a00 */
[C---:B----4-:R-:W-:Y:S11]  /*198a0*/  HMMA.16816.F32 R8, R20.reuse, R6, R8 ;  /* 0x000000061408723c */ /* 0x050ff60000001808 */
[----:B------:R-:W-:Y:S11]  /*198b0*/  @!UPT UIADD3 URZ, URZ, URZ, URZ ;  /* 0x0000003f3f3ff290 */ /* 0x000ff6000fffe03f */
[----:B------:R-:W-:Y:S01]  /*198c0*/  @!UPT UIADD3 URZ, URZ, URZ, URZ ;  /* 0x0000003f3f3ff290 */ /* 0x000fe2000fffe03f */
[----:B------:R-:W-:Y:S01]  /*198d0*/  STL.64 [R1+0x290], R8 ;  /* 0x0002900801007387 */ /* 0x000fe20000100a00 */
[----:B------:R0:W-:Y:S03]  /*198e0*/  STL.64 [R1+0x298], R10 ;  /* 0x0002980a01007387 */ /* 0x0001e60000100a00 */
[----:B0-----:R-:W2:Y:S01]  /*198f0*/  LDL.LU.64 R10, [R1+0x12a8] ;  /* 0x0012a800010a7983 */ /* 0x001ea20000300a00 */
[----:B------:R-:W4:Y:S01]  /*19900*/  LDL.LU.64 R4, [R1+0x478] ;  /* 0x0004780001047983 */ /* 0x000f220000300a00 */
        /* <DEDUP_REMOVED lines=22> */
[----:B------:R-:W3:Y:S01]  /*19a70*/  LDL.LU.64 R8, [R1+0x470] ;  /* 0x0004700001087983 */ /* 0x000ee20000300a00 */
        /* <DEDUP_REMOVED lines=72> */
[----:B------:R-:W-:Y:S02]  /*19f00*/  STL.64 [R1+0x1178], R10 ;  /* 0x0011780a01007387 */ /* 0x000fe40000100a00 */
[----:B---3--:R0:W-:Y:S02]  /*19f10*/  STL.64 [R1+0x1170], R8 ;  /* 0x0011700801007387 */ /* 0x0081e40000100a00 */
[----:B0-----:R-:W3:Y:S01]  /*19f20*/  LDL.LU R8, [R1+0xb0] ;  /* 0x0000b00001087983 */ /* 0x001ee20000300800 */
[----:B------:R-:W3:Y:S02]  /*19f30*/  LDL.LU R9, [R1+0xb4] ;  /* 0x0000b40001097983 */ /* 0x000ee40000300800 */
[----:B------:R-:W3:Y:S02]  /*19f40*/  LDL.LU R10, [R1+0xb8] ;  /* 0x0000b800010a7983 */ /* 0x000ee40000300800 */
        /* <DEDUP_REMOVED lines=9> */
[----:B------:R1:W-:Y:S02]  /*19fe0*/  STL.64 [R1+0x1160], R12 ;  /* 0x0011600c01007387 */ /* 0x0003e40000100a00 */
[----:B0-----:R-:W-:Y:S01]  /*19ff0*/  IMAD.MOV.U32 R14, RZ, RZ, R0 ;  /* 0x000000ffff0e7224 */ /* 0x001fe200078e0000 */
[----:B-1----:R-:W3:Y:S01]  /*1a000*/  LDL.LU R12, [R1+0xa0] ;  /* 0x0000a000010c7983 */ /* 0x002ee20000300800 */
[----:B------:R-:W3:Y:S02]  /*1a010*/  LDL.LU R13, [R1+0xa4] ;  /* 0x0000a400010d7983 */ /* 0x000ee40000300800 */
[----:B------:R-:W3:Y:S01]  /*1a020*/  LDL.LU R0, [R1+0x1190] ;  /* 0x0011900001007983 */ /* 0x000ee20000300800 */
[----:B--2---:R-:W-:Y:S01]  /*1a030*/  HMMA.16816.F32 R20, R20, R18, R24 ;  /* 0x000000121414723c */ /* 0x004fe20000001818 */
[----:B------:R-:W3:Y:S01]  /*1a040*/  LDL.LU.64 R26, [R1+0x1188] ;  /* 0x00118800011a7983 */ /* 0x000ee20000300a00 */
[----:B------:R-:W3:Y:S02]  /*1a050*/  LDL.LU.64 R24, [R1+0x1180] ;  /* 0x0011800001187983 */ /* 0x000ee40000300a00 */
[----:B------:R0:W-:Y:S02]  /*1a060*/  STL.64 [R1+0x1140], R18 ;  /* 0x0011401201007387 */ /* 0x0001e40000100a00 */
[----:B0-----:R-:W2:Y:S11]  /*1a070*/  LDL.LU.64 R18, [R1+0x480] ;  /* 0x0004800001127983 */ /* 0x001eb60000300a00 */
[----:B------:R-:W-:Y:S06]  /*1a080*/  @!UPT UIADD3 URZ, URZ, URZ, URZ ;  /* 0x0000003f3f3ff290 */ /* 0x000fec000fffe03f */
[----:B------:R-:W-:Y:S01]  /*1a090*/  STL.64 [R1+0xc0], R20 ;  /* 0x0000c01401007387 */ /* 0x000fe20000100a00 */
[----:B------:R0:W-:Y:S03]  /*1a0a0*/  STL.64 [R1+0xc8], R22 ;  /* 0x0000c81601007387 */ /* 0x0001e60000100a00 */
[----:B0-----:R-:W2:Y:S01]  /*1a0b0*/  LDL.LU R23, [R1+0x7e4] ;  /* 0x0007e40001177983 */ /* 0x001ea20000300800 */
[C---:B---3--:R-:W-:Y:S11]  /*1a0c0*/  HMMA.16816.F32 R8, R24.reuse, R6, R8 ;  /* 0x000000061808723c */ /* 0x048ff60000001808 */
[----:B------:R-:W-:Y:S11]  /*1a0d0*/  @!UPT UIADD3 URZ, URZ, URZ, URZ ;  /* 0x0000003f3f3ff290 */ /* 0x000ff6000fffe03f */
[----:B------:R-:W-:Y:S01]  /*1a0e0*/  @!UPT UIADD3 URZ, URZ, URZ, URZ ;  /* 0x0000003f3f3ff290 */ /* 0x000fe2000fffe03f */
[----:B------:R-:W-:Y:S01]  /*1a0f0*/  STL.64 [R1+0xb0], R8 ;  /* 0x0000b00801007387 */ /* 0x000fe20000100a00 */
[----:B------:R0:W-:Y:S03]  /*1a100*/  STL.64 [R1+0xb8], R10 ;  /* 0x0000b80a01007387 */ /* 0x0001e60000100a00 */
[----:B0-----:R-:W3:Y:S01]  /*1a110*/  LDL.LU.64 R10, [R1+0x1178] ;  /* 0x00117800010a7983 */ /* 0x001ee20000300a00 */
[----:B------:R-:W-:Y:S02]  /*1a120*/  IMAD.MOV.U32 R15, RZ, RZ, R3 ;  /* 0x000000ffff0f7224 */ /* 0x000fe400078e0003 */
[----:B------:R-:W2:Y:S02]  /*1a130*/  LDL.LU.64 R8, [R1+0x1170] ;  /* 0x0011700001087983 */ /* 0x000ea40000300a00 */
[----:B------:R-:W2:Y:S03]  /*1a140*/  LDL.LU.64 R6, [R1+0x488] ;  /* 0x0004880001067983 */ /* 0x000ea60000300a00 */
[----:B---3--:R-:W-:Y:S11]  /*1a150*/  HMMA.16816.F32 R12, R24, R10, R12 ;  /* 0x0000000a180c723c */ /* 0x008ff6000000180c */
[----:B------:R-:W-:Y:S11]  /*1a160*/  @!UPT UIADD3 URZ, URZ, URZ, URZ ;  /* 0x0000003f3f3ff290 */ /* 0x000ff6000fffe03f */
[----:B------:R-:W-:Y:S01]  /*1a170*/  @!UPT UIADD3 URZ, URZ, URZ, URZ ;  /* 0x0000003f3f3ff290 */ /* 0x000fe2000fffe03f */
[----:B------:R-:W-:Y:S01]  /*1a180*/  STL.64 [R1+0xa0], R12 ;  /* 0x0000a00c01007387 */ /* 0x000fe20000100a00 */
[----:B------:R0:W-:Y:S03]  /*1a190*/  STL.64 [R1+0xa8], R14 ;  /* 0x0000a80e01007387 */ /* 0x0001e60000100a00 */
[----:B0-----:R-:W3:Y:S01]  /*1a1a0*/  LDL.LU.64 R14, [R1+0x1168] ;  /* 0x00116800010e7983 */ /* 0x001ee20000300a00 */
[----:B------:R-:W2:Y:S02]  /*1a1b0*/  LDL.LU.64 R12, [R1+0x1160] ;  /* 0x00116000010c7983 */ /* 0x000ea40000300a00 */
[----:B------:R-:W3:Y:S02]  /*1a1c0*/  LDL.LU.64 R10, [R1+0x498] ;  /* 0x00049800010a7983 */ /* 0x000ee40000300a00 */
[----:B------:R-:W4:Y:S01]  /*1a1d0*/  LDL.LU R29, [R1+0x7f0] ;  /* 0x0007f000011d7983 */ /* 0x000f220000300800 */
[----:B------:R-:W4:Y:S01]  /*1a1e0*/  LDL.LU R28, [R1+0xe68] ;  /* 0x000e6800011c7983 */ /* 0x000f220000300800 */
[----:B------:R-:W-:-:S04]  /*1a1f0*/  IMAD.MOV.U32 R3, RZ, RZ, c[0x0][0x188] ;  /* 0x00006200ff037624 */ /* 0x000fc800078e00ff */
[----:B------:R-:W-:-:S04]  /*1a200*/  IMAD.SHL.U32 R3, R3, 0x20, RZ ;  /* 0x0000002003037824 */ /* 0x000fc800078e00ff */
[----:B------:R-:W-:-:S05]  /*1a210*/  IMAD.SHL.U32 R3, R3, 0x2, RZ ;  /* 0x0000000203037824 */ /* 0x000fca00078e00ff */
[-C--:B--2---:R-:W-:Y:S02]  /*1a220*/  IADD3 R17, P1, R12, R3.reuse, RZ ;  /* 0x000000030c117210 */ /* 0x084fe40007f3e0ff */
[-C--:B---3--:R-:W-:Y:S01]  /*1a230*/  IADD3 R16, P0, R10, R3.reuse, RZ ;  /* 0x000000030a107210 */ /* 0x088fe20007f1e0ff */
[----:B----4-:R0:W-:Y:S04]  /*1a240*/  STL.64 [R1+0x1138], R28 ;  /* 0x0011381c01007387 */ /* 0x0101e80000100a00 */
[----:B0-----:R-:W2:Y:S01]  /*1a250*/  LDL.LU.64 R28, [R1+0x490] ;  /* 0x00049000011c7983 */ /* 0x001ea20000300a00 */
[----:B------:R-:W-:Y:S02]  /*1a260*/  STL.64 [R1+0x1150], R18 ;  /* 0x0011501201007387 */ /* 0x000fe40000100a00 */
[----:B------:R0:W-:Y:S02]  /*1a270*/  STL.64 [R1+0x1148], R16 ;  /* 0x0011481001007387 */ /* 0x0001e40000100a00 */
[----:B0-----:R-:W3:Y:S01]  /*1a280*/  LDL.LU R16, [R1+0x90] ;  /* 0x0000900001107983 */ /* 0x001ee20000300800 */
[----:B------:R-:W3:Y:S02]  /*1a290*/  LDL.LU R17, [R1+0x94] ;  /* 0x0000940001117983 */ /* 0x000ee40000300800 */
[----:B------:R-:W3:Y:S02]  /*1a2a0*/  LDL.LU R18, [R1+0x98] ;  /* 0x0000980001127983 */ /* 0x000ee40000300800 */
[----:B------:R-:W3:Y:S01]  /*1a2b0*/  LDL.LU R19, [R1+0x9c] ;  /* 0x00009c0001137983 */ /* 0x000ee20000300800 */
[----:B------:R-:W-:Y:S01]  /*1a2c0*/  IADD3 R20, P2, R8, R3, RZ ;  /* 0x0000000308147210 */ /* 0x000fe20007f5e0ff */
[----:B------:R-:W-:-:S04]  /*1a2d0*/  IMAD.X R12, R13, 0x1, R0, P1 ;  /* 0x000000010d0c7824 */ /* 0x000fc800008e0600 */
[--C-:B------:R-:W-:Y:S02]  /*1a2e0*/  IMAD.X R13, R9, 0x1, R0.reuse, P2 ;  /* 0x00000001090d7824 */ /* 0x100fe400010e0600 */
[----:B------:R-:W4:Y:S01]  /*1a2f0*/  LDL.LU.64 R8, [R1+0x1158] ;  /* 0x0011580001087983 */ /* 0x000f220000300a00 */
[----:B---3--:R-:W-:Y:S11]  /*1a300*/  HMMA.16816.F32 R16, R24, R14, R16 ;  /* 0x0000000e1810723c */ /* 0x008ff60000001810 */
[----:B------:R-:W-:Y:S11]  /*1a310*/  @!UPT UIADD3 URZ, URZ, URZ, URZ ;  /* 0x0000003f3f3ff290 */ /* 0x000ff6000fffe03f */
[----:B------:R-:W-:Y:S01]  /*1a320*/  @!UPT UIADD3 URZ, URZ, URZ, URZ ;  /* 0x0000003f3f3ff290 */ /* 0x000fe2000fffe03f */
[----:B------:R-:W-:Y:S01]  /*1a330*/  STL.64 [R1+0x90], R16 ;  /* 0x0000901001007387 */ /* 0x000fe20000100a00 */
[----:B------:R0:W-:Y:S03]  /*1a340*/  STL.64 [R1+0x98], R18 ;  /* 0x0000981201007387 */ /* 0x0001e60000100a00 */
[----:B0-----:R-:W3:Y:S01]  /*1a350*/  LDL.LU.64 R18, [R1+0x1150] ;  /* 0x0011500001127983 */ /* 0x001ee20000300a00 */
[----:B------:R-:W-:Y:S01]  /*1a360*/  IMAD.X R11, R11, 0x1, R0, P0 ;  /* 0x000000010b0b7824 */ /* 0x000fe200000e0600 */
[-C--:B------:R-:W-:Y:S01]  /*1a370*/  IADD3 R21, P0, R4, R3.reuse, RZ ;  /* 0x0000000304157210 */ /* 0x080fe20007f1e0ff */
[----:B------:R-:W3:Y:S01]  /*1a380*/  LDL.LU.64 R16, [R1+0x1148] ;  /* 0x0011480001107983 */ /* 0x000ee20000300a00 */
[----:B------:R0:W-:Y:S01]  /*1a390*/  STL.64 [R1+0x1130], R12 ;  /* 0x0011300c01007387 */ /* 0x0001e20000100a00 */
[----:B----4-:R-:W-:Y:S02]  /*1a3a0*/  IMAD.MOV.U32 R14, RZ, RZ, R8 ;  /* 0x000000ffff0e7224 */ /* 0x010fe400078e0008 */
[----:B------:R-:W-:Y:S01]  /*1a3b0*/  IMAD.X R4, R5, 0x1, R0, P0 ;  /* 0x0000000105047824 */ /* 0x000fe200000e0600 */
[----:B--2---:R-:W-:Y:S01]  /*1a3c0*/  IADD3 R10, P2, R28, R3, RZ ;  /* 0x000000031c0a7210 */ /* 0x004fe20007f5e0ff */
[----:B------:R-:W-:-:S02]  /*1a3d0*/  IMAD.MOV.U32 R15, RZ, RZ, R2 ;  /* 0x000000ffff0f7224 */ /* 0x000fc400078e0002 */
[----:B0-----:R-:W-:Y:S01]  /*1a3e0*/  IMAD.MOV.U32 R13, RZ, RZ, R9 ;  /* 0x000000ffff0d7224 */ /* 0x001fe200078e0009 */
[-C--:B------:R-:W-:Y:S01]  /*1a3f0*/  IADD3 R9, P0, R6, R3.reuse, RZ ;  /* 0x0000000306097210 */ /* 0x080fe20007f1e0ff */
[----:B------:R-:W2:Y:S01]  /*1a400*/  LDL.LU R12, [R1+0x80] ;  /* 0x00008000010c7983 */ /* 0x000ea20000300800 */
[----:B------:R-:W4:Y:S03]  /*1a410*/  LDL.LU R2, [R1+0xe60] ;  /* 0x000e600001027983 */ /* 0x000f260000300800 */
[----:B------:R-:W-:Y:S01]  /*1a420*/  STL [R1+0x1084], R9 ;  /* 0x0010840901007387 */ /* 0x000fe20000100800 */
[----:B------:R-:W-:Y:S01]  /*1a430*/  STL [R1+0x1088], R10 ;  /* 0x0010880a01007387 */ /* 0x000fe20000100800 */
[----:B---3--:R-:W-:-:S05]  /*1a440*/  IADD3 R8, P1, R18, R3, RZ ;  /* 0x0000000312087210 */ /* 0x008fca0007f3e0ff */
[--C-:B------:R-:W-:Y:S02]  /*1a450*/  IMAD.X R5, R19, 0x1, R0.reuse, P1 ;  /* 0x0000000113057824 */ /* 0x100fe400008e0600 */
[----:B------:R-:W2:Y:S01]  /*1a460*/  LDL.LU.64 R18, [R1+0x1140] ;  /* 0x0011400001127983 */ /* 0x000ea20000300a00 */
[--C-:B------:R-:W-:Y:S01]  /*1a470*/  IMAD.X R6, R7, 0x1, R0.reuse, P0 ;  /* 0x0000000107067824 */ /* 0x100fe200000e0600 */
[----:B------:R-:W-:Y:S01]  /*1a480*/  IADD3 R23, R23, 0x1, RZ ;  /* 0x0000000117177810 */ /* 0x000fe20007ffe0ff */
[----:B------:R-:W-:-:S03]  /*1a490*/  IMAD.X R7, R29, 0x1, R0, P2 ;  /* 0x000000011d077824 */ /* 0x000fc600010e0600 */
[----:B------:R0:W-:Y:S01]  /*1a4a0*/  STL [R1+0x108c], R6 ;  /* 0x00108c0601007387 */ /* 0x0001e20000100800 */
[----:B------:R-:W3:Y:S02]  /*1a4b0*/  LDL.LU.64 R28, [R1+0x1138] ;  /* 0x00113800011c7983 */ /* 0x000ee40000300a00 */
[----:B------:R-:W-:Y:S02]  /*1a4c0*/  STL [R1+0x7e4], R23 ;  /* 0x0007e41701007387 */ /* 0x000fe40000100800 */
[----:B------:R-:W-:Y:S01]  /*1a4d0*/  STL [R1+0x1120], R0 ;  /* 0x0011200001007387 */ /* 0x000fe20000100800 */
[----:B------:R1:W-:Y:S01]  /*1a4e0*/  STL [R1+0x1090], R7 ;  /* 0x0010900701007387 */ /* 0x0003e20000100800 */
[----:B--2---:R-:W-:Y:S03]  /*1a4f0*/  HMMA.16816.F32 R24, R24, R18, R12 ;  /* 0x000000121818723c */ /* 0x004fe6000000180c */
[----:B------:R-:W2:Y:S01]  /*1a500*/  LDL.LU.64 R12, [R1+0x1130] ;  /* 0x00113000010c7983 */ /* 0x000ea20000300a00 */
[----:B0-----:R-:W-:-:S02]  /*1a510*/  IMAD.MOV.U32 R6, RZ, RZ, R16 ;  /* 0x000000ffff067224 */ /* 0x001fc400078e0010 */
[----:B-1----:R-:W-:Y:S02]  /*1a520*/  IMAD.MOV.U32 R7, RZ, RZ, R11 ;  /* 0x000000ffff077224 */ /* 0x002fe400078e000b */
[----:B------:R-:W-:Y:S11]  /*1a530*/  IMAD.MOV.U32 R10, RZ, RZ, R20 ;  /* 0x000000ffff0a7224 */ /* 0x000ff600078e0014 */
[----:B------:R-:W-:Y:S05]  /*1a540*/  @!UPT UIADD3 URZ, URZ, URZ, URZ ;  /* 0x0000003f3f3ff290 */ /* 0x000fea000fffe03f */
[----:B------:R-:W-:Y:S02]  /*1a550*/  IMAD.MOV.U32 R14, RZ, RZ, R27 ;  /* 0x000000ffff0e7224 */ /* 0x000fe400078e001b */
[----:B------:R-:W-:Y:S01]  /*1a560*/  IMAD.MOV.U32 R15, RZ, RZ, R26 ;  /* 0x000000ffff0f7224 */ /* 0x000fe200078e001a */
[----:B------:R-:W-:Y:S01]  /*1a570*/  STL.64 [R1+0x80], R24 ;  /* 0x0000801801007387 */ /* 0x000fe20000100a00 */
[----:B------:R-:W-:Y:S02]  /*1a580*/  STL.64 [R1+0x88], R26 ;  /* 0x0000881a01007387 */ /* 0x000fe40000100a00 */
[----:B------:R0:W-:Y:S01]  /*1a590*/  STL [R1+0x1098], R14 ;  /* 0x0010980e01007387 */ /* 0x0001e20000100800 */
[----:B------:R-:W-:Y:S01]  /*1a5a0*/  STL [R1+0x1094], R15 ;  /* 0x0010940f01007387 */ /* 0x000fe20000100800 */
[----:B------:R1:W-:Y:S02]  /*1a5b0*/  STL.64 [R1+0x498], R6 ;  /* 0x0004980601007387 */ /* 0x0003e40000100a00 */
[----:B0-----:R-:W-:-:S02]  /*1a5c0*/  IMAD.MOV.U32 R14, RZ, RZ, R17 ;  /* 0x000000ffff0e7224 */ /* 0x001fc400078e0011 */
[----:B-1----:R-:W-:Y:S02]  /*1a5d0*/  IMAD.MOV.U32 R6, RZ, RZ, R21 ;  /* 0x000000ffff067224 */ /* 0x002fe400078e0015 */
[----:B------:R-:W-:Y:S02]  /*1a5e0*/  IMAD.MOV.U32 R7, RZ, RZ, R4 ;  /* 0x000000ffff077224 */ /* 0x000fe400078e0004 */
[----:B------:R-:W-:Y:S02]  /*1a5f0*/  IMAD.MOV.U32 R4, RZ, RZ, R8 ;  /* 0x000000ffff047224 */ /* 0x000fe400078e0008 */
[----:B--2---:R-:W-:Y:S02]  /*1a600*/  IMAD.MOV.U32 R15, RZ, RZ, R12 ;  /* 0x000000ffff0f7224 */ /* 0x004fe400078e000c */
[----:B------:R-:W-:-:S03]  /*1a610*/  IMAD.MOV.U32 R11, RZ, RZ, R13 ;  /* 0x000000ffff0b7224 */ /* 0x000fc600078e000d */
[----:B------:R-:W-:Y:S02]  /*1a620*/  STL.64 [R1+0x4a0], R14 ;  /* 0x0004a00e01007387 */ /* 0x000fe40000100a00 */
[----:B------:R-:W-:Y:S02]  /*1a630*/  STL.64 [R1+0x470], R10 ;  /* 0x0004700a01007387 */ /* 0x000fe40000100a00 */
[----:B------:R-:W-:Y:S02]  /*1a640*/  STL.64 [R1+0x478], R6 ;  /* 0x0004780601007387 */ /* 0x000fe40000100a00 */
[----:B------:R-:W-:Y:S01]  /*1a650*/  STL.64 [R1+0x480], R4 ;  /* 0x0004800401007387 */ /* 0x000fe20000100a00 */
[----:B------:R-:W2:Y:S01]  /*1a660*/  LDL.LU R0, [R1+0xe48] ;  /* 0x000e480001007983 */ /* 0x000ea20000300800 */
[-C--:B---3--:R-:W-:Y:S02]  /*1a670*/  IADD3 R29, P3, R29, R3.reuse, RZ ;  /* 0x000000031d1d7210 */ /* 0x088fe40007f7e0ff */
[-C--:B------:R-:W-:Y:S01]  /*1a680*/  IADD3 R28, P2, R28, R3.reuse, RZ ;  /* 0x000000031c1c7210 */ /* 0x080fe20007f5e0ff */
[----:B--2---:R0:W-:Y:S02]  /*1a690*/  STL [R1+0x1124], R0 ;  /* 0x0011240001007387 */ /* 0x0041e40000100800 */
[----:B------:R-:W-:Y:S02]  /*1a6a0*/  STL [R1+0x7f0], R29 ;  /* 0x0007f01d01007387 */ /* 0x000fe40000100800 */
[----:B0-----:R-:W2:Y:S01]  /*1a6b0*/  LDL.LU R0, [R1+0xe50] ;  /* 0x000e500001007983 */ /* 0x001ea20000300800 */
[----:B------:R-:W-:Y:S01]  /*1a6c0*/  STL [R1+0xe68], R28 ;  /* 0x000e681c01007387 */ /* 0x000fe20000100800 */
[----:B----4-:R-:W-:Y:S01]  /*1a6d0*/  IADD3 R2, P1, R2, R3, RZ ;  /* 0x0000000302027210 */ /* 0x010fe20007f3e0ff */
[----:B------:R-:W-:-:S05]  /*1a6e0*/  IMAD.MOV.U32 R22, RZ, RZ, 0x1f ;  /* 0x0000001fff167424 */ /* 0x000fca00078e00ff */
[----:B------:R-:W-:-:S04]  /*1a6f0*/  IADD3 R9, R22, c[0x0][0x180], RZ ;  /* 0x0000600016097a10 */ /* 0x000fc80007ffe0ff */
[----:B------:R-:W-:Y:S01]  /*1a700*/  SHF.R.S32.HI R22, RZ, 0x1f, R9 ;  /* 0x0000001fff167819 */ /* 0x000fe20000011409 */
[----:B--2---:R0:W-:Y:S04]  /*1a710*/  STL [R1+0x1128], R0 ;  /* 0x0011280001007387 */ /* 0x0041e80000100800 */
[----:B0-----:R-:W2:Y:S01]  /*1a720*/  LDL.LU R0, [R1+0xe58] ;  /* 0x000e580001007983 */ /* 0x001ea20000300800 */
[----:B------:R-:W3:Y:S02]  /*1a730*/  LDL.LU R8, [R1+0xe40] ;  /* 0x000e400001087983 */ /* 0x000ee40000300800 */
[----:B------:R-:W4:Y:S02]  /*1a740*/  LDL.LU R5, [R1+0xe64] ;  /* 0x000e640001057983 */ /* 0x000f240000300800 */
[----:B------:R-:W3:Y:S01]  /*1a750*/  LDL.LU R21, [R1+0xe38] ;  /* 0x000e380001157983 */ /* 0x000ee20000300800 */
[----:B------:R0:W-:Y:S01]  /*1a760*/  STL [R1+0xe60], R2 ;  /* 0x000e600201007387 */ /* 0x0001e20000100800 */
        /* <DEDUP_REMOVED lines=8> */
[----:B------:R-:W3:Y:S01]  /*1a7f0*/  LDL.LU R14, [R1+0xe3c] ;  /* 0x000e3c00010e7983 */ /* 0x000ee20000300800 */
[----:B------:R-:W-:Y:S01]  /*1a800*/  LEA.HI R22, R22, R9, RZ, 0x5 ;  /* 0x0000000916167211 */ /* 0x000fe200078f28ff */
[----:B------:R-:W3:Y:S01]  /*1a810*/  LDL.LU R24, [R1+0xe10] ;  /* 0x000e100001187983 */ /* 0x000ee20000300800 */
[----:B------:R-:W3:Y:S01]  /*1a820*/  LDL.LU R25, [R1+0xe34] ;  /* 0x000e340001197983 */ /* 0x000ee20000300800 */
[----:B------:R-:W3:Y:S02]  /*1a830*/  LDL.LU R26, [R1+0xe08] ;  /* 0x000e0800011a7983 */ /* 0x000ee40000300800 */
[----:B------:R-:W3:Y:S01]  /*1a840*/  LDL.LU R27, [R1+0xe2c] ;  /* 0x000e2c00011b7983 */ /* 0x000ee20000300800 */
[----:B------:R-:W-:Y:S01]  /*1a850*/  SHF.R.S32.HI R22, RZ, 0x5, R22 ;  /* 0x00000005ff167819 */ /* 0x000fe20000011416 */
[----:B------:R-:W3:Y:S01]  /*1a860*/  LDL.LU R18, [R1+0xe00] ;  /* 0x000e000001127983 */ /* 0x000ee20000300800 */
[----:B------:R-:W3:Y:S02]  /*1a870*/  LDL.LU R19, [R1+0xe24] ;  /* 0x000e240001137983 */ /* 0x000ee40000300800 */
[----:B------:R-:W3:Y:S02]  /*1a880*/  LDL.LU R7, [R1+0xdf8] ;  /* 0x000df80001077983 */ /* 0x000ee40000300800 */
[----:B------:R-:W3:Y:S01]  /*1a890*/  LDL.LU R6, [R1+0xe1c] ;  /* 0x000e1c0001067983 */ /* 0x000ee20000300800 */
[----:B------:R-:W3:Y:S01]  /*1a8a0*/  LDL.LU R10, [R1+0xdf0] ;  /* 0x000df000010a7983 */ /* 0x000ee20000300800 */
[----:B------:R-:W-:Y:S01]  /*1a8b0*/  ISETP.NE.U32.AND P0, PT, R23, R22, PT ;  /* 0x000000161700720c */ /* 0x000fe20003f05070 */
[----:B------:R-:W3:Y:S02]  /*1a8c0*/  LDL.LU R9, [R1+0xe14] ;  /* 0x000e140001097983 */ /* 0x000ee40000300800 */
[----:B------:R-:W3:Y:S01]  /*1a8d0*/  LDL.LU R22, [R1+0xde8] ;  /* 0x000de80001167983 */ /* 0x000ee20000300800 */
[----:B------:R-:W3:Y:S01]  /*1a8e0*/  LDL.LU R23, [R1+0xe0c] ;  /* 0x000e0c0001177983 */ /* 0x000ee20000300800 */
[----:B------:R-:W3:Y:S02]  /*1a8f0*/  LDL.LU R29, [R1+0xde0] ;  /* 0x000de000011d7983 */ /* 0x000ee40000300800 */
[----:B------:R-:W3:Y:S02]  /*1a900*/  LDL.LU R28, [R1+0xe04] ;  /* 0x000e0400011c7983 */ /* 0x000ee40000300800 */
[----:B0-----:R-:W3:Y:S01]  /*1a910*/  LDL.LU R2, [R1+0xdd8] ;  /* 0x000dd80001027983 */ /* 0x001ee20000300800 */
[----:B--2---:R-:W-:-:S05]  /*1a920*/  IADD3 R0, P6, R0, R3, RZ ;  /* 0x0000000300007210 */ /* 0x004fca0007fde0ff */
[----:B------:R0:W-:Y:S04]  /*1a930*/  STL [R1+0xe58], R0 ;  /* 0x000e580001007387 */ /* 0x0001e80000100800 */
[----:B0-----:R-:W2:Y:S02]  /*1a940*/  LDL.LU R0, [R1+0x1128] ;  /* 0x0011280001007983 */ /* 0x001ea40000300800 */
[----:B--2---:R-:W-:-:S05]  /*1a950*/  IADD3 R0, P5, R0, R3, RZ ;  /* 0x0000000300007210 */ /* 0x004fca0007fbe0ff */
[----:B------:R0:W-:Y:S04]  /*1a960*/  STL [R1+0xe50], R0 ;  /* 0x000e500001007387 */ /* 0x0001e80000100800 */
[----:B0-----:R-:W2:Y:S02]  /*1a970*/  LDL.LU R0, [R1+0x1124] ;  /* 0x0011240001007983 */ /* 0x001ea40000300800 */
[----:B--2---:R-:W-:-:S05]  /*1a980*/  IADD3 R0, P4, R0, R3, RZ ;  /* 0x0000000300007210 */ /* 0x004fca0007f9e0ff */
[----:B------:R0:W-:Y:S04]  /*1a990*/  STL [R1+0xe48], R0 ;  /* 0x000e480001007387 */ /* 0x0001e80000100800 */
[----:B0-----:R-:W2:Y:S01]  /*1a9a0*/  LDL.LU R0, [R1+0x1120] ;  /* 0x0011200001007983 */ /* 0x001ea20000300800 */
[----:B------:R-:W2:Y:S02]  /*1a9b0*/  LDL.LU R3, [R1+0x7ec] ;  /* 0x0007ec0001037983 */ /* 0x000ea40000300800 */
[----:B--2---:R-:W-:-:S05]  /*1a9c0*/  IMAD.X R3, R3, 0x1, R0, P3 ;  /* 0x0000000103037824 */ /* 0x004fca00018e0600 */
[----:B------:R0:W-:Y:S02]  /*1a9d0*/  STL [R1+0x7ec], R3 ;  /* 0x0007ec0301007387 */ /* 0x0001e40000100800 */
[----:B0-----:R-:W-:-:S04]  /*1a9e0*/  IMAD.MOV.U32 R3, RZ, RZ, c[0x0][0x188] ;  /* 0x00006200ff037624 */ /* 0x001fc800078e00ff */
[----:B------:R-:W-:-:S04]  /*1a9f0*/  IMAD.SHL.U32 R3, R3, 0x20, RZ ;  /* 0x0000002003037824 */ /* 0x000fc800078e00ff */
[----:B------:R-:W-:Y:S02]  /*1aa00*/  IMAD.SHL.U32 R3, R3, 0x2, RZ ;  /* 0x0000000203037824 */ /* 0x000fe400078e00ff */
[--C-:B----4-:R-:W-:Y:S02]  /*1aa10*/  IMAD.X R5, R5, 0x1, R0.reuse, P2 ;  /* 0x0000000105057824 */ /* 0x110fe400010e0600 */
[--C-:B---3--:R-:W-:Y:S01]  /*1aa20*/  IMAD.X R4, R4, 0x1, R0.reuse, P1 ;  /* 0x0000000104047824 */ /* 0x108fe200008e0600 */
[-C--:B------:R-:W-:Y:S02]  /*1aa30*/  IADD3 R8, P3, R8, R3.reuse, RZ ;  /* 0x0000000308087210 */ /* 0x080fe40007f7e0ff */
[-C--:B------:R-:W-:Y:S02]  /*1aa40*/  IADD3 R21, P2, R21, R3.reuse, RZ ;  /* 0x0000000315157210 */ /* 0x080fe40007f5e0ff */
[-C--:B------:R-:W-:Y:S01]  /*1aa50*/  IADD3 R20, P1, R20, R3.reuse, RZ ;  /* 0x0000000314147210 */ /* 0x080fe20007f3e0ff */
[--C-:B------:R-:W-:Y:S01]  /*1aa60*/  IMAD.X R13, R13, 0x1, R0.reuse, P6 ;  /* 0x000000010d0d7824 */ /* 0x100fe200030e0600 */
[-C--:B------:R-:W-:Y:S01]  /*1aa70*/  IADD3 R17, P6, R17, R3.reuse, RZ ;  /* 0x0000000311117210 */ /* 0x080fe20007fde0ff */
[----:B------:R0:W-:Y:S01]  /*1aa80*/  STL [R1+0xe40], R8 ;  /* 0x000e400801007387 */ /* 0x0001e20000100800 */
[----:B------:R-:W-:Y:S02]  /*1aa90*/  STL [R1+0xe64], R5 ;  /* 0x000e640501007387 */ /* 0x000fe40000100800 */
[----:B------:R-:W-:Y:S02]  /*1aaa0*/  STL [R1+0xe38], R21 ;  /* 0x000e381501007387 */ /* 0x000fe40000100800 */
[--C-:B------:R-:W-:Y:S01]  /*1aab0*/  IMAD.X R12, R12, 0x1, R0.reuse, P5 ;  /* 0x000000010c0c7824 */ /* 0x100fe200028e0600 */
[----:B------:R-:W-:Y:S01]  /*1aac0*/  STL [R1+0xe5c], R4 ;  /* 0x000e5c0401007387 */ /* 0x000fe20000100800 */
[-C--:B------:R-:W-:Y:S01]  /*1aad0*/  IADD3 R16, P5, R16, R3.reuse, RZ ;  /* 0x0000000310107210 */ /* 0x080fe20007fbe0ff */
        /* <DEDUP_REMOVED lines=31> */
[----:B------:R-:W-:Y:S01]  /*1acd0*/  STL [R1+0xdf0], R10 ;  /* 0x000df00a01007387 */ /* 0x000fe20000100800 */
[-C--:B------:R-:W-:Y:S01]  /*1ace0*/  IADD3 R29, P3, R29, R3.reuse, RZ ;  /* 0x000000031d1d7210 */ /* 0x080fe20007f7e0ff */
[----:B------:R-:W-:Y:S02]  /*1acf0*/  STL [R1+0xe14], R9 ;  /* 0x000e140901007387 */ /* 0x000fe40000100800 */
[--C-:B------:R-:W-:Y:S01]  /*1ad00*/  IMAD.X R28, R28, 0x1, R0.reuse, P2 ;  /* 0x000000011c1c7824 */ /* 0x100fe200010e0600 */
[----:B------:R-:W-:Y:S01]  /*1ad10*/  STL [R1+0xde8], R22 ;  /* 0x000de81601007387 */ /* 0x000fe20000100800 */
[----:B------:R-:W-:Y:S01]  /*1ad20*/  IADD3 R2, P2, R2, R3, RZ ;  /* 0x0000000302027210 */ /* 0x000fe20007f5e0ff */
[----:B------:R-:W-:Y:S02]  /*1ad30*/  STL [R1+0xe0c], R23 ;  /* 0x000e0c1701007387 */ /* 0x000fe40000100800 */
[----:B------:R-:W2:Y:S01]  /*1ad40*/  LDL.LU R3, [R1+0xdfc] ;  /* 0x000dfc0001037983 */ /* 0x000ea20000300800 */
[----:B------:R-:W-:Y:S01]  /*1ad50*/  STL [R1+0xde0], R29 ;  /* 0x000de01d01007387 */ /* 0x000fe20000100800 */
[----:B0-----:R-:W3:Y:S02]  /*1ad60*/  LDL.LU R8, [R1+0xdec] ;  /* 0x000dec0001087983 */ /* 0x001ee40000300800 */
[----:B------:R-:W-:Y:S01]  /*1ad70*/  STL [R1+0xe04], R28 ;  /* 0x000e041c01007387 */ /* 0x000fe20000100800 */
[----:B---3--:R0:W-:Y:S01]  /*1ad80*/  STL [R1+0x1118], R8 ;  /* 0x0011180801007387 */ /* 0x0081e20000100800 */
[----:B------:R-:W-:Y:S03]  /*1ad90*/  STL [R1+0xdd8], R2 ;  /* 0x000dd80201007387 */ /* 0x000fe60000100800 */
[----:B0-----:R-:W3:Y:S01]  /*1ada0*/  LDL.LU R8, [R1+0xdc8] ;  /* 0x000dc80001087983 */ /* 0x001ee20000300800 */
[----:B--2---:R-:W-:-:S03]  /*1adb0*/  IMAD.X R3, R3, 0x1, R0, P1 ;  /* 0x0000000103037824 */ /* 0x004fc600008e0600 */
[----:B---3--:R0:W-:Y:S04]  /*1adc0*/  STL [R1+0x111c], R8 ;  /* 0x00111c0801007387 */ /* 0x0081e80000100800 */
        /* <DEDUP_REMOVED lines=27> */
[----:B------:R0:W-:Y:S02]  /*1af80*/  STL [R1+0xdfc], R3 ;  /* 0x000dfc0301007387 */ /* 0x0001e40000100800 */
[----:B0-----:R-:W-:-:S04]  /*1af90*/  IMAD.MOV.U32 R3, RZ, RZ, c[0x0][0x188] ;  /* 0x00006200ff037624 */ /* 0x001fc800078e00ff */
[----:B------:R-:W-:-:S04]  /*1afa0*/  IMAD.SHL.U32 R3, R3, 0x20, RZ ;  /* 0x0000002003037824 */ /* 0x000fc800078e00ff */
[----:B------:R-:W-:-:S05]  /*1afb0*/  IMAD.SHL.U32 R3, R3, 0x2, RZ ;  /* 0x0000000203037824 */ /* 0x000fca00078e00ff */
        /* <DEDUP_REMOVED lines=8> */
[----:B------:R-:W-:-:S05]  /*1b040*/  IMAD.SHL.U32 R3, R3, 0x2, RZ ;  /* 0x0000000203037824 */ /* 0x000fca00078e00ff */
[----:B------:R-:W-:-:S05]  /*1b050*/  IADD3 R8, P6, R8, R3, RZ ;  /* 0x0000000308087210 */ /* 0x000fca0007fde0ff */
[----:B------:R0:W-:Y:S04]  /*1b060*/  STL [R1+0xdc8], R8 ;  /* 0x000dc80801007387 */ /* 0x0001e80000100800 */
[----:B0-----:R-:W2:Y:S01]  /*1b070*/  LDL.LU R8, [R1+0x1118] ;  /* 0x0011180001087983 */ /* 0x001ea20000300800 */
[--C-:B----4-:R-:W-:Y:S01]  /*1b080*/  IMAD.X R21, R21, 0x1, R0.reuse, P4 ;  /* 0x0000000115157824 */ /* 0x110fe200020e0600 */
[-C--:B---3--:R-:W-:Y:S01]  /*1b090*/  IADD3 R4, P4, R4, R3.reuse, RZ ;  /* 0x0000000304047210 */ /* 0x088fe20007f9e0ff */
[--C-:B------:R-:W-:Y:S01]  /*1b0a0*/  IMAD.X R20, R20, 0x1, R0.reuse, P3 ;  /* 0x0000000114147824 */ /* 0x100fe200018e0600 */
[-C--:B------:R-:W-:Y:S01]  /*1b0b0*/  IADD3 R13, P3, R13, R3.reuse, RZ ;  /* 0x000000030d0d7210 */ /* 0x080fe20007f7e0ff */
        /* <DEDUP_REMOVED lines=15> */
[----:B------:R-:W-:Y:S01]  /*1b1b0*/  IADD3 R23, P6, R23, R3, RZ ;  /* 0x0000000317177210 */ /* 0x000fe20007fde0ff */
[----:B------:R-:W-:-:S02]  /*1b1c0*/  IMAD.X R2, R2, 0x1, R0, P4 ;  /* 0x0000000102027824 */ /* 0x000fc400020e0600 */
[----:B--2---:R-:W-:Y:S01]  /*1b1d0*/  IMAD.X R8, R8, 0x1, R0, P5 ;  /* 0x0000000108087824 */ /* 0x004fe200028e0600 */
[----:B------:R-:W-:-:S04]  /*1b1e0*/  IADD3 R5, P5, R5, R3, RZ ;  /* 0x0000000305057210 */ /* 0x000fc80007fbe0ff */
[----:B------:R-:W-:Y:S01]  /*1b1f0*/  STL [R1+0xdec], R8 ;  /* 0x000dec0801007387 */ /* 0x000fe20000100800 */
[----:B------:R-:W-:Y:S02]  /*1b200*/  STL [R1+0xdc0], R5 ;  /* 0x000dc00501007387 */ /* 0x000fe40000100800 */
[----:B------:R-:W-:Y:S02]  /*1b210*/  STL [R1+0xde4], R21 ;  /* 0x000de41501007387 */ /* 0x000fe40000100800 */
[----:B------:R-:W-:Y:S01]  /*1b220*/  STL [R1+0xdb8], R4 ;  /* 0x000db80401007387 */ /* 0x000fe20000100800 */
[----:B------:R-:W-:Y:S01]  /*1b230*/  STL [R1+0xddc], R20 ;  /* 0x000ddc1401007387 */ /* 0x000fe20000100800 */
[----:B------:R-:W-:Y:S02]  /*1b240*/  STL [R1+0xdb0], R13 ;  /* 0x000db00d01007387 */ /* 0x000fe40000100800 */
[----:B------:R-:W-:Y:S02]  /*1b250*/  STL [R1+0xdd4], R17 ;  /* 0x000dd41101007387 */ /* 0x000fe40000100800 */
[----:B------:R-:W-:Y:S02]  /*1b260*/  STL [R1+0xda8], R12 ;  /* 0x000da80c01007387 */ /* 0x000fe40000100800 */
[--C-:B------:R-:W-:Y:S01]  /*1b270*/  IMAD.X R24, R24, 0x1, R0.reuse, P5 ;  /* 0x0000000118187824 */ /* 0x100fe200028e0600 */
[----:B------:R-:W-:Y:S01]  /*1b280*/  STL [R1+0xdcc], R16 ;  /* 0x000dcc1001007387 */ /* 0x000fe20000100800 */
[----:B------:R-:W-:Y:S01]  /*1b290*/  IADD3 R25, P5, R25, R3, RZ ;  /* 0x0000000319197210 */ /* 0x000fe20007fbe0ff */
[----:B------:R-:W-:Y:S02]  /*1b2a0*/  STL [R1+0xda0], R11 ;  /* 0x000da00b01007387 */ /* 0x000fe40000100800 */
[----:B------:R-:W-:Y:S01]  /*1b2b0*/  STL [R1+0xdc4], R15 ;  /* 0x000dc40f01007387 */ /* 0x000fe20000100800 */
[----:B------:R-:W-:Y:S01]  /*1b2c0*/  STL [R1+0xd98], R14 ;  /* 0x000d980e01007387 */ /* 0x000fe20000100800 */
[----:B------:R-:W-:Y:S02]  /*1b2d0*/  STL [R1+0xdbc], R24 ;  /* 0x000dbc1801007387 */ /* 0x000fe40000100800 */
        /* <DEDUP_REMOVED lines=8> */
[----:B------:R-:W-:-:S02]  /*1b360*/  IMAD.X R29, R29, 0x1, R0, P5 ;  /* 0x000000011d1d7824 */ /* 0x000fc400028e0600 */
[----:B------:R-:W-:Y:S01]  /*1b370*/  STL [R1+0xd70], R9 ;  /* 0x000d700901007387 */ /* 0x000fe20000100800 */
[-C--:B------:R-:W-:Y:S01]  /*1b380*/  IADD3 R28, P5, R28, R3.reuse, RZ ;  /* 0x000000031c1c7210 */ /* 0x080fe20007fbe0ff */
[----:B------:R-:W-:Y:S01]  /*1b390*/  STL [R1+0xd94], R22 ;  /* 0x000d941601007387 */ /* 0x000fe20000100800 */
[----:B------:R-:W-:Y:S02]  /*1b3a0*/  STL [R1+0xd68], R23 ;  /* 0x000d681701007387 */ /* 0x000fe40000100800 */
[----:B------:R0:W-:Y:S02]  /*1b3b0*/  STL [R1+0x1114], R0 ;  /* 0x0011140001007387 */ /* 0x0001e40000100800 */
[----:B------:R-:W-:Y:S01]  /*1b3c0*/  STL [R1+0xd8c], R29 ;  /* 0x000d8c1d01007387 */ /* 0x000fe20000100800 */
[----:B0-----:R-:W2:Y:S01]  /*1b3d0*/  LDL.LU R0, [R1+0xd58] ;  /* 0x000d580001007983 */ /* 0x001ea20000300800 */
[----:B------:R-:W-:Y:S02]  /*1b3e0*/  STL [R1+0xd60], R28 ;  /* 0x000d601c01007387 */ /* 0x000fe40000100800 */
[----:B------:R-:W3:Y:S02]  /*1b3f0*/  LDL.LU R8, [R1+0xd48] ;  /* 0x000d480001087983 */ /* 0x000ee40000300800 */
[----:B------:R-:W-:Y:S01]  /*1b400*/  STL [R1+0xd84], R2 ;  /* 0x000d840201007387 */ /* 0x000fe20000100800 */
[----:B---3--:R0:W-:Y:S04]  /*1b410*/  STL [R1+0x1110], R8 ;  /* 0x0011100801007387 */ /* 0x0081e80000100800 */
[----:B0-----:R-:W3:Y:S01]  /*1b420*/  LDL.LU R8, [R1+0xd50] ;  /* 0x000d500001087983 */ /* 0x001ee20000300800 */
[----:B------:R-:W4:Y:S02]  /*1b430*/  LDL.LU R5, [R1+0xd6c] ;  /* 0x000d6c0001057983 */ /* 0x000f240000300800 */
        /* <DEDUP_REMOVED lines=20> */
[----:B------:R-:W3:Y:S01]  /*1b580*/  LDL.LU R22, [R1+0xcf0] ;  /* 0x000cf00001167983 */ /* 0x000ee20000300800 */
[----:B--2---:R-:W-:Y:S01]  /*1b590*/  IADD3 R0, P4, R0, R3, RZ ;  /* 0x0000000300007210 */ /* 0x004fe20007f9e0ff */
[----:B------:R-:W2:Y:S01]  /*1b5a0*/  LDL.LU R23, [R1+0xd14] ;  /* 0x000d140001177983 */ /* 0x000ea20000300800 */
[----:B------:R-:W2:Y:S02]  /*1b5b0*/  LDL.LU R29, [R1+0xce8] ;  /* 0x000ce800011d7983 */ /* 0x000ea40000300800 */
[----:B------:R-:W2:Y:S02]  /*1b5c0*/  LDL.LU R28, [R1+0xd0c] ;  /* 0x000d0c00011c7983 */ /* 0x000ea40000300800 */
[----:B------:R-:W2:Y:S01]  /*1b5d0*/  LDL.LU R2, [R1+0xce0] ;  /* 0x000ce00001027983 */ /* 0x000ea20000300800 */
        /* <DEDUP_REMOVED lines=8> */
[----:B---3--:R-:W-:-:S05]  /*1b660*/  IADD3 R8, P3, R8, R3, RZ ;  /* 0x0000000308087210 */ /* 0x008fca0007f7e0ff */
[----:B------:R0:W-:Y:S04]  /*1b670*/  STL [R1+0xd50], R8 ;  /* 0x000d500801007387 */ /* 0x0001e80000100800 */
[----:B0-----:R-:W2:Y:S01]  /*1b680*/  LDL.LU R8, [R1+0x1110] ;  /* 0x0011100001087983 */ /* 0x001ea20000300800 */
[----:B------:R-:W3:Y:S02]  /*1b690*/  LDL.LU R3, [R1+0xd74] ;  /* 0x000d740001037983 */ /* 0x000ee40000300800 */
[--C-:B----4-:R-:W-:Y:S02]  /*1b6a0*/  IMAD.X R5, R5, 0x1, R0.reuse, P1 ;  /* 0x0000000105057824 */ /* 0x110fe400008e0600 */
[--C-:B------:R-:W-:Y:S02]  /*1b6b0*/  IMAD.X R4, R4, 0x1, R0.reuse, P6 ;  /* 0x0000000104047824 */ /* 0x100fe400030e0600 */
[----:B------:R-:W-:-:S02]  /*1b6c0*/  IMAD.X R13, R13, 0x1, R0, P5 ;  /* 0x000000010d0d7824 */ /* 0x000fc400028e0600 */
[--C-:B------:R-:W-:Y:S02]  /*1b6d0*/  IMAD.X R12, R12, 0x1, R0.reuse, P4 ;  /* 0x000000010c0c7824 */ /* 0x100fe400020e0600 */
[--C-:B------:R-:W-:Y:S02]  /*1b6e0*/  IMAD.X R11, R11, 0x1, R0.reuse, P3 ;  /* 0x000000010b0b7824 */ /* 0x100fe400018e0600 */
[----:B---3--:R-:W-:-:S05]  /*1b6f0*/  IMAD.X R3, R3, 0x1, R0, P2 ;  /* 0x0000000103037824 */ /* 0x008fca00010e0600 */
[----:B------:R0:W-:Y:S02]  /*1b700*/  STL [R1+0xd74], R3 ;  /* 0x000d740301007387 */ /* 0x0001e40000100800 */
[----:B0-----:R-:W-:-:S04]  /*1b710*/  IMAD.MOV.U32 R3, RZ, RZ, c[0x0][0x188] ;  /* 0x00006200ff037624 */ /* 0x001fc800078e00ff */
[----:B------:R-:W-:-:S04]  /*1b720*/  IMAD.SHL.U32 R3, R3, 0x20, RZ ;  /* 0x0000002003037824 */ /* 0x000fc800078e00ff */
[----:B------:R-:W-:-:S05]  /*1b730*/  IMAD.SHL.U32 R3, R3, 0x2, RZ ;  /* 0x0000000203037824 */ /* 0x000fca00078e00ff */
[-C--:B--2---:R-:W-:Y:S02]  /*1b740*/  IADD3 R8, P2, R8, R3.reuse, RZ ;  /* 0x0000000308087210 */ /* 0x084fe40007f5e0ff */
[-C--:B------:R-:W-:Y:S02]  /*1b750*/  IADD3 R21, P1, R21, R3.reuse, RZ ;  /* 0x0000000315157210 */ /* 0x080fe40007f3e0ff */
[-C--:B------:R-:W-:Y:S02]  /*1b760*/  IADD3 R20, P6, R20, R3.reuse, RZ ;  /* 0x0000000314147210 */ /* 0x080fe40007fde0ff */
[-C--:B------:R-:W-:Y:S01]  /*1b770*/  IADD3 R17, P5, R17, R3.reuse, RZ ;  /* 0x0000000311117210 */ /* 0x080fe20007fbe0ff */
[----:B------:R0:W-:Y:S01]  /*1b780*/  STL [R1+0xd48], R8 ;  /* 0x000d480801007387 */ /* 0x0001e20000100800 */
[----:B------:R-:W-:Y:S02]  /*1b790*/  STL [R1+0xd6c], R5 ;  /* 0x000d6c0501007387 */ /* 0x000fe40000100800 */
[----:B------:R-:W-:Y:S02]  /*1b7a0*/  STL [R1+0xd40], R21 ;  /* 0x000d401501007387 */ /* 0x000fe40000100800 */
[----:B------:R-:W-:Y:S01]  /*1b7b0*/  STL [R1+0xd64], R4 ;  /* 0x000d640401007387 */ /* 0x000fe20000100800 */
[-C--:B------:R-:W-:Y:S01]  /*1b7c0*/  IADD3 R16, P4, R16, R3.reuse, RZ ;  /* 0x0000000310107210 */ /* 0x080fe20007f9e0ff */
[----:B------:R-:W-:Y:S01]  /*1b7d0*/  STL [R1+0xd38], R20 ;  /* 0x000d381401007387 */ /* 0x000fe20000100800 */
        /* <DEDUP_REMOVED lines=1340> */
[--C-:B------:R-:W-:Y:S01]  /*20ba0*/  IMAD.X R10, R10, 0x1, R0.reuse, P6 ;  /* 0x000000010a0a7824 */ /* 0x100fe200030e0600 */
[----:B------:R-:W-:Y:S01]  /*20bb0*/  IADD3 R9, P6, R9, UR8, RZ ;  /* 0x0000000809097c10 */ /* 0x000fe2000ffde0ff */
[--C-:B------:R-:W-:Y:S01]  /*20bc0*/  IMAD.X R22, R22, 0x1, R0.reuse, P5 ;  /* 0x0000000116167824 */ /* 0x100fe200028e0600 */
[----:B------:R-:W-:Y:S01]  /*20bd0*/  IADD3 R23, P5, R23, UR8, RZ ;  /* 0x0000000817177c10 */ /* 0x000fe2000ffbe0ff */
        /* <DEDUP_REMOVED lines=28> */
[----:B------:R-:W-:Y:S01]  /*20da0*/  IADD3 R28, P4, R28, UR8, RZ ;  /* 0x000000081c1c7c10 */ /* 0x000fe2000ff9e0ff */
        /* <DEDUP_REMOVED lines=10> */
[----:B--2---:R-:W-:-:S03]  /*20e50*/  IADD3 R0, P3, R0, UR8, RZ ;  /* 0x0000000800007c10 */ /* 0x004fc6000ff7e0ff */
[----:B---3--:R0:W-:Y:S04]  /*20e60*/  STL [R1+0x10a0], R14 ;  /* 0x0010a00e01007387 */ /* 0x0081e80000100800 */
[----:B0-----:R-:W2:Y:S01]  /*20e70*/  LDL.LU R14, [R1+0xfbc] ;  /* 0x000fbc00010e7983 */ /* 0x001ea20000300800 */
[----:B------:R-:W3:Y:S02]  /*20e80*/  LDL.LU R15, [R1+0x1024] ;  /* 0x00102400010f7983 */ /* 0x000ee40000300800 */
[----:B------:R-:W4:Y:S02]  /*20e90*/  LDL.LU R7, [R1+0xffc] ;  /* 0x000ffc0001077983 */ /* 0x000f240000300800 */
        /* <DEDUP_REMOVED lines=25> */
[----:B------:R0:W-:Y:S04]  /*21030*/  STL [R1+0x101c], R0 ;  /* 0x00101c0001007387 */ /* 0x0001e80000100800 */
[----:B0-----:R-:W2:Y:S02]  /*21040*/  LDL.LU R0, [R1+0x10a4] ;  /* 0x0010a40001007983 */ /* 0x001ea40000300800 */
[----:B--2---:R-:W-:-:S05]  /*21050*/  IMAD.X R14, R14, 0x1, R0, P2 ;  /* 0x000000010e0e7824 */ /* 0x004fca00010e0600 */
[----:B------:R0:W-:Y:S04]  /*21060*/  STL [R1+0xfbc], R14 ;  /* 0x000fbc0e01007387 */ /* 0x0001e80000100800 */
[----:B0-----:R-:W2:Y:S02]  /*21070*/  LDL.LU R14, [R1+0x10a0] ;  /* 0x0010a000010e7983 */ /* 0x001ea40000300800 */
[----:B--2---:R-:W-:-:S05]  /*21080*/  IADD3 R14, P2, R14, UR8, RZ ;  /* 0x000000080e0e7c10 */ /* 0x004fca000ff5e0ff */
[----:B------:R0:W-:Y:S04]  /*21090*/  STL [R1+0x1020], R14 ;  /* 0x0010200e01007387 */ /* 0x0001e80000100800 */
[----:B0-----:R-:W2:Y:S01]  /*210a0*/  LDL.LU R14, [R1+0x109c] ;  /* 0x00109c00010e7983 */ /* 0x001ea20000300800 */
[----:B----4-:R-:W-:Y:S01]  /*210b0*/  IADD3.X R7, R7, UR5, RZ, P6, !PT ;  /* 0x0000000507077c10 */ /* 0x010fe2000b7fe4ff */
[----:B------:R-:W-:Y:S01]  /*210c0*/  IADD3 R6, P6, R6, UR8, RZ ;  /* 0x0000000806067c10 */ /* 0x000fe2000ffde0ff */
[----:B------:R-:W-:Y:S01]  /*210d0*/  IADD3.X R10, R10, UR5, RZ, P5, !PT ;  /* 0x000000050a0a7c10 */ /* 0x000fe2000affe4ff */
[----:B------:R-:W-:Y:S01]  /*210e0*/  IADD3 R9, P5, R9, UR8, RZ ;  /* 0x0000000809097c10 */ /* 0x000fe2000ffbe0ff */
[----:B------:R-:W-:Y:S01]  /*210f0*/  IADD3.X R29, R29, UR5, RZ, P4, !PT ;  /* 0x000000051d1d7c10 */ /* 0x000fe2000a7fe4ff */
[----:B------:R-:W-:-:S02]  /*21100*/  IADD3 R28, P4, R28, UR8, RZ ;  /* 0x000000081c1c7c10 */ /* 0x000fc4000ff9e0ff */
[----:B--2---:R-:W-:Y:S01]  /*21110*/  IMAD.X R14, R14, 0x1, R0, P1 ;  /* 0x000000010e0e7824 */ /* 0x004fe200008e0600 */
[----:B---3--:R-:W-:-:S04]  /*21120*/  IADD3 R15, P1, R15, UR8, RZ ;  /* 0x000000080f0f7c10 */ /* 0x008fc8000ff3e0ff */
[----:B------:R0:W-:Y:S04]  /*21130*/  STL [R1+0xfcc], R14 ;  /* 0x000fcc0e01007387 */ /* 0x0001e80000100800 */
[----:B0-----:R0:W5:Y:S01]  /*21140*/  LDL.LU R14, [R1+0x1098] ;  /* 0x00109800010e7983 */ /* 0x0011620000300800 */
[----:B------:R1:W-:Y:S03]  /*21150*/  STL [R1+0x1024], R15 ;  /* 0x0010240f01007387 */ /* 0x0003e60000100800 */
[----:B-1----:R0:W5:Y:S01]  /*21160*/  LDL.LU R15, [R1+0x1094] ;  /* 0x00109400010f7983 */ /* 0x0021620000300800 */
[----:B------:R1:W-:Y:S03]  /*21170*/  STL [R1+0xffc], R7 ;  /* 0x000ffc0701007387 */ /* 0x0003e60000100800 */
[----:B-1----:R-:W2:Y:S01]  /*21180*/  LDL.LU R7, [R1+0x1090] ;  /* 0x0010900001077983 */ /* 0x002ea20000300800 */
[----:B------:R1:W-:Y:S03]  /*21190*/  STL [R1+0x1028], R6 ;  /* 0x0010280601007387 */ /* 0x0003e60000100800 */
[----:B-1----:R-:W3:Y:S01]  /*211a0*/  LDL.LU R6, [R1+0x108c] ;  /* 0x00108c0001067983 */ /* 0x002ee20000300800 */
[----:B------:R1:W-:Y:S03]  /*211b0*/  STL [R1+0x1000], R10 ;  /* 0x0010000a01007387 */ /* 0x0003e60000100800 */
[----:B-1----:R-:W4:Y:S01]  /*211c0*/  LDL.LU R10, [R1+0x1088] ;  /* 0x00108800010a7983 */ /* 0x002f220000300800 */
[----:B------:R1:W-:Y:S03]  /*211d0*/  STL [R1+0x102c], R9 ;  /* 0x00102c0901007387 */ /* 0x0003e60000100800 */
[----:B-1----:R-:W3:Y:S01]  /*211e0*/  LDL.LU R9, [R1+0x1084] ;  /* 0x0010840001097983 */ /* 0x002ee20000300800 */
[----:B------:R-:W-:Y:S01]  /*211f0*/  IADD3.X R3, R3, UR5, RZ, P3, !PT ;  /* 0x0000000503037c10 */ /* 0x000fe20009ffe4ff */
[----:B------:R1:W-:Y:S01]  /*21200*/  STL [R1+0xff8], R29 ;  /* 0x000ff81d01007387 */ /* 0x0003e20000100800 */
[----:B------:R-:W-:-:S02]  /*21210*/  IADD3 R2, P3, R2, UR8, RZ ;  /* 0x0000000802027c10 */ /* 0x000fc4000ff7e0ff */
[----:B------:R-:W-:Y:S01]  /*21220*/  IADD3.X R8, R8, UR5, RZ, P2, !PT ;  /* 0x0000000508087c10 */ /* 0x000fe200097fe4ff */
[----:B------:R-:W-:Y:S01]  /*21230*/  IADD3 R5, P2, R5, UR8, RZ ;  /* 0x0000000805057c10 */ /* 0x000fe2000ff5e0ff */
[----:B------:R-:W-:Y:S01]  /*21240*/  IADD3.X R21, R21, UR5, RZ, P1, !PT ;  /* 0x0000000515157c10 */ /* 0x000fe20008ffe4ff */
[----:B------:R-:W-:Y:S01]  /*21250*/  IADD3 R4, P1, R4, UR8, RZ ;  /* 0x0000000804047c10 */ /* 0x000fe2000ff3e0ff */
[----:B------:R-:W-:Y:S01]  /*21260*/  IADD3.X R20, R20, UR5, RZ, P6, !PT ;  /* 0x0000000514147c10 */ /* 0x000fe2000b7fe4ff */
[----:B-1----:R0:W5:Y:S01]  /*21270*/  LDL.LU R29, [R1+0x1080] ;  /* 0x00108000011d7983 */ /* 0x0021620000300800 */
[----:B------:R1:W-:Y:S01]  /*21280*/  STL [R1+0x1030], R28 ;  /* 0x0010301c01007387 */ /* 0x0003e20000100800 */
[----:B------:R-:W-:Y:S02]  /*21290*/  IADD3 R13, P6, R13, UR8, RZ ;  /* 0x000000080d0d7c10 */ /* 0x000fe4000ffde0ff */
[----:B------:R-:W-:Y:S01]  /*212a0*/  IADD3.X R17, R17, UR5, RZ, P5, !PT ;  /* 0x0000000511117c10 */ /* 0x000fe2000affe4ff */
[----:B------:R-:W-:Y:S01]  /*212b0*/  IADD3 R12, P5, R12, UR8, RZ ;  /* 0x000000080c0c7c10 */ /* 0x000fe2000ffbe0ff */
[----:B------:R-:W-:Y:S01]  /*212c0*/  IADD3.X R16, R16, UR5, RZ, P4, !PT ;  /* 0x0000000510107c10 */ /* 0x000fe2000a7fe4ff */
[----:B-1----:R0:W5:Y:S01]  /*212d0*/  LDL.LU R28, [R1+0x107c] ;  /* 0x00107c00011c7983 */ /* 0x0021620000300800 */
[----:B------:R-:W-:Y:S02]  /*212e0*/  STL [R1+0xff0], R3 ;  /* 0x000ff00301007387 */ /* 0x000fe40000100800 */
[----:B------:R1:W-:Y:S02]  /*212f0*/  STL [R1+0xfe4], R2 ;  /* 0x000fe40201007387 */ /* 0x0003e40000100800 */
[----:B------:R-:W-:Y:S01]  /*21300*/  STL [R1+0xfec], R8 ;  /* 0x000fec0801007387 */ /* 0x000fe20000100800 */
[----:B------:R2:W-:Y:S01]  /*21310*/  STL [R1+0xfdc], R5 ;  /* 0x000fdc0501007387 */ /* 0x0005e20000100800 */
[----:B------:R-:W-:Y:S02]  /*21320*/  STL [R1+0x1004], R21 ;  /* 0x0010041501007387 */ /* 0x000fe40000100800 */
[----:B------:R4:W-:Y:S02]  /*21330*/  STL [R1+0xfd4], R4 ;  /* 0x000fd40401007387 */ /* 0x0009e40000100800 */
[----:B------:R0:W-:Y:S01]  /*21340*/  STL [R1+0xfe8], R20 ;  /* 0x000fe81401007387 */ /* 0x0001e20000100800 */
[----:B------:R-:W-:Y:S01]  /*21350*/  IADD3 R11, P4, R11, UR8, RZ ;  /* 0x000000080b0b7c10 */ /* 0x000fe2000ff9e0ff */
[----:B------:R0:W-:Y:S01]  /*21360*/  STL [R1+0xfc4], R13 ;  /* 0x000fc40d01007387 */ /* 0x0001e20000100800 */
[----:B------:R-:W-:Y:S01]  /*21370*/  IADD3.X R24, R24, UR5, RZ, P3, !PT ;  /* 0x0000000518187c10 */ /* 0x000fe20009ffe4ff */
[----:B------:R0:W-:Y:S01]  /*21380*/  STL [R1+0x1010], R17 ;  /* 0x0010101101007387 */ /* 0x0001e20000100800 */
[----:B------:R-:W-:Y:S01]  /*21390*/  IADD3 R25, P3, R25, UR8, RZ ;  /* 0x0000000819197c10 */ /* 0x000fe2000ff7e0ff */
[----:B------:R0:W-:Y:S01]  /*213a0*/  STL [R1+0xfa4], R12 ;  /* 0x000fa40c01007387 */ /* 0x0001e20000100800 */
[----:B------:R-:W-:Y:S01]  /*213b0*/  IADD3.X R26, R26, UR5, RZ, P2, !PT ;  /* 0x000000051a1a7c10 */ /* 0x000fe200097fe4ff */
[----:B------:R0:W-:Y:S01]  /*213c0*/  STL [R1+0x100c], R16 ;  /* 0x00100c1001007387 */ /* 0x0001e20000100800 */
[----:B------:R-:W-:Y:S01]  /*213d0*/  IADD3.X R27, R27, UR5, RZ, P1, !PT ;  /* 0x000000051b1b7c10 */ /* 0x000fe20008ffe4ff */
[----:B------:R0:W-:Y:S01]  /*213e0*/  STL [R1+0xf94], R11 ;  /* 0x000f940b01007387 */ /* 0x0001e20000100800 */
[----:B------:R-:W-:-:S03]  /*213f0*/  IADD3.X R18, R18, UR5, RZ, P6, !PT ;  /* 0x0000000512127c10 */ /* 0x000fc6000b7fe4ff */
[----:B-1----:R-:W1:Y:S01]  /*21400*/  S2R R2, SR_TID.X ;  /* 0x0000000000027919 */ /* 0x002e620000002100 */
[----:B------:R0:W-:Y:S01]  /*21410*/  STL [R1+0xfe0], R24 ;  /* 0x000fe01801007387 */ /* 0x0001e20000100800 */
[----:B------:R-:W-:Y:S01]  /*21420*/  IADD3.X R19, R19, UR5, RZ, P5, !PT ;  /* 0x0000000513137c10 */ /* 0x000fe2000affe4ff */
[----:B------:R0:W-:Y:S01]  /*21430*/  STL [R1+0xf8c], R25 ;  /* 0x000f8c1901007387 */ /* 0x0001e20000100800 */
[----:B------:R-:W-:Y:S01]  /*21440*/  IADD3.X R22, R22, UR5, RZ, P4, !PT ;  /* 0x0000000516167c10 */ /* 0x000fe2000a7fe4ff */
[----:B------:R0:W-:Y:S01]  /*21450*/  STL [R1+0xfd8], R26 ;  /* 0x000fd81a01007387 */ /* 0x0001e20000100800 */
[----:B------:R0:W-:Y:S01]  /*21460*/  STL [R1+0xfc8], R27 ;  /* 0x000fc81b01007387 */ /* 0x0001e20000100800 */
[----:B------:R-:W-:Y:S01]  /*21470*/  IADD3.X R23, R23, UR5, RZ, P3, !PT ;  /* 0x0000000517177c10 */ /* 0x000fe20009ffe4ff */
[----:B------:R0:W-:Y:S01]  /*21480*/  STL [R1+0xfb8], R18 ;  /* 0x000fb81201007387 */ /* 0x0001e20000100800 */
[----:B------:R0:W-:Y:S01]  /*21490*/  STL [R1+0xfa0], R19 ;  /* 0x000fa01301007387 */ /* 0x0001e20000100800 */
[----:B------:R0:W-:Y:S02]  /*214a0*/  STL [R1+0xf90], R22 ;  /* 0x000f901601007387 */ /* 0x0001e40000100800 */
[----:B------:R-:W-:-:S04]  /*214b0*/  IMAD.MOV.U32 R3, RZ, RZ, c[0x0][0x188] ;  /* 0x00006200ff037624 */ /* 0x000fc800078e00ff */
[----:B------:R-:W-:-:S04]  /*214c0*/  IMAD.SHL.U32 R3, R3, 0x20, RZ ;  /* 0x0000002003037824 */ /* 0x000fc800078e00ff */
[----:B------:R-:W-:Y:S01]  /*214d0*/  IMAD.SHL.U32 R3, R3, 0x2, RZ ;  /* 0x0000000203037824 */ /* 0x000fe200078e00ff */
[----:B-1----:R-:W-:-:S05]  /*214e0*/  LOP3.LUT R2, R2, 0x3f, RZ, 0xc0, !PT ;  /* 0x0000003f02027812 */ /* 0x002fca00078ec0ff */
[----:B------:R-:W-:Y:S02]  /*214f0*/  IMAD.SHL.U32 R2, R2, 0x2, RZ ;  /* 0x0000000202027824 */ /* 0x000fe400078e00ff */
[----:B--2---:R-:W-:Y:S02]  /*21500*/  IMAD.MOV.U32 R5, RZ, RZ, R7 ;  /* 0x000000ffff057224 */ /* 0x004fe400078e0007 */
[----:B----4-:R-:W-:-:S05]  /*21510*/  IMAD.MOV.U32 R4, RZ, RZ, R10 ;  /* 0x000000ffff047224 */ /* 0x010fca00078e000a */
[----:B------:R0:W-:Y:S01]  /*21520*/  STL.64 [R1+0x490], R4 ;  /* 0x0004900401007387 */ /* 0x0001e20000100a00 */
[----:B------:R0:W-:Y:S02]  /*21530*/  STL [R1+0x7f4], R23 ;  /* 0x0007f41701007387 */ /* 0x0001e40000100800 */
[----:B---3--:R-:W-:Y:S02]  /*21540*/  IMAD.MOV.U32 R8, RZ, RZ, R9 ;  /* 0x000000ffff087224 */ /* 0x008fe400078e0009 */
[----:B------:R-:W-:-:S05]  /*21550*/  IMAD.MOV.U32 R9, RZ, RZ, R6 ;  /* 0x000000ffff097224 */ /* 0x000fca00078e0006 */
[----:B------:R0:W-:Y:S01]  /*21560*/  STL.64 [R1+0x488], R8 ;  /* 0x0004880801007387 */ /* 0x0001e20000100a00 */
[----:B------:R-:W-:Y:S01]  /*21570*/  @!P0 CALL.REL.NOINC `(.L_x_2) ;  /* 0x0000001000008944 */ /* 0x000fe20003c00000 */
[----:B------:R-:W-:Y:S05]  /*21580*/  BRA `(.L_x_3) ;  /* 0xfffe576000007947 */ /* 0x000fea000383ffff */
.L_x_2:
[----:B0-----:R-:W2:Y:S04]  /*21590*/  LDL.LU R22, [R1+0x108] ;  /* 0x0001080001167983 */ /* 0x001ea80000300800 */
[----:B--2---:R-:W-:Y:S04]  /*215a0*/  STL [R1+0x1220], R22 ;  /* 0x0012201601007387 */ /* 0x004fe80000100800 */
[----:B------:R-:W2:Y:S04]  /*215b0*/  LDL.LU R23, [R1+0x10c] ;  /* 0x00010c0001177983 */ /* 0x000ea80000300800 */
[----:B--2---:R0:W-:Y:S04]  /*215c0*/  STL [R1+0x1224], R23 ;  /* 0x0012241701007387 */ /* 0x0041e80000100800 */
[----:B0-----:R-:W2:Y:S04]  /*215d0*/  LDL.LU R23, [R1+0xd8] ;  /* 0x0000d80001177983 */ /* 0x001ea80000300800 */
        /* <DEDUP_REMOVED lines=33> */
[----:B------:R-:W2:Y:S01]  /*217f0*/  LDL.LU R22, [R1+0xec] ;  /* 0x0000ec0001167983 */ /* 0x000ea20000300800 */
[----:B0----5:R-:W-:-:S03]  /*21800*/  IMAD.MOV.U32 R23, RZ, RZ, R15 ;  /* 0x000000ffff177224 */ /* 0x021fc600078e000f */
        /* <DEDUP_REMOVED lines=35> */
[----:B------:R-:W2:Y:S04]  /*21a40*/  LDL.LU R2, [R1+0xe8] ;  /* 0x0000e80001027983 */ /* 0x000ea80000300800 */
[----:B------:R-:W3:Y:S04]  /*21a50*/  LDL.LU R0, [R1+0x7c] ;  /* 0x00007c0001007983 */ /* 0x000ee80000300800 */
[----:B------:R-:W3:Y:S04]  /*21a60*/  LDL.LU R3, [R1+0x78] ;  /* 0x0000780001037983 */ /* 0x000ee80000300800 */
[----:B------:R-:W4:Y:S04]  /*21a70*/  LDL.LU R28, [R1+0xc4] ;  /* 0x0000c400011c7983 */ /* 0x000f280000300800 */
[----:B------:R-:W4:Y:S04]  /*21a80*/  LDL.LU R29, [R1+0xc0] ;  /* 0x0000c000011d7983 */ /* 0x000f280000300800 */
[----:B------:R-:W2:Y:S04]  /*21a90*/  LDL.LU R10, [R1+0xd4] ;  /* 0x0000d400010a7983 */ /* 0x000ea80000300800 */
        /* <DEDUP_REMOVED lines=8> */
[----:B------:R-:W2:Y:S01]  /*21b20*/  LDL.LU R13, [R1+0x378] ;  /* 0x00037800010d7983 */ /* 0x000ea20000300800 */
[----:B0-----:R-:W-:-:S03]  /*21b30*/  IMAD.MOV.U32 R22, RZ, RZ, R14 ;  /* 0x000000ffff167224 */ /* 0x001fc600078e000e */
[----:B------:R-:W2:Y:S04]  /*21b40*/  LDL.LU R17, [R1+0x26c] ;  /* 0x00026c0001117983 */ /* 0x000ea80000300800 */
[----:B------:R-:W2:Y:S04]  /*21b50*/  LDL.LU R12, [R1+0x268] ;  /* 0x00026800010c7983 */ /* 0x000ea80000300800 */
[----:B------:R-:W2:Y:S04]  /*21b60*/  LDL.LU R16, [R1+0x15c] ;  /* 0x00015c0001107983 */ /* 0x000ea80000300800 */
[----:B------:R-:W2:Y:S04]  /*21b70*/  LDL.LU R11, [R1+0x158] ;  /* 0x00015800010b7983 */ /* 0x000ea80000300800 */
[----:B------:R-:W2:Y:S01]  /*21b80*/  LDL.LU R24, [R1+0x404] ;  /* 0x0004040001187983 */ /* 0x000ea20000300800 */
[----:B------:R-:W-:-:S03]  /*21b90*/  F2FP.PACK_AB R23, R22, R23 ;  /* 0x000000171617723e */ /* 0x000fc600000000ff */
        /* <DEDUP_REMOVED lines=8> */
[----:B------:R0:W-:Y:S04]  /*21c20*/  STL [R1+0x4ac], R23 ;  /* 0x0004ac1701007387 */ /* 0x0001e80000100800 */
[----:B0-----:R-:W2:Y:S02]  /*21c30*/  LDL.LU R23, [R1+0x12ac] ;  /* 0x0012ac0001177983 */ /* 0x001ea40000300800 */
[----:B--2---:R-:W-:-:S02]  /*21c40*/  F2FP.PACK_AB R23, R22, R23 ;  /* 0x000000171617723e */ /* 0x004fc400000000ff */
        /* <DEDUP_REMOVED lines=64> */
[----:B------:R-:W2:Y:S01]  /*22050*/  LDL.LU R22, [R1+0x1228] ;  /* 0x0012280001167983 */ /* 0x000ea20000300800 */
[----:B---3--:R-:W-:-:S03]  /*22060*/  F2FP.PACK_AB R0, R0, R3 ;  /* 0x000000030000723e */ /* 0x008fc600000000ff */
[----:B------:R0:W-:Y:S01]  /*22070*/  STL [R1+0x458], R23 ;  /* 0x0004581701007387 */ /* 0x0001e20000100800 */
[----:B----4-:R-:W-:-:S03]  /*22080*/  F2FP.PACK_AB R3, R28, R29 ;  /* 0x0000001d1c03723e */ /* 0x010fc600000000ff */
[----:B0-----:R-:W3:Y:S01]  /*22090*/  LDL.LU R23, [R1+0x1224] ;  /* 0x0012240001177983 */ /* 0x001ee20000300800 */
[----:B--2---:R-:W-:-:S03]  /*220a0*/  F2FP.PACK_AB R2, R22, R2 ;  /* 0x000000021602723e */ /* 0x004fc600000000ff */
[----:B------:R-:W2:Y:S04]  /*220b0*/  LDL.LU R22, [R1+0x1220] ;  /* 0x0012200001167983 */ /* 0x000ea80000300800 */
[----:B------:R0:W-:Y:S04]  /*220c0*/  STL [R1+0x454], R2 ;  /* 0x0004540201007387 */ /* 0x0001e80000100800 */
[----:B------:R1:W-:Y:S01]  /*220d0*/  STL [R1+0x450], R0 ;  /* 0x0004500001007387 */ /* 0x0003e20000100800 */
[----:B0-----:R-:W-:-:S03]  /*220e0*/  F2FP.PACK_AB R2, R10, R7 ;  /* 0x000000070a02723e */ /* 0x001fc600000000ff */
[----:B------:R0:W-:Y:S01]  /*220f0*/  STL [R1+0x44c], R3 ;  /* 0x00044c0301007387 */ /* 0x0001e20000100800 */
[----:B-1----:R-:W-:-:S03]  /*22100*/  F2FP.PACK_AB R0, R9, R6 ;  /* 0x000000060900723e */ /* 0x002fc600000000ff */
[----:B------:R1:W-:Y:S04]  /*22110*/  STL [R1+0x448], R2 ;  /* 0x0004480201007387 */ /* 0x0003e80000100800 */
[----:B------:R4:W-:Y:S01]  /*22120*/  STL [R1+0x444], R0 ;  /* 0x0004440001007387 */ /* 0x0009e20000100800 */
[----:B0-----:R-:W-:Y:S02]  /*22130*/  F2FP.PACK_AB R3, R8, R5 ;  /* 0x000000050803723e */ /* 0x001fe400000000ff */
[----:B-1----:R-:W-:-:S03]  /*22140*/  F2FP.PACK_AB R2, R21, R4 ;  /* 0x000000041502723e */ /* 0x002fc600000000ff */
[----:B------:R0:W-:Y:S01]  /*22150*/  STL [R1+0x440], R3 ;  /* 0x0004400301007387 */ /* 0x0001e20000100800 */
[----:B----4-:R-:W-:-:S03]  /*22160*/  F2FP.PACK_AB R0, R20, R13 ;  /* 0x0000000d1400723e */ /* 0x010fc600000000ff */
        /* <DEDUP_REMOVED lines=10> */
[----:B------:R-:W-:Y:S01]  /*22210*/  STL [R1+0x268], R3 ;  /* 0x0002680301007387 */ /* 0x000fe20000100800 */
[----:B----4-:R-:W-:-:S03]  /*22220*/  F2FP.PACK_AB R0, R14, R15 ;  /* 0x0000000f0e00723e */ /* 0x010fc600000000ff */
[----:B------:R0:W-:Y:S04]  /*22230*/  STL [R1+0x264], R2 ;  /* 0x0002640201007387 */ /* 0x0001e80000100800 */
[----:B------:R-:W-:Y:S04]  /*22240*/  STL [R1+0x260], R0 ;  /* 0x0002600001007387 */ /* 0x000fe80000100800 */
[----:B0-----:R-:W4:Y:S04]  /*22250*/  LDL.LU R2, [R1+0x1e8] ;  /* 0x0001e80001027983 */ /* 0x001f280000300800 */
[----:B----4-:R0:W-:Y:S04]  /*22260*/  STL [R1+0x1198], R2 ;  /* 0x0011980201007387 */ /* 0x0101e80000100800 */
        /* <DEDUP_REMOVED lines=31> */
[----:B----4-:R-:W-:Y:S04]  /*22460*/  STL [R1+0x1218], R2 ;  /* 0x0012180201007387 */ /* 0x010fe80000100800 */
[----:B------:R-:W4:Y:S04]  /*22470*/  LDL.LU R0, [R1+0x1fc] ;  /* 0x0001fc0001007983 */ /* 0x000f280000300800 */
        /* <DEDUP_REMOVED lines=33> */
[----:B0-----:R-:W4:Y:S01]  /*22690*/  LDL.LU R0, [R1+0x16c] ;  /* 0x00016c0001007983 */ /* 0x001f220000300800 */
[----:B--2---:R-:W-:-:S03]  /*226a0*/  IMAD.MOV.U32 R2, RZ, RZ, R22 ;  /* 0x000000ffff027224 */ /* 0x004fc600078e0016 */
[----:B----4-:R3:W-:Y:S04]  /*226b0*/  STL [R1+0x121c], R0 ;  /* 0x00121c0001007387 */ /* 0x0107e80000100800 */
[----:B------:R-:W2:Y:S04]  /*226c0*/  LDL.LU R3, [R1+0x1f8] ;  /* 0x0001f80001037983 */ /* 0x000ea80000300800 */
        /* <DEDUP_REMOVED lines=14> */
[----:B---3--:R-:W-:-:S03]  /*227b0*/  IMAD.MOV.U32 R0, RZ, RZ, R23 ;  /* 0x000000ffff007224 */ /* 0x008fc600078e0017 */
[----:B------:R-:W3:Y:S04]  /*227c0*/  LDL.LU R16, [R1+0x1bc] ;  /* 0x0001bc0001107983 */ /* 0x000ee80000300800 */
[----:B------:R-:W3:Y:S04]  /*227d0*/  LDL.LU R11, [R1+0x1b8] ;  /* 0x0001b800010b7983 */ /* 0x000ee80000300800 */
        /* <DEDUP_REMOVED lines=80> */
[----:B------:R0:W-:Y:S02]  /*22ce0*/  STL [R1+0xd8], R2 ;  /* 0x0000d80201007387 */ /* 0x0001e40000100800 */
[----:B0-----:R-:W-:Y:S02]  /*22cf0*/  F2FP.PACK_AB R2, R10, R7 ;  /* 0x000000070a02723e */ /* 0x001fe400000000ff */
[----:B--2---:R-:W-:Y:S02]  /*22d00*/  F2FP.PACK_AB R3, R0, R3 ;  /* 0x000000030003723e */ /* 0x004fe400000000ff */
[----:B----4-:R-:W-:-:S03]  /*22d10*/  F2FP.PACK_AB R0, R28, R29 ;  /* 0x0000001d1c00723e */ /* 0x010fc600000000ff */
[----:B------:R0:W-:Y:S04]  /*22d20*/  STL [R1+0xd4], R3 ;  /* 0x0000d40301007387 */ /* 0x0001e80000100800 */
[----:B------:R1:W-:Y:S04]  /*22d30*/  STL [R1+0xd0], R0 ;  /* 0x0000d00001007387 */ /* 0x0003e80000100800 */
[----:B------:R2:W-:Y:S01]  /*22d40*/  STL [R1+0xcc], R2 ;  /* 0x0000cc0201007387 */ /* 0x0005e20000100800 */
[----:B0-----:R-:W-:Y:S02]  /*22d50*/  F2FP.PACK_AB R3, R9, R6 ;  /* 0x000000060903723e */ /* 0x001fe400000000ff */
[----:B-1----:R-:W-:-:S03]  /*22d60*/  F2FP.PACK_AB R0, R8, R5 ;  /* 0x000000050800723e */ /* 0x002fc600000000ff */
[----:B------:R0:W-:Y:S01]  /*22d70*/  STL [R1+0xc8], R3 ;  /* 0x0000c80301007387 */ /* 0x0001e20000100800 */
[----:B--2---:R-:W-:-:S03]  /*22d80*/  F2FP.PACK_AB R2, R21, R4 ;  /* 0x000000041502723e */ /* 0x004fc600000000ff */
[----:B------:R1:W-:Y:S04]  /*22d90*/  STL [R1+0xc4], R0 ;  /* 0x0000c40001007387 */ /* 0x0003e80000100800 */
[----:B------:R3:W-:Y:S01]  /*22da0*/  STL [R1+0xc0], R2 ;  /* 0x0000c00201007387 */ /* 0x0007e20000100800 */
[----:B0-----:R-:W-:Y:S02]  /*22db0*/  F2FP.PACK_AB R3, R20, R13 ;  /* 0x0000000d1403723e */ /* 0x001fe400000000ff */
[----:B-1----:R-:W-:-:S03]  /*22dc0*/  F2FP.PACK_AB R0, R17, R12 ;  /* 0x0000000c1100723e */ /* 0x002fc600000000ff */
[----:B------:R0:W-:Y:S01]  /*22dd0*/  STL [R1+0xbc], R3 ;  /* 0x0000bc0301007387 */ /* 0x0001e20000100800 */
[----:B---3--:R-:W-:-:S03]  /*22de0*/  F2FP.PACK_AB R2, R16, R11 ;  /* 0x0000000b1002723e */ /* 0x008fc600000000ff */
[----:B------:R1:W-:Y:S04]  /*22df0*/  STL [R1+0xb8], R0 ;  /* 0x0000b80001007387 */ /* 0x0003e80000100800 */
[----:B------:R2:W-:Y:S01]  /*22e00*/  STL [R1+0xb4], R2 ;  /* 0x0000b40201007387 */ /* 0x0005e20000100800 */
[----:B0-----:R-:W-:Y:S02]  /*22e10*/  F2FP.PACK_AB R3, R24, R25 ;  /* 0x000000191803723e */ /* 0x001fe400000000ff */
[----:B-1----:R-:W-:-:S03]  /*22e20*/  F2FP.PACK_AB R0, R26, R27 ;  /* 0x0000001b1a00723e */ /* 0x002fc600000000ff */
[----:B------:R-:W-:Y:S01]  /*22e30*/  STL [R1+0xb0], R3 ;  /* 0x0000b00301007387 */ /* 0x000fe20000100800 */
[----:B--2---:R-:W-:-:S03]  /*22e40*/  F2FP.PACK_AB R2, R18, R19 ;  /* 0x000000131202723e */ /* 0x004fc600000000ff */
[----:B------:R-:W-:Y:S04]  /*22e50*/  STL [R1+0xac], R0 ;  /* 0x0000ac0001007387 */ /* 0x000fe80000100800 */
[----:B------:R0:W-:Y:S04]  /*22e60*/  STL [R1+0xa8], R2 ;  /* 0x0000a80201007387 */ /* 0x0001e80000100800 */
[----:B0-----:R-:W2:Y:S01]  /*22e70*/  LDL.LU R2, [R1+0x2f8] ;  /* 0x0002f80001027983 */ /* 0x001ea20000300800 */
[----:B------:R-:W-:Y:S02]  /*22e80*/  F2FP.PACK_AB R3, R14, R15 ;  /* 0x0000000f0e03723e */ /* 0x000fe400000000ff */
[----:B------:R-:W-:-:S03]  /*22e90*/  F2FP.PACK_AB R0, R22, R23 ;  /* 0x000000171600723e */ /* 0x000fc600000000ff */
[----:B------:R-:W-:Y:S04]  /*22ea0*/  STL [R1+0xa4], R3 ;  /* 0x0000a40301007387 */ /* 0x000fe80000100800 */
[----:B--2---:R0:W-:Y:S04]  /*22eb0*/  STL [R1+0x110c], R2 ;  /* 0x00110c0201007387 */ /* 0x0041e80000100800 */
[----:B------:R-:W-:Y:S04]  /*22ec0*/  STL [R1+0xa0], R0 ;  /* 0x0000a00001007387 */ /* 0x000fe80000100800 */
        /* <DEDUP_REMOVED lines=33> */
[----:B------:R-:W3:Y:S04]  /*230e0*/  LDL.LU R0, [R1+0x30c] ;  /* 0x00030c0001007983 */ /* 0x000ee80000300800 */
[----:B---3--:R0:W-:Y:S04]  /*230f0*/  STL [R1+0x1108], R0 ;  /* 0x0011080001007387 */ /* 0x0081e80000100800 */
[----:B0-----:R-:W3:Y:S04]  /*23100*/  LDL.LU R0, [R1+0x2fc] ;  /* 0x0002fc0001007983 */ /* 0x001ee80000300800 */
        /* <DEDUP_REMOVED lines=33> */
[----:B0-----:R-:W2:Y:S04]  /*23320*/  LDL.LU R0, [R1+0x21c] ;  /* 0x00021c0001007983 */ /* 0x001ea80000300800 */
[----:B------:R-:W3:Y:S04]  /*23330*/  LDL.LU R3, [R1+0x308] ;  /* 0x0003080001037983 */ /* 0x000ee80000300800 */
[----:B------:R-:W4:Y:S04]  /*23340*/  LDL.LU R28, [R1+0x31c] ;  /* 0x00031c00011c7983 */ /* 0x000f280000300800 */
[----:B------:R-:W4:Y:S04]  /*23350*/  LDL.LU R29, [R1+0x318] ;  /* 0x00031800011d7983 */ /* 0x000f280000300800 */
[----:B------:R-:W3:Y:S04]  /*23360*/  LDL.LU R10, [R1+0x2a4] ;  /* 0x0002a400010a7983 */ /* 0x000ee80000300800 */
        /* <DEDUP_REMOVED lines=22> */
[----:B------:R-:W3:Y:S01]  /*234d0*/  LDL.LU R23, [R1+0x2d0] ;  /* 0x0002d00001177983 */ /* 0x000ee20000300800 */
[----:B--2---:R-:W-:-:S03]  /*234e0*/  F2FP.PACK_AB R2, R0, R2 ;  /* 0x000000020002723e */ /* 0x004fc600000000ff */
        /* <DEDUP_REMOVED lines=68> */
[----:B------:R-:W3:Y:S04]  /*23930*/  LDL.LU R0, [R1+0x1108] ;  /* 0x0011080001007983 */ /* 0x000ee80000300800 */
[----:B------:R3:W-:Y:S02]  /*23940*/  STL [R1+0x58], R2 ;  /* 0x0000580201007387 */ /* 0x0007e40000100800 */
[----:B---3--:R-:W-:Y:S02]  /*23950*/  F2FP.PACK_AB R2, R0, R3 ;  /* 0x000000030002723e */ /* 0x008fe400000000ff */
[----:B----4-:R-:W-:Y:S02]  /*23960*/  F2FP.PACK_AB R0, R28, R29 ;  /* 0x0000001d1c00723e */ /* 0x010fe400000000ff */
[----:B------:R-:W-:Y:S01]  /*23970*/  F2FP.PACK_AB R3, R10, R7 ;  /* 0x000000070a03723e */ /* 0x000fe200000000ff */
[----:B------:R0:W-:Y:S04]  /*23980*/  STL [R1+0x54], R2 ;  /* 0x0000540201007387 */ /* 0x0001e80000100800 */
[----:B------:R1:W-:Y:S04]  /*23990*/  STL [R1+0x50], R0 ;  /* 0x0000500001007387 */ /* 0x0003e80000100800 */
[----:B------:R2:W-:Y:S01]  /*239a0*/  STL [R1+0x4c], R3 ;  /* 0x00004c0301007387 */ /* 0x0005e20000100800 */
[----:B0-----:R-:W-:-:S02]  /*239b0*/  F2FP.PACK_AB R2, R9, R6 ;  /* 0x000000060902723e */ /* 0x001fc400000000ff */
        /* <DEDUP_REMOVED lines=16> */
[----:B------:R-:W-:Y:S04]  /*23ac0*/  STL [R1+0x28], R3 ;  /* 0x0000280301007387 */ /* 0x000fe80000100800 */
[----:B------:R-:W2:Y:S01]  /*23ad0*/  LDL.LU R7, [R1+0x2e8] ;  /* 0x0002e80001077983 */ /* 0x000ea20000300800 */
[----:B0-----:R-:W-:Y:S02]  /*23ae0*/  F2FP.PACK_AB R2, R14, R15 ;  /* 0x0000000f0e02723e */ /* 0x001fe400000000ff */
[----:B-1----:R-:W-:-:S03]  /*23af0*/  F2FP.PACK_AB R0, R22, R23 ;  /* 0x000000171600723e */ /* 0x002fc600000000ff */
        /* <DEDUP_REMOVED lines=38> */
[----:B---3--:R0:W-:Y:S04]  /*23d60*/  STL [R1+0x10c0], R5 ;  /* 0x0010c00501007387 */ /* 0x0081e80000100800 */
[----:B0-----:R-:W3:Y:S04]  /*23d70*/  LDL.LU R5, [R1+0x33c] ;  /* 0x00033c0001057983 */ /* 0x001ee80000300800 */
[----:B------:R-:W4:Y:S04]  /*23d80*/  LDL.LU R4, [R1+0x358] ;  /* 0x0003580001047983 */ /* 0x000f280000300800 */
[----:B----4-:R0:W-:Y:S04]  /*23d90*/  STL [R1+0x10bc], R4 ;  /* 0x0010bc0401007387 */ /* 0x0101e80000100800 */
[----:B0-----:R-:W4:Y:S04]  /*23da0*/  LDL.LU R4, [R1+0x34c] ;  /* 0x00034c0001047983 */ /* 0x001f280000300800 */
[----:B------:R-:W2:Y:S04]  /*23db0*/  LDL.LU R11, [R1+0x2e0] ;  /* 0x0002e000010b7983 */ /* 0x000ea80000300800 */
[----:B--2---:R0:W-:Y:S04]  /*23dc0*/  STL [R1+0x10b8], R11 ;  /* 0x0010b80b01007387 */ /* 0x0041e80000100800 */
[----:B0-----:R-:W2:Y:S04]  /*23dd0*/  LDL.LU R11, [R1+0x35c] ;  /* 0x00035c00010b7983 */ /* 0x001ea80000300800 */
        /* <DEDUP_REMOVED lines=42> */
[----:B------:R-:W2:Y:S01]  /*24080*/  LDL.LU R2, [R1+0x3ec] ;  /* 0x0003ec0001027983 */ /* 0x000ea20000300800 */
[----:B------:R-:W-:-:S03]  /*24090*/  F2FP.PACK_AB R7, R6, R7 ;  /* 0x000000070607723e */ /* 0x000fc600000000ff */
[----:B--2---:R0:W-:Y:S04]  /*240a0*/  STL [R1+0x107c], R2 ;  /* 0x00107c0201007387 */ /* 0x0041e80000100800 */
[----:B0-----:R-:W2:Y:S04]  /*240b0*/  LDL.LU R2, [R1+0x3dc] ;  /* 0x0003dc0001027983 */ /* 0x001ea80000300800 */
        /* <DEDUP_REMOVED lines=38> */
[----:B------:R0:W-:Y:S04]  /*24320*/  STL [R1], R7 ;  /* 0x0000000701007387 */ /* 0x0001e80000100800 */
[----:B0-----:R-:W2:Y:S02]  /*24330*/  LDL.LU R7, [R1+0x10c8] ;  /* 0x0010c80001077983 */ /* 0x001ea40000300800 */
[----:B--2---:R-:W-:-:S02]  /*24340*/  F2FP.PACK_AB R7, R6, R7 ;  /* 0x000000070607723e */ /* 0x004fc400000000ff */
[----:B------:R-:W3:Y:S02]  /*24350*/  LDL.LU R6, [R1+0x10c4] ;  /* 0x0010c40001067983 */ /* 0x000ee40000300800 */
[----:B---3--:R-:W-:Y:S02]  /*24360*/  F2FP.PACK_AB R6, R5, R6 ;  /* 0x000000060506723e */ /* 0x008fe400000000ff */
[----:B------:R-:W4:Y:S02]  /*24370*/  LDL.LU R5, [R1+0x10c0] ;  /* 0x0010c00001057983 */ /* 0x000f240000300800 */
[----:B----4-:R-:W-:Y:S02]  /*24380*/  F2FP.PACK_AB R5, R4, R5 ;  /* 0x000000050405723e */ /* 0x010fe400000000ff */
[----:B------:R-:W2:Y:S02]  /*24390*/  LDL.LU R4, [R1+0x10bc] ;  /* 0x0010bc0001047983 */ /* 0x000ea40000300800 */
[----:B--2---:R-:W-:-:S02]  /*243a0*/  F2FP.PACK_AB R4, R11, R4 ;  /* 0x000000040b04723e */ /* 0x004fc400000000ff */
[----:B------:R-:W2:Y:S02]  /*243b0*/  LDL.LU R11, [R1+0x10b8] ;  /* 0x0010b800010b7983 */ /* 0x000ea40000300800 */
[----:B--2---:R-:W-:Y:S02]  /*243c0*/  F2FP.PACK_AB R11, R10, R11 ;  /* 0x0000000b0a0b723e */ /* 0x004fe400000000ff */
[----:B------:R-:W2:Y:S02]  /*243d0*/  LDL.LU R10, [R1+0x10b4] ;  /* 0x0010b400010a7983 */ /* 0x000ea40000300800 */
[----:B--2---:R-:W-:Y:S02]  /*243e0*/  F2FP.PACK_AB R10, R9, R10 ;  /* 0x0000000a090a723e */ /* 0x004fe400000000ff */
        /* <DEDUP_REMOVED lines=26> */
[----:B------:R-:W2:Y:S01]  /*24590*/  LDL.LU R2, [R1+0x107c] ;  /* 0x00107c0001027983 */ /* 0x000ea20000300800 */
[----:B------:R-:W-:Y:S02]  /*245a0*/  F2FP.PACK_AB R27, R0, R27 ;  /* 0x0000001b001b723e */ /* 0x000fe400000000ff */
[----:B------:R-:W-:Y:S02]  /*245b0*/  F2FP.PACK_AB R26, R3, R26 ;  /* 0x0000001a031a723e */ /* 0x000fe400000000ff */
[----:B------:R-:W-:Y:S02]  /*245c0*/  F2FP.PACK_AB R25, R28, R25 ;  /* 0x000000191c19723e */ /* 0x000fe400000000ff */
[----:B------:R-:W-:Y:S02]  /*245d0*/  F2FP.PACK_AB R24, R29, R24 ;  /* 0x000000181d18723e */ /* 0x000fe400000000ff */
[----:B--2---:R-:W-:Y:S02]  /*245e0*/  F2FP.PACK_AB R20, R2, R20 ;  /* 0x000000140214723e */ /* 0x004fe400000000ff */
.L_x_1:
[----:B------:R-:W2:Y:S04]  /*245f0*/  LDL.LU R28, [R1+0x1078] ;  /* 0x00107800011c7983 */ /* 0x000ea80000300800 */
[----:B------:R1:W-:Y:S04]  /*24600*/  STL.64 [R1+0x1328], R6 ;  /* 0x0013280601007387 */ /* 0x0003e80000100a00 */
[----:B------:R-:W3:Y:S04]  /*24610*/  S2R R29, SR_TID.X ;  /* 0x00000000001d7919 */ /* 0x000ee80000002100 */
[----:B-1----:R-:W4:Y:S04]  /*24620*/  LDL R6, [R1+0x1038] ;  /* 0x0010380001067983 */ /* 0x002f280000100800 */
[----:B------:R-:W-:Y:S01]  /*24630*/  STL.64 [R1+0x1320], R4 ;  /* 0x0013200401007387 */ /* 0x000fe20000100a00 */
[C---:B0--3--:R-:W-:Y:S01]  /*24640*/  IMAD.SHL.U32 R0, R29.reuse, 0x80, RZ ;  /* 0x000000801d007824 */ /* 0x049fe200078e00ff */
[C---:B------:R-:W-:Y:S01]  /*24650*/  LOP3.LUT R7, R29.reuse, 0x20, RZ, 0xc0, !PT ;  /* 0x000000201d077812 */ /* 0x040fe200078ec0ff */
[----:B------:R-:W-:-:S02]  /*24660*/  IMAD.SHL.U32 R3, R29, 0x20, RZ ;  /* 0x000000201d037824 */ /* 0x000fc400078e00ff */
[C---:B------:R-:W-:Y:S01]  /*24670*/  IMAD.SHL.U32 R2, R29.reuse, 0x4, RZ ;  /* 0x000000041d027824 */ /* 0x040fe200078e00ff */
[----:B------:R-:W-:Y:S02]  /*24680*/  LOP3.LUT R0, R0, 0xc00, RZ, 0xc0, !PT ;  /* 0x00000c0000007812 */ /* 0x000fe400078ec0ff */
[----:B------:R-:W-:Y:S02]  /*24690*/  LOP3.LUT R29, R29, 0x3f, RZ, 0xc0, !PT ;  /* 0x0000003f1d1d7812 */ /* 0x000fe400078ec0ff */
[----:B------:R-:W-:-:S04]  /*246a0*/  LOP3.LUT R0, R0, 0x60, R3, 0xf8, !PT ;  /* 0x0000006000007812 */ /* 0x000fc800078ef803 */
[----:B------:R-:W-:-:S05]  /*246b0*/  LOP3.LUT R0, R0, 0x70, R2, 0x78, !PT ;  /* 0x0000007000007812 */ /* 0x000fca00078e7802 */
[----:B------:R-:W-:Y:S01]  /*246c0*/  IMAD R0, R7, 0x8, R0 ;  /* 0x0000000807007824 */ /* 0x000fe200078e0200 */
[----:B------:R-:W-:Y:S06]  /*246d0*/  BAR.SYNC.DEFER_BLOCKING 0x0 ;  /* 0x0000000000007b1d */ /* 0x000fec0000010000 */
[----:B------:R-:W-:Y:S04]  /*246e0*/  STS.128 [R0], R24 ;  /* 0x0000001800007388 */ /* 0x000fe80000000c00 */
[----:B------:R0:W-:Y:S04]  /*246f0*/  STS.128 [R0+0x80], R20 ;  /* 0x0000801400007388 */ /* 0x0001e80000000c00 */
[----:B------:R1:W-:Y:S04]  /*24700*/  STS.128 [R0+0x200], R16 ;  /* 0x0002001000007388 */ /* 0x0003e80000000c00 */
[----:B------:R-:W-:Y:S04]  /*24710*/  STS.128 [R0+0x280], R12 ;  /* 0x0002800c00007388 */ /* 0x000fe80000000c00 */
[----:B0-----:R-:W3:Y:S04]  /*24720*/  LDL.LU R20, [R1+0x20] ;  /* 0x0000200001147983 */ /* 0x001ee80000300800 */
[----:B------:R-:W3:Y:S04]  /*24730*/  LDL.LU R21, [R1+0x24] ;  /* 0x0000240001157983 */ /* 0x000ee80000300800 */
[----:B------:R-:W3:Y:S04]  /*24740*/  LDL.LU R22, [R1+0x28] ;  /* 0x0000280001167983 */ /* 0x000ee80000300800 */
[----:B------:R-:W3:Y:S04]  /*24750*/  LDL.LU R23, [R1+0x2c] ;  /* 0x00002c0001177983 */ /* 0x000ee80000300800 */
[----:B------:R-:W-:Y:S06]  /*24760*/  BAR.SYNC.DEFER_BLOCKING 0x0 ;  /* 0x0000000000007b1d */ /* 0x000fec0000010000 */
[----:B-1----:R-:W5:Y:S04]  /*24770*/  LDL.LU R16, [R1+0x10] ;  /* 0x0000100001107983 */ /* 0x002f680000300800 */
[----:B------:R-:W5:Y:S04]  /*24780*/  LDL.LU R17, [R1+0x14] ;  /* 0x0000140001117983 */ /* 0x000f680000300800 */
[----:B------:R-:W5:Y:S04]  /*24790*/  LDL.LU R18, [R1+0x18] ;  /* 0x0000180001127983 */ /* 0x000f680000300800 */
[----:B------:R-:W5:Y:S01]  /*247a0*/  LDL.LU R19, [R1+0x1c] ;  /* 0x00001c0001137983 */ /* 0x000f620000300800 */
[----:B--2---:R-:W-:-:S05]  /*247b0*/  LOP3.LUT R28, R28, 0xc00, RZ, 0xc0, !PT ;  /* 0x00000c001c1c7812 */ /* 0x004fca00078ec0ff */
[----:B------:R-:W-:Y:S01]  /*247c0*/  IMAD R28, R29, 0x10, R28 ;  /* 0x000000101d1c7824 */ /* 0x000fe200078e021c */
[C---:B----4-:R-:W-:Y:S02]  /*247d0*/  IADD3 R2, R6.reuse, 0x1, RZ ;  /* 0x0000000106027810 */ /* 0x050fe40007ffe0ff */
[----:B------:R-:W-:Y:S02]  /*247e0*/  IADD3 R3, R6, 0x2, RZ ;  /* 0x0000000206037810 */ /* 0x000fe40007ffe0ff */
[----:B------:R-:W0:Y:S01]  /*247f0*/  LDS.128 R4, [R28] ;  /* 0x000000001c047984 */ /* 0x000e220000000c00 */
[----:B------:R-:W-:Y:S02]  /*24800*/  LOP3.LUT R26, R28, 0x20, RZ, 0x3c, !PT ;  /* 0x000000201c1a7812 */ /* 0x000fe400078e3cff */
[----:B------:R-:W-:Y:S02]  /*24810*/  ISETP.GE.AND P0, PT, R3, c[0x0][0x17c], PT ;  /* 0x00005f0003007a0c */ /* 0x000fe40003f06270 */
[----:B------:R-:W-:Y:S01]  /*24820*/  ISETP.GE.AND P2, PT, R2, c[0x0][0x17c], PT ;  /* 0x00005f0002007a0c */ /* 0x000fe20003f46270 */
[----:B------:R-:W-:Y:S01]  /*24830*/  STL [R1+0x110], R26 ;  /* 0x0001101a01007387 */ /* 0x000fe20000100800 */
[----:B------:R-:W-:-:S02]  /*24840*/  LOP3.LUT R3, R28, 0x40, RZ, 0x3c, !PT ;  /* 0x000000401c037812 */ /* 0x000fc400078e3cff */
[----:B------:R-:W-:Y:S01]  /*24850*/  LOP3.LUT R2, R28, 0x60, RZ, 0x3c, !PT ;  /* 0x000000601c027812 */ /* 0x000fe200078e3cff */
[----:B0-----:R-:W-:Y:S01]  /*24860*/  STL.64 [R1+0x140], R4 ;  /* 0x0001400401007387 */ /* 0x001fe20000100a00 */
[----:B------:R-:W-:-:S03]  /*24870*/  IMAD.MOV.U32 R12, RZ, RZ, R4 ;  /* 0x000000ffff0c7224 */ /* 0x000fc600078e0004 */
[----:B------:R-:W-:Y:S04]  /*24880*/  STL.64 [R1+0x148], R6 ;  /* 0x0001480601007387 */ /* 0x000fe80000100a00 */
[----:B------:R-:W0:Y:S04]  /*24890*/  LDS.128 R4, [R26] ;  /* 0x000000001a047984 */ /* 0x000e280000000c00 */
[----:B------:R-:W-:Y:S04]  /*248a0*/  STL [R1+0x114], R3 ;  /* 0x0001140301007387 */ /* 0x000fe80000100800 */
[----:B------:R-:W-:Y:S04]  /*248b0*/  STL [R1+0x118], R2 ;  /* 0x0001180201007387 */ /* 0x000fe80000100800 */
[----:B------:R1:W-:Y:S04]  /*248c0*/  STL [R1+0x1260], R12 ;  /* 0x0012600c01007387 */ /* 0x0003e80000100800 */
[----:B-1----:R-:W2:Y:S04]  /*248d0*/  LDL.LU R12, [R1] ;  /* 0x00000000010c7983 */ /* 0x002ea80000300800 */
[----:B------:R-:W2:Y:S04]  /*248e0*/  LDL.LU R13, [R1+0x4] ;  /* 0x00000400010d7983 */ /* 0x000ea80000300800 */
[----:B------:R-:W2:Y:S04]  /*248f0*/  LDL.LU R14, [R1+0x8] ;  /* 0x00000800010e7983 */ /* 0x000ea80000300800 */
[----:B------:R-:W2:Y:S04]  /*24900*/  LDL.LU R15, [R1+0xc] ;  /* 0x00000c00010f7983 */ /* 0x000ea80000300800 */
[----:B0-----:R-:W-:Y:S04]  /*24910*/  STL.64 [R1+0x190], R4 ;  /* 0x0001900401007387 */ /* 0x001fe80000100a00 */
[----:B------:R-:W-:Y:S04]  /*24920*/  STL.64 [R1+0x198], R6 ;  /* 0x0001980601007387 */ /* 0x000fe80000100a00 */
[----:B------:R-:W0:Y:S04]  /*24930*/  LDS.128 R4, [R3] ;  /* 0x0000000003047984 */ /* 0x000e280000000c00 */
[----:B0-----:R-:W-:Y:S04]  /*24940*/  STL.64 [R1+0x1d0], R4 ;  /* 0x0001d00401007387 */ /* 0x001fe80000100a00 */
[----:B------:R-:W-:Y:S04]  /*24950*/  STL.64 [R1+0x1d8], R6 ;  /* 0x0001d80601007387 */ /* 0x000fe80000100a00 */
[----:B------:R-:W0:Y:S04]  /*24960*/  LDS.128 R4, [R2] ;  /* 0x0000000002047984 */ /* 0x000e280000000c00 */
[----:B------:R-:W-:Y:S06]  /*24970*/  BAR.SYNC.DEFER_BLOCKING 0x0 ;  /* 0x0000000000007b1d */ /* 0x000fec0000010000 */
[----:B0-----:R-:W-:Y:S04]  /*24980*/  STL.64 [R1+0x210], R4 ;  /* 0x0002100401007387 */ /* 0x001fe80000100a00 */
[----:B------:R0:W-:Y:S04]  /*24990*/  STL.64 [R1+0x218], R6 ;  /* 0x0002180601007387 */ /* 0x0001e80000100a00 */
[----:B0-----:R-:W4:Y:S04]  /*249a0*/  LDL.LU.64 R6, [R1+0x1328] ;  /* 0x0013280001067983 */ /* 0x001f280000300a00 */
[----:B------:R-:W4:Y:S04]  /*249b0*/  LDL.LU.64 R4, [R1+0x1320] ;  /* 0x0013200001047983 */ /* 0x000f280000300a00 */
[----:B------:R-:W-:Y:S04]  /*249c0*/  STS.128 [R0], R8 ;  /* 0x0000000800007388 */ /* 0x000fe80000000c00 */
[----:B-----5:R-:W-:Y:S04]  /*249d0*/  STS.128 [R0+0x280], R16 ;  /* 0x0002801000007388 */ /* 0x020fe80000000c00 */
[----:B--2---:R-:W-:Y:S04]  /*249e0*/  STS.128 [R0+0x200], R12 ;  /* 0x0002000c00007388 */ /* 0x004fe80000000c00 */
[----:B----4-:R-:W-:Y:S04]  /*249f0*/  STS.128 [R0+0x80], R4 ;  /* 0x0000800400007388 */ /* 0x010fe80000000c00 */
[----:B------:R-:W-:Y:S06]  /*24a00*/  BAR.SYNC.DEFER_BLOCKING 0x0 ;  /* 0x0000000000007b1d */ /* 0x000fec0000010000 */
[----:B------:R-:W0:Y:S04]  /*24a10*/  LDS.128 R4, [R28] ;  /* 0x000000001c047984 */ /* 0x000e280000000c00 */
[----:B------:R-:W1:Y:S04]  /*24a20*/  LDS.128 R12, [R26] ;  /* 0x000000001a0c7984 */ /* 0x000e680000000c00 */
[----:B------:R-:W2:Y:S04]  /*24a30*/  LDS.128 R8, [R3] ;  /* 0x0000000003087984 */ /* 0x000ea80000000c00 */
[----:B0-----:R-:W-:Y:S04]  /*24a40*/  STL.64 [R1+0x130], R4 ;  /* 0x0001300401007387 */ /* 0x001fe80000100a00 */
[----:B------:R-:W-:Y:S04]  /*24a50*/  STL.64 [R1+0x138], R6 ;  /* 0x0001380601007387 */ /* 0x000fe80000100a00 */
[----:B------:R-:W0:Y:S04]  /*24a60*/  LDS.128 R4, [R2] ;  /* 0x0000000002047984 */ /* 0x000e280000000c00 */
[----:B-1----:R-:W-:Y:S04]  /*24a70*/  STL.64 [R1+0x180], R12 ;  /* 0x0001800c01007387 */ /* 0x002fe80000100a00 */
[----:B------:R-:W-:Y:S04]  /*24a80*/  STL.64 [R1+0x188], R14 ;  /* 0x0001880e01007387 */ /* 0x000fe80000100a00 */
[----:B--2---:R1:W-:Y:S04]  /*24a90*/  STL.64 [R1+0x1c0], R8 ;  /* 0x0001c00801007387 */ /* 0x0043e80000100a00 */
[----:B------:R2:W-:Y:S04]  /*24aa0*/  STL.64 [R1+0x1c8], R10 ;  /* 0x0001c80a01007387 */ /* 0x0005e80000100a00 */
[----:B------:R-:W-:Y:S06]  /*24ab0*/  BAR.SYNC.DEFER_BLOCKING 0x0 ;  /* 0x0000000000007b1d */ /* 0x000fec0000010000 */
[----:B0-----:R0:W-:Y:S04]  /*24ac0*/  STL.64 [R1+0x220], R4 ;  /* 0x0002200401007387 */ /* 0x0011e80000100a00 */
[----:B------:R4:W-:Y:S04]  /*24ad0*/  STL.64 [R1+0x228], R6 ;  /* 0x0002280601007387 */ /* 0x0009e80000100a00 */
[----:B-1----:R-:W5:Y:S04]  /*24ae0*/  LDL.LU R8, [R1+0xc0] ;  /* 0x0000c00001087983 */ /* 0x002f680000300800 */
[----:B------:R-:W5:Y:S04]  /*24af0*/  LDL.LU R9, [R1+0xc4] ;  /* 0x0000c40001097983 */ /* 0x000f680000300800 */
[----:B--2---:R-:W2:Y:S04]  /*24b00*/  LDL.LU R10, [R1+0xc8] ;  /* 0x0000c800010a7983 */ /* 0x004ea80000300800 */
[----:B------:R-:W2:Y:S04]  /*24b10*/  LDL.LU R11, [R1+0xcc] ;  /* 0x0000cc00010b7983 */ /* 0x000ea80000300800 */
[----:B--2---:R-:W-:Y:S04]  /*24b20*/  STL.64 [R1+0x12c8], R10 ;  /* 0x0012c80a01007387 */ /* 0x004fe80000100a00 */
[----:B-----5:R-:W-:Y:S04]  /*24b30*/  STL.64 [R1+0x12c0], R8 ;  /* 0x0012c00801007387 */ /* 0x020fe80000100a00 */
[----:B0-----:R-:W2:Y:S04]  /*24b40*/  LDL.LU R4, [R1+0xb0] ;  /* 0x0000b00001047983 */ /* 0x001ea80000300800 */
[----:B------:R-:W2:Y:S04]  /*24b50*/  LDL.LU R5, [R1+0xb4] ;  /* 0x0000b40001057983 */ /* 0x000ea80000300800 */
[----:B----4-:R-:W4:Y:S04]  /*24b60*/  LDL.LU R6, [R1+0xb8] ;  /* 0x0000b80001067983 */ /* 0x010f280000300800 */
[----:B------:R-:W4:Y:S04]  /*24b70*/  LDL.LU R7, [R1+0xbc] ;  /* 0x0000bc0001077983 */ /* 0x000f280000300800 */
[----:B----4-:R-:W-:Y:S04]  /*24b80*/  STL.64 [R1+0x12d8], R6 ;  /* 0x0012d80601007387 */ /* 0x010fe80000100a00 */
[----:B--2---:R0:W-:Y:S04]  /*24b90*/  STL.64 [R1+0x12d0], R4 ;  /* 0x0012d00401007387 */ /* 0x0041e80000100a00 */
[----:B0-----:R-:W2:Y:S04]  /*24ba0*/  LDL.LU R4, [R1+0x90] ;  /* 0x0000900001047983 */ /* 0x001ea80000300800 */
[----:B------:R-:W2:Y:S04]  /*24bb0*/  LDL.LU R5, [R1+0x94] ;  /* 0x0000940001057983 */ /* 0x000ea80000300800 */
[----:B------:R-:W4:Y:S04]  /*24bc0*/  LDL.LU R6, [R1+0x98] ;  /* 0x0000980001067983 */ /* 0x000f280000300800 */
[----:B------:R-:W4:Y:S04]  /*24bd0*/  LDL.LU R7, [R1+0x9c] ;  /* 0x00009c0001077983 */ /* 0x000f280000300800 */
[----:B------:R-:W5:Y:S04]  /*24be0*/  LDL.LU R16, [R1+0x40] ;  /* 0x0000400001107983 */ /* 0x000f680000300800 */
[----:B------:R-:W5:Y:S04]  /*24bf0*/  LDL.LU R17, [R1+0x44] ;  /* 0x0000440001117983 */ /* 0x000f680000300800 */
[----:B------:R-:W5:Y:S04]  /*24c00*/  LDL.LU R18, [R1+0x48] ;  /* 0x0000480001127983 */ /* 0x000f680000300800 */
[----:B---3--:R0:W-:Y:S04]  /*24c10*/  STS.128 [R0], R20 ;  /* 0x0000001400007388 */ /* 0x0081e80000000c00 */
[----:B------:R-:W5:Y:S04]  /*24c20*/  LDL.LU R19, [R1+0x4c] ;  /* 0x00004c0001137983 */ /* 0x000f680000300800 */
[----:B0-----:R-:W3:Y:S04]  /*24c30*/  LDL.LU R20, [R1+0x50] ;  /* 0x0000500001147983 */ /* 0x001ee80000300800 */
[----:B------:R-:W3:Y:S04]  /*24c40*/  LDL.LU R21, [R1+0x54] ;  /* 0x0000540001157983 */ /* 0x000ee80000300800 */
[----:B------:R-:W3:Y:S04]  /*24c50*/  LDL.LU R22, [R1+0x58] ;  /* 0x0000580001167983 */ /* 0x000ee80000300800 */
[----:B------:R-:W3:Y:S04]  /*24c60*/  LDL.LU R23, [R1+0x5c] ;  /* 0x00005c0001177983 */ /* 0x000ee80000300800 */
[----:B----4-:R-:W-:Y:S04]  /*24c70*/  STL.64 [R1+0x12e8], R6 ;  /* 0x0012e80601007387 */ /* 0x010fe80000100a00 */
[----:B--2---:R0:W-:Y:S04]  /*24c80*/  STL.64 [R1+0x12e0], R4 ;  /* 0x0012e00401007387 */ /* 0x0041e80000100a00 */
[----:B0-----:R-:W2:Y:S04]  /*24c90*/  LDL.LU R4, [R1+0x80] ;  /* 0x0000800001047983 */ /* 0x001ea80000300800 */
[----:B------:R-:W2:Y:S04]  /*24ca0*/  LDL.LU R5, [R1+0x84] ;  /* 0x0000840001057983 */ /* 0x000ea80000300800 */
[----:B------:R-:W4:Y:S04]  /*24cb0*/  LDL.LU R6, [R1+0x88] ;  /* 0x0000880001067983 */ /* 0x000f280000300800 */
[----:B------:R-:W4:Y:S04]  /*24cc0*/  LDL.LU R7, [R1+0x8c] ;  /* 0x00008c0001077983 */ /* 0x000f280000300800 */
        /* <DEDUP_REMOVED lines=16> */
[----:B------:R-:W2:Y:S04]  /*24dd0*/  LDL.LU R6, [R1+0x38] ;  /* 0x0000380001067983 */ /* 0x000ea80000300800 */
[----:B------:R-:W2:Y:S04]  /*24de0*/  LDL.LU R7, [R1+0x3c] ;  /* 0x00003c0001077983 */ /* 0x000ea80000300800 */
[----:B-----5:R-:W-:Y:S04]  /*24df0*/  STS.128 [R0+0x200], R16 ;  /* 0x0002001000007388 */ /* 0x020fe80000000c00 */
[----:B---3--:R0:W-:Y:S04]  /*24e00*/  STS.128 [R0+0x280], R20 ;  /* 0x0002801400007388 */ /* 0x0081e80000000c00 */
[----:B------:R-:W3:Y:S04]  /*24e10*/  LDL.LU R8, [R1+0xa0] ;  /* 0x0000a00001087983 */ /* 0x000ee80000300800 */
[----:B------:R-:W3:Y:S04]  /*24e20*/  LDL.LU R9, [R1+0xa4] ;  /* 0x0000a40001097983 */ /* 0x000ee80000300800 */
[----:B------:R-:W3:Y:S04]  /*24e30*/  LDL.LU R10, [R1+0xa8] ;  /* 0x0000a800010a7983 */ /* 0x000ee80000300800 */
[----:B------:R-:W3:Y:S04]  /*24e40*/  LDL.LU R11, [R1+0xac] ;  /* 0x0000ac00010b7983 */ /* 0x000ee80000300800 */
[----:B------:R-:W4:Y:S04]  /*24e50*/  LDL.LU R12, [R1+0xd0] ;  /* 0x0000d000010c7983 */ /* 0x000f280000300800 */
[----:B------:R-:W4:Y:S04]  /*24e60*/  LDL.LU R13, [R1+0xd4] ;  /* 0x0000d400010d7983 */ /* 0x000f280000300800 */
[----:B------:R-:W4:Y:S04]  /*24e70*/  LDL.LU R14, [R1+0xd8] ;  /* 0x0000d800010e7983 */ /* 0x000f280000300800 */
[----:B------:R-:W4:Y:S04]  /*24e80*/  LDL.LU R15, [R1+0xdc] ;  /* 0x0000dc00010f7983 */ /* 0x000f280000300800 */
[----:B0-----:R-:W5:Y:S04]  /*24e90*/  LDL.LU R20, [R1+0xf0] ;  /* 0x0000f00001147983 */ /* 0x001f680000300800 */
[----:B------:R-:W5:Y:S04]  /*24ea0*/  LDL.LU R21, [R1+0xf4] ;  /* 0x0000f40001157983 */ /* 0x000f680000300800 */
[----:B------:R-:W5:Y:S04]  /*24eb0*/  LDL.LU R22, [R1+0xf8] ;  /* 0x0000f80001167983 */ /* 0x000f680000300800 */
[----:B------:R-:W5:Y:S04]  /*24ec0*/  LDL.LU R23, [R1+0xfc] ;  /* 0x0000fc0001177983 */ /* 0x000f680000300800 */
[----:B------:R-:W3:Y:S04]  /*24ed0*/  LDL.LU R16, [R1+0xe0] ;  /* 0x0000e00001107983 */ /* 0x000ee80000300800 */
[----:B------:R-:W3:Y:S04]  /*24ee0*/  LDL.LU R17, [R1+0xe4] ;  /* 0x0000e40001117983 */ /* 0x000ee80000300800 */
[----:B------:R-:W3:Y:S04]  /*24ef0*/  LDL.LU R18, [R1+0xe8] ;  /* 0x0000e80001127983 */ /* 0x000ee80000300800 */
[----:B------:R-:W3:Y:S04]  /*24f00*/  LDL.LU R19, [R1+0xec] ;  /* 0x0000ec0001137983 */ /* 0x000ee80000300800 */
[----:B--2---:R-:W-:Y:S04]  /*24f10*/  STS.128 [R0+0x80], R4 ;  /* 0x0000800400007388 */ /* 0x004fe80000000c00 */
[----:B------:R-:W-:Y:S06]  /*24f20*/  BAR.SYNC.DEFER_BLOCKING 0x0 ;  /* 0x0000000000007b1d */ /* 0x000fec0000010000 */
[----:B------:R-:W0:Y:S04]  /*24f30*/  LDS.128 R4, [R28] ;  /* 0x000000001c047984 */ /* 0x000e280000000c00 */
[----:B0-----:R-:W-:Y:S04]  /*24f40*/  STL.64 [R1+0x120], R4 ;  /* 0x0001200401007387 */ /* 0x001fe80000100a00 */
[----:B------:R-:W-:Y:S04]  /*24f50*/  STL.64 [R1+0x128], R6 ;  /* 0x0001280601007387 */ /* 0x000fe80000100a00 */
        /* <DEDUP_REMOVED lines=8> */
[----:B------:R0:W-:Y:S04]  /*24fe0*/  STL.64 [R1+0x208], R6 ;  /* 0x0002080601007387 */ /* 0x0001e80000100a00 */
[----:B0-----:R-:W2:Y:S04]  /*24ff0*/  LDL.LU.64 R6, [R1+0x1318] ;  /* 0x0013180001067983 */ /* 0x001ea80000300a00 */
[----:B------:R-:W2:Y:S04]  /*25000*/  LDL.LU.64 R4, [R1+0x1310] ;  /* 0x0013100001047983 */ /* 0x000ea80000300a00 */
[----:B------:R-:W-:Y:S06]  /*25010*/  BAR.SYNC.DEFER_BLOCKING 0x0 ;  /* 0x0000000000007b1d */ /* 0x000fec0000010000 */
[----:B--2---:R0:W-:Y:S04]  /*25020*/  STS.128 [R0], R4 ;  /* 0x0000000400007388 */ /* 0x0041e80000000c00 */
[----:B0-----:R-:W2:Y:S04]  /*25030*/  LDL.LU.64 R6, [R1+0x1308] ;  /* 0x0013080001067983 */ /* 0x001ea80000300a00 */
[----:B------:R-:W2:Y:S04]  /*25040*/  LDL.LU.64 R4, [R1+0x1300] ;  /* 0x0013000001047983 */ /* 0x000ea80000300a00 */
[----:B--2---:R0:W-:Y:S04]  /*25050*/  STS.128 [R0+0x80], R4 ;  /* 0x0000800400007388 */ /* 0x0041e80000000c00 */
[----:B0-----:R-:W2:Y:S04]  /*25060*/  LDL.LU.64 R6, [R1+0x12f8] ;  /* 0x0012f80001067983 */ /* 0x001ea80000300a00 */
[----:B------:R-:W2:Y:S04]  /*25070*/  LDL.LU.64 R4, [R1+0x12f0] ;  /* 0x0012f00001047983 */ /* 0x000ea80000300a00 */
[----:B--2---:R0:W-:Y:S04]  /*25080*/  STS.128 [R0+0x200], R4 ;  /* 0x0002000400007388 */ /* 0x0041e80000000c00 */
[----:B0-----:R-:W2:Y:S04]  /*25090*/  LDL.LU.64 R6, [R1+0x12e8] ;  /* 0x0012e80001067983 */ /* 0x001ea80000300a00 */
[----:B------:R-:W2:Y:S04]  /*250a0*/  LDL.LU.64 R4, [R1+0x12e0] ;  /* 0x0012e00001047983 */ /* 0x000ea80000300a00 */
        /* <DEDUP_REMOVED lines=12> */
[----:B------:R-:W-:Y:S06]  /*25170*/  BAR.SYNC.DEFER_BLOCKING 0x0 ;  /* 0x0000000000007b1d */ /* 0x000fec0000010000 */
[----:B---3--:R-:W-:Y:S04]  /*25180*/  STS.128 [R0], R8 ;  /* 0x0000000800007388 */ /* 0x008fe80000000c00 */
[----:B0-----:R-:W-:Y:S04]  /*25190*/  STL.64 [R1+0x1f0], R4 ;  /* 0x0001f00401007387 */ /* 0x001fe80000100a00 */
[----:B------:R0:W-:Y:S04]  /*251a0*/  STL.64 [R1+0x1f8], R6 ;  /* 0x0001f80601007387 */ /* 0x0001e80000100a00 */
[----:B0-----:R-:W2:Y:S04]  /*251b0*/  LDL.LU.64 R6, [R1+0x12d8] ;  /* 0x0012d80001067983 */ /* 0x001ea80000300a00 */
[----:B------:R-:W2:Y:S04]  /*251c0*/  LDL.LU.64 R4, [R1+0x12d0] ;  /* 0x0012d00001047983 */ /* 0x000ea80000300a00 */
[----:B------:R-:W3:Y:S04]  /*251d0*/  LDL.LU.64 R10, [R1+0x12c8] ;  /* 0x0012c800010a7983 */ /* 0x000ee80000300a00 */
[----:B------:R-:W3:Y:S04]  /*251e0*/  LDL.LU.64 R8, [R1+0x12c0] ;  /* 0x0012c00001087983 */ /* 0x000ee80000300a00 */
[----:B----4-:R-:W-:Y:S04]  /*251f0*/  STS.128 [R0+0x280], R12 ;  /* 0x0002800c00007388 */ /* 0x010fe80000000c00 */
[----:B--2---:R-:W-:Y:S04]  /*25200*/  STS.128 [R0+0x80], R4 ;  /* 0x0000800400007388 */ /* 0x004fe80000000c00 */
[----:B---3--:R-:W-:Y:S04]  /*25210*/  STS.128 [R0+0x200], R8 ;  /* 0x0002000800007388 */ /* 0x008fe80000000c00 */
[----:B------:R-:W-:Y:S06]  /*25220*/  BAR.SYNC.DEFER_BLOCKING 0x0 ;  /* 0x0000000000007b1d */ /* 0x000fec0000010000 */
[----:B------:R-:W0:Y:S04]  /*25230*/  LDS.128 R4, [R28] ;  /* 0x000000001c047984 */ /* 0x000e280000000c00 */
[----:B------:R-:W-:Y:S04]  /*25240*/  LDS.128 R8, [R3] ;  /* 0x0000000003087984 */ /* 0x000fe80000000c00 */
[----:B0-----:R-:W-:Y:S04]  /*25250*/  STL [R1+0x44], R5 ;  /* 0x0000440501007387 */ /* 0x001fe80000100800 */
[----:B------:R-:W-:Y:S04]  /*25260*/  STL.64 [R1+0x48], R6 ;  /* 0x0000480601007387 */ /* 0x000fe80000100a00 */
[----:B------:R-:W2:Y:S01]  /*25270*/  LDL R27, [R1+0x1038] ;  /* 0x00103800011b7983 */ /* 0x000ea20000100800 */
[----:B------:R-:W-:-:S03]  /*25280*/  IMAD.MOV.U32 R29, RZ, RZ, R4 ;  /* 0x000000ffff1d7224 */ /* 0x000fc600078e0004 */
[----:B------:R-:W0:Y:S04]  /*25290*/  LDS.128 R4, [R26] ;  /* 0x000000001a047984 */ /* 0x000e280000000c00 */
[----:B--2---:R-:W-:Y:S04]  /*252a0*/  STL [R1+0x1264], R27 ;  /* 0x0012641b01007387 */ /* 0x004fe80000100800 */
[----:B0-----:R-:W-:Y:S04]  /*252b0*/  STL.64 [R1+0x90], R4 ;  /* 0x0000900401007387 */ /* 0x001fe80000100a00 */
[----:B------:R-:W-:Y:S04]  /*252c0*/  STL.64 [R1+0x98], R6 ;  /* 0x0000980601007387 */ /* 0x000fe80000100a00 */
[----:B------:R-:W0:Y:S04]  /*252d0*/  LDS.128 R4, [R2] ;  /* 0x0000000002047984 */ /* 0x000e280000000c00 */
[----:B------:R-:W-:Y:S04]  /*252e0*/  STL [R1+0x12b8], R26 ;  /* 0x0012b81a01007387 */ /* 0x000fe80000100800 */
[----:B------:R1:W-:Y:S04]  /*252f0*/  STL.64 [R1+0xb0], R8 ;  /* 0x0000b00801007387 */ /* 0x0003e80000100a00 */
[----:B------:R2:W-:Y:S04]  /*25300*/  STL.64 [R1+0xb8], R10 ;  /* 0x0000b80a01007387 */ /* 0x0005e80000100a00 */
[----:B------:R-:W-:Y:S06]  /*25310*/  BAR.SYNC.DEFER_BLOCKING 0x0 ;  /* 0x0000000000007b1d */ /* 0x000fec0000010000 */
[----:B0-----:R-:W-:Y:S04]  /*25320*/  STL.64 [R1+0x1e0], R4 ;  /* 0x0001e00401007387 */ /* 0x001fe80000100a00 */
[----:B------:R-:W-:Y:S04]  /*25330*/  STL.64 [R1+0x1e8], R6 ;  /* 0x0001e80601007387 */ /* 0x000fe80000100a00 */
[----:B-1----:R-:W3:Y:S04]  /*25340*/  LDL.LU R8, [R1+0x470] ;  /* 0x0004700001087983 */ /* 0x002ee80000300800 */
[----:B------:R-:W3:Y:S04]  /*25350*/  LDL.LU R9, [R1+0x474] ;  /* 0x0004740001097983 */ /* 0x000ee80000300800 */
[----:B--2---:R-:W2:Y:S04]  /*25360*/  LDL.LU R10, [R1+0x478] ;  /* 0x00047800010a7983 */ /* 0x004ea80000300800 */
[----:B------:R-:W2:Y:S04]  /*25370*/  LDL.LU R11, [R1+0x47c] ;  /* 0x00047c00010b7983 */ /* 0x000ea80000300800 */
[----:B--2---:R-:W-:Y:S04]  /*25380*/  STL.64 [R1+0x1270], R10 ;  /* 0x0012700a01007387 */ /* 0x004fe80000100a00 */
[----:B---3--:R0:W-:Y:S04]  /*25390*/  STL.64 [R1+0x1268], R8 ;  /* 0x0012680801007387 */ /* 0x0081e80000100a00 */
[----:B0-----:R-:W2:Y:S04]  /*253a0*/  LDL.LU R8, [R1+0x450] ;  /* 0x0004500001087983 */ /* 0x001ea80000300800 */
[----:B------:R-:W2:Y:S04]  /*253b0*/  LDL.LU R9, [R1+0x454] ;  /* 0x0004540001097983 */ /* 0x000ea80000300800 */
[----:B------:R-:W3:Y:S04]  /*253c0*/  LDL.LU R10, [R1+0x458] ;  /* 0x00045800010a7983 */ /* 0x000ee80000300800 */
[----:B------:R-:W3:Y:S04]  /*253d0*/  LDL.LU R11, [R1+0x45c] ;  /* 0x00045c00010b7983 */ /* 0x000ee80000300800 */
[----:B---3--:R-:W-:Y:S04]  /*253e0*/  STL.64 [R1+0x1280], R10 ;  /* 0x0012800a01007387 */ /* 0x008fe80000100a00 */
[----:B--2---:R0:W-:Y:S04]  /*253f0*/  STL.64 [R1+0x1278], R8 ;  /* 0x0012780801007387 */ /* 0x0041e80000100a00 */
[----:B0-----:R-:W2:Y:S04]  /*25400*/  LDL.LU R8, [R1+0x440] ;  /* 0x0004400001087983 */ /* 0x001ea80000300800 */
[----:B------:R-:W2:Y:S04]  /*25410*/  LDL.LU R9, [R1+0x444] ;  /* 0x0004440001097983 */ /* 0x000ea80000300800 */
[----:B------:R-:W3:Y:S04]  /*25420*/  LDL.LU R10, [R1+0x448] ;  /* 0x00044800010a7983 */ /* 0x000ee80000300800 */
[----:B------:R-:W3:Y:S04]  /*25430*/  LDL.LU R11, [R1+0x44c] ;  /* 0x00044c00010b7983 */ /* 0x000ee80000300800 */
[----:B------:R-:W4:Y:S04]  /*25440*/  LDL.LU R24, [R1+0x100] ;  /* 0x0001000001187983 */ /* 0x000f280000300800 */
[----:B------:R-:W4:Y:S04]  /*25450*/  LDL.LU R25, [R1+0x104] ;  /* 0x0001040001197983 */ /* 0x000f280000300800 */
[----:B------:R-:W4:Y:S04]  /*25460*/  LDL.LU R26, [R1+0x108] ;  /* 0x00010800011a7983 */ /* 0x000f280000300800 */
[----:B------:R-:W4:Y:S04]  /*25470*/  LDL.LU R27, [R1+0x10c] ;  /* 0x00010c00011b7983 */ /* 0x000f280000300800 */
[----:B---3--:R-:W-:Y:S04]  /*25480*/  STL.64 [R1+0x1290], R10 ;  /* 0x0012900a01007387 */ /* 0x008fe80000100a00 */
[----:B--2---:R0:W-:Y:S04]  /*25490*/  STL.64 [R1+0x1288], R8 ;  /* 0x0012880801007387 */ /* 0x0041e80000100a00 */
        /* <DEDUP_REMOVED lines=10> */
[----:B-----5:R-:W-:Y:S04]  /*25540*/  STS.128 [R0+0x80], R20 ;  /* 0x0000801400007388 */ /* 0x020fe80000000c00 */
[----:B------:R-:W-:Y:S04]  /*25550*/  STS.128 [R0], R16 ;  /* 0x0000001000007388 */ /* 0x000fe80000000c00 */
[----:B----4-:R-:W-:Y:S04]  /*25560*/  STS.128 [R0+0x200], R24 ;  /* 0x0002001800007388 */ /* 0x010fe80000000c00 */
[----:B---3--:R-:W-:Y:S04]  /*25570*/  STL.64 [R1+0x12b0], R10 ;  /* 0x0012b00a01007387 */ /* 0x008fe80000100a00 */
[----:B--2---:R0:W-:Y:S04]  /*25580*/  STL.64 [R1+0x12a8], R8 ;  /* 0x0012a80801007387 */ /* 0x0041e80000100a00 */
[----:B0-----:R-:W2:Y:S04]  /*25590*/  LDL.LU R8, [R1+0x150] ;  /* 0x0001500001087983 */ /* 0x001ea80000300800 */
[----:B------:R-:W2:Y:S04]  /*255a0*/  LDL.LU R9, [R1+0x154] ;  /* 0x0001540001097983 */ /* 0x000ea80000300800 */
[----:B------:R-:W2:Y:S04]  /*255b0*/  LDL.LU R10, [R1+0x158] ;  /* 0x00015800010a7983 */ /* 0x000ea80000300800 */
[----:B------:R-:W2:Y:S04]  /*255c0*/  LDL.LU R11, [R1+0x15c] ;  /* 0x00015c00010b7983 */ /* 0x000ea80000300800 */
        /* <DEDUP_REMOVED lines=8> */
[----:B------:R-:W5:Y:S04]  /*25650*/  LDL R4, [R1+0x1034] ;  /* 0x0010340001047983 */ /* 0x000f680000100800 */
[----:B------:R-:W3:Y:S04]  /*25660*/  LDL.LU R16, [R1+0x4a0] ;  /* 0x0004a00001107983 */ /* 0x000ee80000300800 */
        /* <DEDUP_REMOVED lines=9> */
[----:B---3--:R-:W0:Y:S04]  /*25700*/  LDS.128 R8, [R26] ;  /* 0x000000001a087984 */ /* 0x008e280000000c00 */
        /* <DEDUP_REMOVED lines=23> */
[----:B------:R-:W1:Y:S04]  /*25880*/  LDS.128 R24, [R26] ;  /* 0x000000001a187984 */ /* 0x000e680000000c00 */
[----:B0-----:R-:W-:Y:S04]  /*25890*/  STL.64 [R1+0x30], R8 ;  /* 0x0000300801007387 */ /* 0x001fe80000100a00 */
[----:B------:R0:W-:Y:S04]  /*258a0*/  STL.64 [R1+0x38], R10 ;  /* 0x0000380a01007387 */ /* 0x0001e80000100a00 */
[----:B0-----:R-:W2:Y:S04]  /*258b0*/  LDL.LU.64 R10, [R1+0x1270] ;  /* 0x00127000010a7983 */ /* 0x001ea80000300a00 */
[----:B------:R-:W2:Y:S04]  /*258c0*/  LDL.LU.64 R8, [R1+0x1268] ;  /* 0x0012680001087983 */ /* 0x000ea80000300a00 */
[----:B-1----:R-:W-:Y:S04]  /*258d0*/  STL.64 [R1+0x70], R24 ;  /* 0x0000701801007387 */ /* 0x002fe80000100a00 */
        /* <DEDUP_REMOVED lines=8> */
[----:B0-----:R-:W3:Y:S04]  /*25960*/  LDL.LU R27, [R1+0x1264] ;  /* 0x00126400011b7983 */ /* 0x001ee80000300800 */
[----:B----4-:R-:W-:Y:S04]  /*25970*/  STS.128 [R0+0x200], R12 ;  /* 0x0002000c00007388 */ /* 0x010fe80000000c00 */
[----:B--2---:R0:W-:Y:S04]  /*25980*/  STS.128 [R0], R8 ;  /* 0x0000000800007388 */ /* 0x0041e80000000c00 */
[----:B0-----:R-:W2:Y:S04]  /*25990*/  LDL R10, [R1+0x103c] ;  /* 0x00103c00010a7983 */ /* 0x001ea80000100800 */
[----:B------:R-:W4:Y:S04]  /*259a0*/  LDL R9, [R1+0x1040] ;  /* 0x0010400001097983 */ /* 0x000f280000100800 */
[----:B------:R-:W2:Y:S04]  /*259b0*/  LDL.LU R12, [R1+0x1260] ;  /* 0x00126000010c7983 */ /* 0x000ea80000300800 */
[----:B------:R0:W-:Y:S04]  /*259c0*/  STS.128 [R0+0x80], R20 ;  /* 0x0000801400007388 */ /* 0x0001e80000000c00 */
[----:B------:R1:W-:Y:S04]  /*259d0*/  STS.128 [R0+0x280], R16 ;  /* 0x0002801000007388 */ /* 0x0003e80000000c00 */
[----:B------:R-:W-:Y:S01]  /*259e0*/  BAR.SYNC.DEFER_BLOCKING 0x0 ;  /* 0x0000000000007b1d */ /* 0x000fe20000010000 */
[C---:B-----5:R-:W-:Y:S01]  /*259f0*/  ISETP.GE.AND P3, PT, R4.reuse, c[0x0][0x178], PT ;  /* 0x00005e0004007a0c */ /* 0x060fe20003f66270 */
[----:B------:R-:W-:-:S04]  /*25a00*/  IMAD R4, R4, c[0x0][0x194], RZ ;  /* 0x0000650004047a24 */ /* 0x000fc800078e02ff */
[----:B------:R-:W5:Y:S01]  /*25a10*/  LDL R8, [R1+0x1048] ;  /* 0x0010480001087983 */ /* 0x000f620000100800 */
[----:B------:R-:W-:-:S04]  /*25a20*/  LEA R2, P1, R4, c[0x0][0x170], 0x1 ;  /* 0x00005c0004027a11 */ /* 0x000fc800078208ff */
[----:B------:R-:W-:Y:S01]  /*25a30*/  LEA.HI.X.SX32 R3, R4, c[0x0][0x174], 0x1, P1 ;  /* 0x00005d0004037a11 */ /* 0x000fe200008f0eff */
[----:B0-----:R-:W-:-:S04]  /*25a40*/  IMAD.MOV.U32 R23, RZ, RZ, c[0x0][0x194] ;  /* 0x00006500ff177624 */ /* 0x001fc800078e00ff */
[----:B-1----:R-:W-:-:S04]  /*25a50*/  IMAD R0, R23, 0x40, R4 ;  /* 0x0000004017007824 */ /* 0x002fc800078e0204 */
[----:B------:R-:W-:Y:S01]  /*25a60*/  IMAD R5, R23, 0x40, R0 ;  /* 0x0000004017057824 */ /* 0x000fe200078e0200 */
[C---:B------:R-:W-:Y:S01]  /*25a70*/  LEA R20, P4, R0.reuse, c[0x0][0x170], 0x1 ;  /* 0x00005c0000147a11 */ /* 0x040fe200078808ff */
[----:B------:R0:W-:Y:S03]  /*25a80*/  STL [R1+0x125c], R2 ;  /* 0x00125c0201007387 */ /* 0x0001e60000100800 */
[----:B------:R-:W-:Y:S02]  /*25a90*/  LEA.HI.X.SX32 R21, R0, c[0x0][0x174], 0x1, P4 ;  /* 0x00005d0000157a11 */ /* 0x000fe400020f0eff */
[----:B------:R-:W-:Y:S01]  /*25aa0*/  LEA R4, P5, R5, c[0x0][0x170], 0x1 ;  /* 0x00005c0005047a11 */ /* 0x000fe200078a08ff */
[----:B------:R1:W-:Y:S01]  /*25ab0*/  STL [R1+0x1258], R3 ;  /* 0x0012580301007387 */ /* 0x0003e20000100800 */
[C---:B---3--:R-:W-:Y:S01]  /*25ac0*/  ISETP.LT.AND P3, PT, R27.reuse, c[0x0][0x17c], !P3 ;  /* 0x00005f001b007a0c */ /* 0x048fe20005f61270 */
[----:B------:R-:W-:-:S04]  /*25ad0*/  IMAD R22, R27, c[0x0][0x198], RZ ;  /* 0x000066001b167a24 */ /* 0x000fc800078e02ff */
[----:B------:R-:W-:Y:S01]  /*25ae0*/  IMAD.WIDE R6, R22, 0x2, R2 ;  /* 0x0000000216067825 */ /* 0x000fe200078e0202 */
[----:B------:R-:W-:Y:S01]  /*25af0*/  ISETP.GE.AND P1, PT, R27, c[0x0][0x17c], PT ;  /* 0x00005f001b007a0c */ /* 0x000fe20003f26270 */
[----:B0-----:R-:W3:Y:S04]  /*25b00*/  LDL R2, [R1+0x20] ;  /* 0x0000200001027983 */ /* 0x001ee80000100800 */
[----:B------:R-:W3:Y:S04]  /*25b10*/  LDL R27, [R1+0x1054] ;  /* 0x00105400011b7983 */ /* 0x000ee80000100800 */
[----:B-1----:R-:W3:Y:S04]  /*25b20*/  LDL R3, [R1+0x30] ;  /* 0x0000300001037983 */ /* 0x002ee80000100800 */
[----:B--2---:R0:W-:Y:S04]  /*25b30*/  @P3 STG.E.U16 [R6.64], R12 ;  /* 0x0000000c06003986 */ /* 0x0041e8000c101506 */
[----:B------:R1:W2:Y:S01]  /*25b40*/  LDS.128 R12, [R28] ;  /* 0x000000001c0c7984 */ /* 0x0002a20000000c00 */
[----:B0-----:R-:W-:-:S03]  /*25b50*/  IMAD R6, R23, 0x40, R5 ;  /* 0x0000004017067824 */ /* 0x001fc600078e0205 */
[----:B-1----:R-:W3:Y:S01]  /*25b60*/  LDL.LU R28, [R1+0x50] ;  /* 0x00005000011c7983 */ /* 0x002ee20000300800 */
[----:B------:R-:W-:Y:S01]  /*25b70*/  IMAD R0, R23, 0x40, R6 ;  /* 0x0000004017007824 */ /* 0x000fe200078e0206 */
[----:B------:R-:W-:-:S04]  /*25b80*/  LEA.HI.X.SX32 R5, R5, c[0x0][0x174], 0x1, P5 ;  /* 0x00005d0005057a11 */ /* 0x000fc800028f0eff */
[----:B------:R-:W-:-:S04]  /*25b90*/  LEA R16, P5, R0, c[0x0][0x170], 0x1 ;  /* 0x00005c0000107a11 */ /* 0x000fc800078a08ff */
[----:B------:R-:W-:Y:S01]  /*25ba0*/  LEA.HI.X.SX32 R17, R0, c[0x0][0x174], 0x1, P5 ;  /* 0x00005d0000117a11 */ /* 0x000fe200028f0eff */
[----:B------:R-:W-:Y:S01]  /*25bb0*/  IMAD R0, R23, 0x40, R0 ;  /* 0x0000004017007824 */ /* 0x000fe200078e0200 */
[----:B--2---:R0:W-:Y:S04]  /*25bc0*/  STL [R1+0x11c0], R13 ;  /* 0x0011c00d01007387 */ /* 0x0041e80000100800 */
[----:B0-----:R-:W2:Y:S04]  /*25bd0*/  LDL R13, [R1+0x1034] ;  /* 0x00103400010d7983 */ /* 0x001ea80000100800 */
[----:B------:R0:W-:Y:S04]  /*25be0*/  STL [R1+0x114c], R14 ;  /* 0x00114c0e01007387 */ /* 0x0001e80000100800 */
[----:B0-----:R-:W2:Y:S04]  /*25bf0*/  LDL R14, [R1+0x103c] ;  /* 0x00103c00010e7983 */ /* 0x001ea80000100800 */
[----:B------:R0:W-:Y:S04]  /*25c00*/  STL [R1+0x10e8], R15 ;  /* 0x0010e80f01007387 */ /* 0x0001e80000100800 */
[----:B------:R-:W2:Y:S01]  /*25c10*/  LDL R23, [R1+0x130] ;  /* 0x0001300001177983 */ /* 0x000ea20000100800 */
[----:B------:R-:W-:-:S02]  /*25c20*/  ISETP.LT.AND P3, PT, R10, c[0x0][0x178], !P1 ;  /* 0x00005e000a007a0c */ /* 0x000fc40004f61270 */
[C---:B------:R-:W-:Y:S01]  /*25c30*/  LEA R18, P6, R6.reuse, c[0x0][0x170], 0x1 ;  /* 0x00005c0006127a11 */ /* 0x040fe200078c08ff */
[----:B------:R-:W3:Y:S04]  /*25c40*/  LDL R26, [R1+0x1050] ;  /* 0x00105000011a7983 */ /* 0x000ee80000100800 */
[----:B0-----:R-:W3:Y:S01]  /*25c50*/  LDL R15, [R1+0x1044] ;  /* 0x00104400010f7983 */ /* 0x001ee20000100800 */
[----:B------:R-:W-:Y:S01]  /*25c60*/  LEA.HI.X.SX32 R19, R6, c[0x0][0x174], 0x1, P6 ;  /* 0x00005d0006137a11 */ /* 0x000fe200030f0eff */
[----:B------:R-:W-:Y:S01]  /*25c70*/  IMAD.WIDE R6, R22, 0x2, R20 ;  /* 0x0000000216067825 */ /* 0x000fe200078e0214 */
[----:B----4-:R-:W-:-:S04]  /*25c80*/  ISETP.LT.AND P4, PT, R9, c[0x0][0x178], !P1 ;  /* 0x00005e0009007a0c */ /* 0x010fc80004f81270 */
[----:B--2---:R0:W-:Y:S04]  /*25c90*/  @P3 STG.E.U16 [R6.64], R23 ;  /* 0x0000001706003986 */ /* 0x0041e8000c101506 */
[----:B0-----:R-:W2:Y:S04]  /*25ca0*/  LDL R6, [R1+0x120] ;  /* 0x0001200001067983 */ /* 0x001ea80000100800 */
[----:B------:R-:W4:Y:S01]  /*25cb0*/  LDL R7, [R1+0x104c] ;  /* 0x00104c0001077983 */ /* 0x000f220000100800 */
[----:B---3--:R-:W-:Y:S02]  /*25cc0*/  ISETP.LT.AND P6, PT, R15, c[0x0][0x178], !P1 ;  /* 0x00005e000f007a0c */ /* 0x008fe40004fc1270 */
[----:B-----5:R-:W-:Y:S01]  /*25cd0*/  ISETP.LT.AND P5, PT, R8, c[0x0][0x178], !P1 ;  /* 0x00005e0008007a0c */ /* 0x020fe20004fa1270 */
[----:B------:R-:W-:-:S04]  /*25ce0*/  IMAD.WIDE R8, R22, 0x2, R4 ;  /* 0x0000000216087825 */ /* 0x000fc800078e0204 */
[----:B------:R-:W-:-:S04]  /*25cf0*/  IMAD.WIDE R10, R22, 0x2, R18 ;  /* 0x00000002160a7825 */ /* 0x000fc800078e0212 */
[----:B------:R-:W-:Y:S02]  /*25d00*/  IMAD.MOV.U32 R23, RZ, RZ, c[0x0][0x194] ;  /* 0x00006500ff177624 */ /* 0x000fe400078e00ff */
[----:B------:R-:W-:Y:S01]  /*25d10*/  IMAD.WIDE R24, R22, 0x2, R16 ;  /* 0x0000000216187825 */ /* 0x000fe200078e0210 */
[----:B------:R-:W-:Y:S01]  /*25d20*/  ISETP.LT.AND P3, PT, R27, c[0x0][0x178], !P1 ;  /* 0x00005e001b007a0c */ /* 0x000fe20004f61270 */
[----:B------:R-:W-:Y:S04]  /*25d30*/  STL [R1+0x1250], R13 ;  /* 0x0012500d01007387 */ /* 0x000fe80000100800 */
[----:B--2---:R0:W-:Y:S04]  /*25d40*/  @P4 STG.E.U16 [R8.64], R6 ;  /* 0x0000000608004986 */ /* 0x0041e8000c101506 */
[----:B------:R1:W-:Y:S01]  /*25d50*/  @P6 STG.E.U16 [R10.64], R28 ;  /* 0x0000001c0a006986 */ /* 0x0003e2000c101506 */
[----:B----4-:R-:W-:-:S03]  /*25d60*/  ISETP.LT.AND P4, PT, R7, c[0x0][0x178], !P1 ;  /* 0x00005e0007007a0c */ /* 0x010fc60004f81270 */
[----:B------:R2:W-:Y:S01]  /*25d70*/  @P5 STG.E.U16 [R24.64], R29 ;  /* 0x0000001d18005986 */ /* 0x0005e2000c101506 */
[----:B0-----:R-:W-:Y:S01]  /*25d80*/  IMAD R6, R23, 0x40, R0 ;  /* 0x0000004017067824 */ /* 0x001fe200078e0200 */
[----:B-1----:R-:W-:-:S04]  /*25d90*/  LEA R10, P5, R0, c[0x0][0x170], 0x1 ;  /* 0x00005c00000a7a11 */ /* 0x002fc800078a08ff */
[----:B------:R-:W-:Y:S02]  /*25da0*/  LEA R8, P6, R6, c[0x0][0x170], 0x1 ;  /* 0x00005c0006087a11 */ /* 0x000fe400078c08ff */
[----:B------:R-:W-:Y:S02]  /*25db0*/  LEA.HI.X.SX32 R11, R0, c[0x0][0x174], 0x1, P5 ;  /* 0x00005d00000b7a11 */ /* 0x000fe400028f0eff */
[----:B------:R-:W-:Y:S02]  /*25dc0*/  LEA.HI.X.SX32 R9, R6, c[0x0][0x174], 0x1, P6 ;  /* 0x00005d0006097a11 */ /* 0x000fe400030f0eff */
[----:B------:R-:W-:Y:S01]  /*25dd0*/  ISETP.LT.AND P1, PT, R26, c[0x0][0x178], !P1 ;  /* 0x00005e001a007a0c */ /* 0x000fe20004f21270 */
[C---:B------:R-:W-:Y:S01]  /*25de0*/  IMAD.WIDE R26, R22.reuse, 0x2, R10 ;  /* 0x00000002161a7825 */ /* 0x040fe200078e020a */
[----:B------:R-:W-:Y:S03]  /*25df0*/  STL [R1+0x1254], R11 ;  /* 0x0012540b01007387 */ /* 0x000fe60000100800 */
[----:B--2---:R-:W-:Y:S01]  /*25e00*/  IMAD.WIDE R24, R22, 0x2, R8 ;  /* 0x0000000216187825 */ /* 0x004fe200078e0208 */
[----:B------:R0:W-:Y:S04]  /*25e10*/  @P4 STG.E.U16 [R26.64], R2 ;  /* 0x000000021a004986 */ /* 0x0001e8000c101506 */
[----:B------:R1:W-:Y:S04]  /*25e20*/  @P3 STG.E.U16 [R24.64], R3 ;  /* 0x0000000318003986 */ /* 0x0003e8000c101506 */
[----:B0-----:R-:W2:Y:S04]  /*25e30*/  LDL.LU R2, [R1+0x125c] ;  /* 0x00125c0001027983 */ /* 0x001ea80000300800 */
[----:B------:R-:W3:Y:S04]  /*25e40*/  LDL.LU R27, [R1+0x120] ;  /* 0x00012000011b7983 */ /* 0x000ee80000300800 */
[----:B-1----:R-:W4:Y:S04]  /*25e50*/  LDL.LU R3, [R1+0x1258] ;  /* 0x0012580001037983 */ /* 0x002f280000300800 */
[----:B------:R-:W5:Y:S01]  /*25e60*/  LDL.LU R25, [R1+0x140] ;  /* 0x0001400001197983 */ /* 0x000f620000300800 */
[----:B------:R-:W-:-:S05]  /*25e70*/  IMAD R7, R23, 0x40, R6 ;  /* 0x0000004017077824 */ /* 0x000fca00078e0206 */
[----:B------:R-:W-:-:S04]  /*25e80*/  LEA R6, P5, R7, c[0x0][0x170], 0x1 ;  /* 0x00005c0007067a11 */ /* 0x000fc800078a08ff */
[----:B------:R-:W-:Y:S02]  /*25e90*/  LEA.HI.X.SX32 R7, R7, c[0x0][0x174], 0x1, P5 ;  /* 0x00005d0007077a11 */ /* 0x000fe400028f0eff */
[----:B------:R-:W-:-:S03]  /*25ea0*/  IADD3 R0, R22, c[0x0][0x198], RZ ;  /* 0x0000660016007a10 */ /* 0x000fc60007ffe0ff */
[----:B------:R-:W-:-:S05]  /*25eb0*/  IMAD.WIDE R22, R22, 0x2, R6 ;  /* 0x0000000216167825 */ /* 0x000fca00078e0206 */
[----:B------:R-:W-:Y:S04]  /*25ec0*/  @P1 STG.E.U16 [R22.64], R12 ;  /* 0x0000000c16001986 */ /* 0x000fe8000c101506 */
[----:B--2---:R0:W-:Y:S01]  /*25ed0*/  STL [R1+0x124c], R2 ;  /* 0x00124c0201007387 */ /* 0x0041e20000100800 */
[----:B-----5:R-:W-:Y:S01]  /*25ee0*/  PRMT R26, R25, 0x7632, R26 ;  /* 0x00007632191a7816 */ /* 0x020fe2000000001a */
[----:B----4-:R-:W-:Y:S02]  /*25ef0*/  IMAD.WIDE R24, R0, 0x2, R2 ;  /* 0x0000000200187825 */ /* 0x010fe400078e0202 */
[----:B0-----:R-:W2:Y:S04]  /*25f00*/  LDL R2, [R1+0x1040] ;  /* 0x0010400001027983 */ /* 0x001ea80000100800 */
[----:B------:R-:W-:Y:S04]  /*25f10*/  STL [R1+0x1248], R3 ;  /* 0x0012480301007387 */ /* 0x000fe80000100800 */
[----:B------:R-:W4:Y:S01]  /*25f20*/  LDL.LU R23, [R1+0x130] ;  /* 0x0001300001177983 */ /* 0x000f220000300800 */
[----:B------:R-:W-:-:S02]  /*25f30*/  ISETP.LT.AND P6, PT, R13, c[0x0][0x178], !P2 ;  /* 0x00005e000d007a0c */ /* 0x000fc400057c1270 */
[----:B---3--:R-:W-:Y:S02]  /*25f40*/  PRMT R11, R27, 0x7632, R11 ;  /* 0x000076321b0b7816 */ /* 0x008fe4000000000b */
[----:B------:R-:W-:Y:S02]  /*25f50*/  PRMT R13, R28, 0x7632, R13 ;  /* 0x000076321c0d7816 */ /* 0x000fe4000000000d */
[----:B------:R-:W-:-:S07]  /*25f60*/  PRMT R12, R29, 0x7632, R12 ;  /* 0x000076321d0c7816 */ /* 0x000fce000000000c */
[----:B------:R0:W-:Y:S01]  /*25f70*/  @P6 STG.E.U16 [R24.64], R26 ;  /* 0x0000001a18006986 */ /* 0x0001e2000c101506 */
[----:B------:R-:W-:-:S03]  /*25f80*/  IMAD.WIDE R28, R0, 0x2, R16 ;  /* 0x00000002001c7825 */ /* 0x000fc600078e0210 */
[----:B0-----:R-:W3:Y:S01]  /*25f90*/  LDL R25, [R1+0x1048] ;  /* 0x0010480001197983 */ /* 0x001ee20000100800 */
[----:B------:R-:W-:Y:S01]  /*25fa0*/  IMAD.WIDE R26, R0, 0x2, R18 ;  /* 0x00000002001a7825 */ /* 0x000fe200078e0212 */
[----:B----4-:R-:W-:-:S05]  /*25fb0*/  PRMT R22, R23, 0x7632, R22 ;  /* 0x0000763217167816 */ /* 0x010fca0000000016 */
[----:B------:R-:W-:Y:S04]  /*25fc0*/  STL.S16 [R1+0x8], R22 ;  /* 0x0000081601007387 */ /* 0x000fe80000100600 */
[----:B------:R0:W-:Y:S04]  /*25fd0*/  STL [R1+0x123c], R18 ;  /* 0x00123c1201007387 */ /* 0x0001e80000100800 */
[----:B0-----:R-:W4:Y:S04]  /*25fe0*/  LDL.LU R18, [R1+0x20] ;  /* 0x0000200001127983 */ /* 0x001f280000300800 */
[----:B------:R0:W-:Y:S04]  /*25ff0*/  STL [R1+0x1238], R19 ;  /* 0x0012381301007387 */ /* 0x0001e80000100800 */
[----:B0-----:R-:W5:Y:S04]  /*26000*/  LDL R19, [R1+0x104c] ;  /* 0x00104c0001137983 */ /* 0x001f680000100800 */
[----:B------:R-:W-:Y:S04]  /*26010*/  STL [R1+0x1244], R16 ;  /* 0x0012441001007387 */ /* 0x000fe80000100800 */
[----:B------:R0:W-:Y:S04]  /*26020*/  STL [R1+0x1240], R17 ;  /* 0x0012401101007387 */ /* 0x0001e80000100800 */
[----:B0-----:R-:W4:Y:S01]  /*26030*/  LDL.LU.S16 R17, [R1+0x8] ;  /* 0x0000080001117983 */ /* 0x001f220000300600 */
[----:B------:R-:W-:-:S02]  /*26040*/  ISETP.LT.AND P1, PT, R14, c[0x0][0x178], !P2 ;  /* 0x00005e000e007a0c */ /* 0x000fc40005721270 */
[----:B--2---:R-:W-:Y:S02]  /*26050*/  ISETP.LT.AND P3, PT, R2, c[0x0][0x178], !P2 ;  /* 0x00005e0002007a0c */ /* 0x004fe40005761270 */
[----:B------:R-:W-:Y:S01]  /*26060*/  ISETP.LT.AND P4, PT, R15, c[0x0][0x178], !P2 ;  /* 0x00005e000f007a0c */ /* 0x000fe20005781270 */
[----:B------:R-:W-:Y:S01]  /*26070*/  IMAD.WIDE R22, R0, 0x2, R20 ;  /* 0x0000000200167825 */ /* 0x000fe200078e0214 */
[----:B---3--:R-:W-:-:S03]  /*26080*/  ISETP.LT.AND P5, PT, R25, c[0x0][0x178], !P2 ;  /* 0x00005e0019007a0c */ /* 0x008fc600057a1270 */
[----:B------:R-:W-:-:S04]  /*26090*/  IMAD.WIDE R24, R0, 0x2, R4 ;  /* 0x0000000200187825 */ /* 0x000fc800078e0204 */
[----:B----4-:R0:W-:Y:S04]  /*260a0*/  @P1 STG.E.U16 [R22.64], R17 ;  /* 0x0000001116001986 */ /* 0x0101e8000c101506 */
[----:B------:R1:W-:Y:S04]  /*260b0*/  @P3 STG.E.U16 [R24.64], R11 ;  /* 0x0000000b18003986 */ /* 0x0003e8000c101506 */
[----:B------:R2:W-:Y:S04]  /*260c0*/  @P4 STG.E.U16 [R26.64], R13 ;  /* 0x0000000d1a004986 */ /* 0x0005e8000c101506 */
[----:B0-----:R-:W3:Y:S04]  /*260d0*/  LDL R22, [R1+0x1038] ;  /* 0x0010380001167983 */ /* 0x001ee80000100800 */
[----:B------:R-:W4:Y:S04]  /*260e0*/  LDL.LU R23, [R1+0x110] ;  /* 0x0001100001177983 */ /* 0x000f280000300800 */
[----:B-1----:R-:W3:Y:S04]  /*260f0*/  LDL.LU R11, [R1+0x1254] ;  /* 0x00125400010b7983 */ /* 0x002ee80000300800 */
[----:B------:R-:W3:Y:S04]  /*26100*/  LDL R24, [R1+0x1054] ;  /* 0x0010540001187983 */ /* 0x000ee80000100800 */
[----:B------:R-:W4:Y:S04]  /*26110*/  LDL R25, [R1+0x1050] ;  /* 0x0010500001197983 */ /* 0x000f280000100800 */
[----:B--2---:R-:W2:Y:S04]  /*26120*/  LDL.LU R13, [R1+0x1250] ;  /* 0x00125000010d7983 */ /* 0x004ea80000300800 */
[----:B------:R-:W2:Y:S01]  /*26130*/  LDL.LU R27, [R1+0x30] ;  /* 0x00003000011b7983 */ /* 0x000ea20000300800 */
[----:B-----5:R-:W-:-:S02]  /*26140*/  ISETP.LT.AND P1, PT, R19, c[0x0][0x178], !P2 ;  /* 0x00005e0013007a0c */ /* 0x020fc40005721270 */
[----:B------:R-:W-:Y:S01]  /*26150*/  PRMT R3, R18, 0x7632, R3 ;  /* 0x0000763212037816 */ /* 0x000fe20000000003 */
[----:B------:R-:W5:Y:S04]  /*26160*/  LDL R17, [R1+0x1048] ;  /* 0x0010480001117983 */ /* 0x000f680000100800 */
[----:B------:R-:W5:Y:S04]  /*26170*/  LDL R18, [R1+0x190] ;  /* 0x0001900001127983 */ /* 0x000f680000100800 */
[----:B------:R-:W5:Y:S04]  /*26180*/  LDL R19, [R1+0x180] ;  /* 0x0001800001137983 */ /* 0x000f680000100800 */
[----:B------:R0:W-:Y:S01]  /*26190*/  @P5 STG.E.U16 [R28.64], R12 ;  /* 0x0000000c1c005986 */ /* 0x0001e2000c101506 */
[----:B------:R-:W-:-:S02]  /*261a0*/  ISETP.LT.AND P3, PT, R2, c[0x0][0x178], !P0 ;  /* 0x00005e0002007a0c */ /* 0x000fc40004761270 */
[----:B0-----:R-:W-:Y:S02]  /*261b0*/  PRMT R29, R12, 0x7632, R29 ;  /* 0x000076320c1d7816 */ /* 0x001fe4000000001d */
[----:B------:R-:W-:Y:S02]  /*261c0*/  IADD3 R28, R0, c[0x0][0x198], RZ ;  /* 0x00006600001c7a10 */ /* 0x000fe40007ffe0ff */
[----:B---3--:R-:W-:Y:S02]  /*261d0*/  ISETP.LT.AND P6, PT, R24, c[0x0][0x178], !P2 ;  /* 0x00005e0018007a0c */ /* 0x008fe400057c1270 */
[----:B----4-:R-:W-:Y:S02]  /*261e0*/  ISETP.LT.AND P2, PT, R25, c[0x0][0x178], !P2 ;  /* 0x00005e0019007a0c */ /* 0x010fe40005741270 */
[----:B--2---:R-:W-:Y:S02]  /*261f0*/  PRMT R16, R27, 0x7632, R16 ;  /* 0x000076321b107816 */ /* 0x004fe40000000010 */
[----:B------:R0:W1:Y:S04]  /*26200*/  LDS.128 R24, [R23] ;  /* 0x0000000017187984 */ /* 0x0000680000000c00 */
[----:B------:R2:W-:Y:S01]  /*26210*/  STL [R1+0x1234], R13 ;  /* 0x0012340d01007387 */ /* 0x0005e20000100800 */
[----:B------:R-:W-:-:S02]  /*26220*/  IADD3 R12, R22, 0x3, RZ ;  /* 0x00000003160c7810 */ /* 0x000fc40007ffe0ff */
[----:B------:R-:W-:Y:S01]  /*26230*/  ISETP.LT.AND P5, PT, R13, c[0x0][0x178], !P0 ;  /* 0x00005e000d007a0c */ /* 0x000fe200047a1270 */
[C---:B0-----:R-:W-:Y:S01]  /*26240*/  IMAD.WIDE R22, R0.reuse, 0x2, R8 ;  /* 0x0000000200167825 */ /* 0x041fe200078e0208 */
[----:B-1----:R0:W-:Y:S04]  /*26250*/  STL.64 [R1], R24 ;  /* 0x0000001801007387 */ /* 0x0021e80000100a00 */
[----:B------:R1:W-:Y:S04]  /*26260*/  STL.64 [R1+0x8], R26 ;  /* 0x0000081a01007387 */ /* 0x0003e80000100a00 */
[----:B--2---:R-:W2:Y:S01]  /*26270*/  LDL R13, [R1+0x160] ;  /* 0x00016000010d7983 */ /* 0x004ea20000100800 */
[----:B0-----:R-:W-:-:S04]  /*26280*/  IMAD.WIDE R24, R0, 0x2, R10 ;  /* 0x0000000200187825 */ /* 0x001fc800078e020a */
[----:B-1----:R-:W-:Y:S01]  /*26290*/  IMAD.WIDE R26, R0, 0x2, R6 ;  /* 0x00000002001a7825 */ /* 0x002fe200078e0206 */
[----:B------:R0:W-:Y:S04]  /*262a0*/  @P1 STG.E.U16 [R24.64], R3 ;  /* 0x0000000318001986 */ /* 0x0001e8000c101506 */
[----:B------:R-:W3:Y:S04]  /*262b0*/  LDL R0, [R1+0x1038] ;  /* 0x0010380001007983 */ /* 0x000ee80000100800 */
[----:B------:R-:W4:Y:S04]  /*262c0*/  LDL.LU R2, [R1+0x124c] ;  /* 0x00124c0001027983 */ /* 0x000f280000300800 */
[----:B0-----:R-:W4:Y:S01]  /*262d0*/  LDL.LU R3, [R1+0x1248] ;  /* 0x0012480001037983 */ /* 0x001f220000300800 */
[----:B------:R-:W-:-:S03]  /*262e0*/  ISETP.LT.AND P4, PT, R14, c[0x0][0x178], !P0 ;  /* 0x00005e000e007a0c */ /* 0x000fc60004781270 */
[----:B------:R-:W-:Y:S01]  /*262f0*/  @P6 STG.E.U16 [R22.64], R16 ;  /* 0x0000001016006986 */ /* 0x000fe2000c101506 */
[----:B------:R-:W-:Y:S01]  /*26300*/  ISETP.GE.AND P1, PT, R12, c[0x0][0x17c], PT ;  /* 0x00005f000c007a0c */ /* 0x000fe20003f26270 */
[----:B------:R-:W-:Y:S02]  /*26310*/  IMAD.WIDE R24, R28, 0x2, R20 ;  /* 0x000000021c187825 */ /* 0x000fe400078e0214 */
[----:B------:R0:W-:Y:S01]  /*26320*/  STL [R1+0x1230], R12 ;  /* 0x0012300c01007387 */ /* 0x0001e20000100800 */
[----:B-----5:R-:W-:-:S03]  /*26330*/  ISETP.LT.AND P6, PT, R17, c[0x0][0x178], !P0 ;  /* 0x00005e0011007a0c */ /* 0x020fc600047c1270 */
[----:B------:R1:W-:Y:S04]  /*26340*/  @P2 STG.E.U16 [R26.64], R29 ;  /* 0x0000001d1a002986 */ /* 0x0003e8000c101506 */
[----:B0-----:R-:W5:Y:S04]  /*26350*/  LDL R12, [R1+0x70] ;  /* 0x00007000010c7983 */ /* 0x001f680000100800 */
[----:B------:R-:W2:Y:S04]  /*26360*/  LDL.LU R16, [R1+0x1244] ;  /* 0x0012440001107983 */ /* 0x000ea80000300800 */
[----:B-1----:R-:W2:Y:S04]  /*26370*/  LDL.LU R29, [R1] ;  /* 0x00000000011d7983 */ /* 0x002ea80000300800 */
[----:B------:R-:W2:Y:S01]  /*26380*/  LDL.LU R17, [R1+0x1240] ;  /* 0x0012400001117983 */ /* 0x000ea20000300800 */
[----:B----4-:R-:W-:-:S05]  /*26390*/  IMAD.WIDE R22, R28, 0x2, R2 ;  /* 0x000000021c167825 */ /* 0x010fca00078e0202 */
[----:B------:R0:W-:Y:S04]  /*263a0*/  @P5 STG.E.U16 [R22.64], R18 ;  /* 0x0000001216005986 */ /* 0x0001e8000c101506 */
[----:B------:R1:W-:Y:S04]  /*263b0*/  @P4 STG.E.U16 [R24.64], R19 ;  /* 0x0000001318004986 */ /* 0x0003e8000c101506 */
[----:B0-----:R-:W4:Y:S04]  /*263c0*/  LDL.LU R18, [R1+0x123c] ;  /* 0x00123c0001127983 */ /* 0x001f280000300800 */
[----:B------:R-:W2:Y:S04]  /*263d0*/  LDL R22, [R1+0x170] ;  /* 0x0001700001167983 */ /* 0x000ea80000100800 */
[----:B------:R-:W4:Y:S04]  /*263e0*/  LDL R23, [R1+0x1054] ;  /* 0x0010540001177983 */ /* 0x000f280000100800 */
[----:B-1----:R-:W5:Y:S01]  /*263f0*/  LDL.LU R19, [R1+0x1238] ;  /* 0x0012380001137983 */ /* 0x002f620000300800 */
[----:B------:R-:W-:Y:S01]  /*26400*/  ISETP.LT.AND P2, PT, R15, c[0x0][0x178], !P0 ;  /* 0x00005e000f007a0c */ /* 0x000fe20004741270 */
[----:B------:R-:W-:Y:S01]  /*26410*/  IMAD.WIDE R26, R28, 0x2, R4 ;  /* 0x000000021c1a7825 */ /* 0x000fe200078e0204 */
[----:B---3--:R-:W-:Y:S01]  /*26420*/  IADD3 R0, R0, 0x4, RZ ;  /* 0x0000000400007810 */ /* 0x008fe20007ffe0ff */
[----:B------:R-:W3:Y:S04]  /*26430*/  LDL R24, [R1+0x104c] ;  /* 0x00104c0001187983 */ /* 0x000ee80000100800 */
[----:B------:R-:W3:Y:S04]  /*26440*/  LDL R25, [R1+0x1050] ;  /* 0x0010500001197983 */ /* 0x000ee80000100800 */
[----:B--2---:R5:W-:Y:S01]  /*26450*/  @P3 STG.E.U16 [R26.64], R22 ;  /* 0x000000161a003986 */ /* 0x004be2000c101506 */
[----:B----4-:R-:W-:-:S02]  /*26460*/  ISETP.LT.AND P5, PT, R23, c[0x0][0x178], !P0 ;  /* 0x00005e0017007a0c */ /* 0x010fc400047a1270 */
[----:B------:R-:W-:Y:S02]  /*26470*/  ISETP.GE.AND P3, PT, R0, c[0x0][0x17c], PT ;  /* 0x00005f0000007a0c */ /* 0x000fe40003f66270 */
[----:B------:R-:W2:Y:S01]  /*26480*/  LDL R0, [R1+0x80] ;  /* 0x0000800001007983 */ /* 0x000ea20000100800 */
[----:B-----5:R-:W-:-:S05]  /*26490*/  IMAD.WIDE R22, R28, 0x2, R18 ;  /* 0x000000021c167825 */ /* 0x020fca00078e0212 */
[----:B------:R0:W-:Y:S04]  /*264a0*/  @P2 STG.E.U16 [R22.64], R13 ;  /* 0x0000000d16002986 */ /* 0x0001e8000c101506 */
[----:B0-----:R-:W4:Y:S04]  /*264b0*/  LDL.LU R13, [R1+0x1234] ;  /* 0x00123400010d7983 */ /* 0x001f280000300800 */
[----:B------:R-:W5:Y:S01]  /*264c0*/  LDL R23, [R1+0x90] ;  /* 0x0000900001177983 */ /* 0x000f620000100800 */
[----:B---3--:R-:W-:Y:S01]  /*264d0*/  ISETP.LT.AND P4, PT, R24, c[0x0][0x178], !P0 ;  /* 0x00005e0018007a0c */ /* 0x008fe20004781270 */
[----:B------:R-:W-:Y:S01]  /*264e0*/  IMAD.WIDE R26, R28, 0x2, R16 ;  /* 0x000000021c1a7825 */ /* 0x000fe200078e0210 */
[----:B------:R-:W-:-:S03]  /*264f0*/  ISETP.LT.AND P0, PT, R25, c[0x0][0x178], !P0 ;  /* 0x00005e0019007a0c */ /* 0x000fc60004701270 */
[C---:B------:R-:W-:Y:S01]  /*26500*/  IMAD.WIDE R24, R28.reuse, 0x2, R10 ;  /* 0x000000021c187825 */ /* 0x040fe200078e020a */
[----:B------:R-:W-:Y:S04]  /*26510*/  STL [R1+0x1214], R28 ;  /* 0x0012141c01007387 */ /* 0x000fe80000100800 */
[----:B-----5:R0:W-:Y:S04]  /*26520*/  @P6 STG.E.U16 [R26.64], R23 ;  /* 0x000000171a006986 */ /* 0x0201e8000c101506 */
[----:B--2---:R1:W-:Y:S01]  /*26530*/  @P4 STG.E.U16 [R24.64], R0 ;  /* 0x0000000018004986 */ /* 0x0043e2000c101506 */
[C---:B0-----:R-:W-:Y:S01]  /*26540*/  IMAD.WIDE R22, R28.reuse, 0x2, R8 ;  /* 0x000000021c167825 */ /* 0x041fe200078e0208 */
[----:B-1----:R-:W-:-:S03]  /*26550*/  IADD3 R0, R28, c[0x0][0x198], RZ ;  /* 0x000066001c007a10 */ /* 0x002fc60007ffe0ff */
[----:B------:R-:W-:Y:S01]  /*26560*/  IMAD.WIDE R24, R28, 0x2, R6 ;  /* 0x000000021c187825 */ /* 0x000fe200078e0206 */
[----:B------:R0:W-:Y:S04]  /*26570*/  @P5 STG.E.U16 [R22.64], R12 ;  /* 0x0000000c16005986 */ /* 0x0001e8000c101506 */
[----:B------:R-:W2:Y:S04]  /*26580*/  LDL R28, [R1+0x1054] ;  /* 0x00105400011c7983 */ /* 0x000ea80000100800 */
[----:B0-----:R-:W3:Y:S04]  /*26590*/  LDL.LU R12, [R1+0x1230] ;  /* 0x00123000010c7983 */ /* 0x001ee80000300800 */
[----:B------:R-:W5:Y:S04]  /*265a0*/  LDL.LU R22, [R1+0x190] ;  /* 0x0001900001167983 */ /* 0x000f680000300800 */
[----:B------:R-:W2:Y:S01]  /*265b0*/  LDL R23, [R1+0x1040] ;  /* 0x0010400001177983 */ /* 0x000ea20000100800 */
[----:B----4-:R-:W-:-:S03]  /*265c0*/  ISETP.LT.AND P2, PT, R13, c[0x0][0x178], !P1 ;  /* 0x00005e000d007a0c */ /* 0x010fc60004f41270 */
[----:B------:R0:W-:Y:S04]  /*265d0*/  @P0 STG.E.U16 [R24.64], R29 ;  /* 0x0000001d18000986 */ /* 0x0001e8000c101506 */
[----:B0-----:R-:W3:Y:S01]  /*265e0*/  LDL.LU R25, [R1+0x180] ;  /* 0x0001800001197983 */ /* 0x001ee20000300800 */
[----:B-----5:R-:W-:Y:S02]  /*265f0*/  PRMT R26, R22, 0x7632, R26 ;  /* 0x00007632161a7816 */ /* 0x020fe4000000001a */
[----:B--2---:R-:W-:Y:S01]  /*26600*/  ISETP.LT.AND P5, PT, R23, c[0x0][0x178], !P1 ;  /* 0x00005e0017007a0c */ /* 0x004fe20004fa1270 */
[----:B------:R-:W-:-:S05]  /*26610*/  IMAD.WIDE R22, R0, 0x2, R2 ;  /* 0x0000000200167825 */ /* 0x000fca00078e0202 */
[----:B------:R0:W-:Y:S04]  /*26620*/  @P2 STG.E.U16 [R22.64], R26 ;  /* 0x0000001a16002986 */ /* 0x0001e8000c101506 */
[----:B0-----:R-:W2:Y:S04]  /*26630*/  LDL.LU R22, [R1+0x170] ;  /* 0x0001700001167983 */ /* 0x001ea80000300800 */
[----:B------:R-:W4:Y:S01]  /*26640*/  LDL R23, [R1+0x1048] ;  /* 0x0010480001177983 */ /* 0x000f220000100800 */
[----:B------:R-:W-:Y:S02]  /*26650*/  ISETP.LT.AND P4, PT, R14, c[0x0][0x178], !P1 ;  /* 0x00005e000e007a0c */ /* 0x000fe40004f81270 */
[----:B---3--:R-:W-:Y:S01]  /*26660*/  PRMT R12, R25, 0x7632, R12 ;  /* 0x00007632190c7816 */ /* 0x008fe2000000000c */
[----:B------:R-:W-:Y:S01]  /*26670*/  IMAD.WIDE R24, R0, 0x2, R20 ;  /* 0x0000000200187825 */ /* 0x000fe200078e0214 */
[----:B------:R0:W-:Y:S09]  /*26680*/  STL [R1+0x121c], R5 ;  /* 0x00121c0501007387 */ /* 0x0001f20000100800 */
[----:B------:R1:W-:Y:S01]  /*26690*/  @P4 STG.E.U16 [R24.64], R12 ;  /* 0x0000000c18004986 */ /* 0x0003e2000c101506 */
[----:B--2---:R-:W-:-:S02]  /*266a0*/  PRMT R27, R22, 0x7632, R27 ;  /* 0x00007632161b7816 */ /* 0x004fc4000000001b */
[----:B----4-:R-:W-:Y:S01]  /*266b0*/  ISETP.LT.AND P2, PT, R23, c[0x0][0x178], !P1 ;  /* 0x00005e0017007a0c */ /* 0x010fe20004f41270 */
[----:B------:R-:W-:Y:S02]  /*266c0*/  IMAD.WIDE R22, R0, 0x2, R4 ;  /* 0x0000000200167825 */ /* 0x000fe400078e0204 */
[----:B0-----:R-:W2:Y:S04]  /*266d0*/  LDL.LU R5, [R1+0x80] ;  /* 0x0000800001057983 */ /* 0x001ea80000300800 */
[----:B-1----:R-:W3:Y:S04]  /*266e0*/  LDL.LU R24, [R1+0x160] ;  /* 0x0001600001187983 */ /* 0x002ee80000300800 */
[----:B------:R-:W4:Y:S01]  /*266f0*/  LDL R25, [R1+0x104c] ;  /* 0x00104c0001197983 */ /* 0x000f220000100800 */
[----:B------:R-:W-:-:S03]  /*26700*/  ISETP.LT.AND P4, PT, R28, c[0x0][0x178], !P1 ;  /* 0x00005e001c007a0c */ /* 0x000fc60004f81270 */
[----:B------:R0:W-:Y:S04]  /*26710*/  @P5 STG.E.U16 [R22.64], R27 ;  /* 0x0000001b16005986 */ /* 0x0001e8000c101506 */
[----:B0-----:R-:W5:Y:S04]  /*26720*/  LDL.LU R23, [R1+0x90] ;  /* 0x0000900001177983 */ /* 0x001f680000300800 */
[----:B------:R0:W-:Y:S04]  /*26730*/  STL [R1+0x1218], R28 ;  /* 0x0012181c01007387 */ /* 0x0001e80000100800 */
[----:B0-----:R-:W2:Y:S04]  /*26740*/  LDL.LU R28, [R1+0x114] ;  /* 0x00011400011c7983 */ /* 0x001ea80000300800 */
[----:B------:R0:W-:Y:S01]  /*26750*/  STL.64 [R1+0x1228], R18 ;  /* 0x0012281201007387 */ /* 0x0001e20000100a00 */
[----:B---3--:R-:W-:-:S02]  /*26760*/  PRMT R26, R24, 0x7632, R26 ;  /* 0x00007632181a7816 */ /* 0x008fc4000000001a */
[----:B----4-:R-:W-:Y:S01]  /*26770*/  ISETP.LT.AND P6, PT, R25, c[0x0][0x178], !P1 ;  /* 0x00005e0019007a0c */ /* 0x010fe20004fc1270 */
[----:B------:R-:W-:Y:S02]  /*26780*/  IMAD.WIDE R24, R0, 0x2, R18 ;  /* 0x0000000200187825 */ /* 0x000fe400078e0212 */
[----:B0-----:R-:W3:Y:S04]  /*26790*/  LDL R18, [R1+0x1050] ;  /* 0x0010500001127983 */ /* 0x001ee80000100800 */
[----:B------:R-:W4:Y:S01]  /*267a0*/  LDL.LU R19, [R1+0x70] ;  /* 0x0000700001137983 */ /* 0x000f220000300800 */
[----:B------:R-:W-:-:S03]  /*267b0*/  ISETP.LT.AND P0, PT, R15, c[0x0][0x178], !P1 ;  /* 0x00005e000f007a0c */ /* 0x000fc60004f01270 */
[----:B------:R-:W-:Y:S01]  /*267c0*/  STL.64 [R1+0x1220], R16 ;  /* 0x0012201001007387 */ /* 0x000fe20000100a00 */
[----:B-----5:R-:W-:Y:S01]  /*267d0*/  PRMT R12, R23, 0x7632, R12 ;  /* 0x00007632170c7816 */ /* 0x020fe2000000000c */
[----:B------:R-:W-:-:S08]  /*267e0*/  IMAD.WIDE R22, R0, 0x2, R16 ;  /* 0x0000000200167825 */ /* 0x000fd000078e0210 */
[----:B------:R0:W-:Y:S01]  /*267f0*/  @P0 STG.E.U16 [R24.64], R26 ;  /* 0x0000001a18000986 */ /* 0x0001e2000c101506 */
[----:B--2---:R-:W-:-:S03]  /*26800*/  PRMT R27, R5, 0x7632, R27 ;  /* 0x00007632051b7816 */ /* 0x004fc6000000001b */
[----:B------:R-:W2:Y:S04]  /*26810*/  LDL R5, [R1+0x1d0] ;  /* 0x0001d00001057983 */ /* 0x000ea80000100800 */
[----:B------:R1:W-:Y:S01]  /*26820*/  @P2 STG.E.U16 [R22.64], R12 ;  /* 0x0000000c16002986 */ /* 0x0003e2000c101506 */
[----:B0-----:R-:W-:-:S05]  /*26830*/  IMAD.WIDE R24, R0, 0x2, R10 ;  /* 0x0000000200187825 */ /* 0x001fca00078e020a */
[----:B------:R0:W-:Y:S01]  /*26840*/  @P6 STG.E.U16 [R24.64], R27 ;  /* 0x0000001b18006986 */ /* 0x0001e2000c101506 */
[----:B-1----:R-:W-:Y:S01]  /*26850*/  IMAD.WIDE R22, R0, 0x2, R8 ;  /* 0x0000000200167825 */ /* 0x002fe200078e0208 */
[----:B------:R-:W-:-:S03]  /*26860*/  PRMT R12, R29, 0x7632, R12 ;  /* 0x000076321d0c7816 */ /* 0x000fc6000000000c */
[----:B0-----:R-:W-:Y:S01]  /*26870*/  IMAD.WIDE R24, R0, 0x2, R6 ;  /* 0x0000000200187825 */ /* 0x001fe200078e0206 */
[----:B------:R-:W-:Y:S02]  /*26880*/  ISETP.LT.AND P6, PT, R15, c[0x0][0x178], !P3 ;  /* 0x00005e000f007a0c */ /* 0x000fe40005fc1270 */
[----:B---3--:R-:W-:Y:S02]  /*26890*/  ISETP.LT.AND P1, PT, R18, c[0x0][0x178], !P1 ;  /* 0x00005e0012007a0c */ /* 0x008fe40004f21270 */
[----:B----4-:R-:W-:Y:S02]  /*268a0*/  PRMT R26, R19, 0x7632, R26 ;  /* 0x00007632131a7816 */ /* 0x010fe4000000001a */
[----:B------:R-:W0:Y:S04]  /*268b0*/  LDS.128 R16, [R28] ;  /* 0x000000001c107984 */ /* 0x000e280000000c00 */
[----:B------:R-:W-:Y:S05]  /*268c0*/  @P4 STG.E.U16 [R22.64], R26 ;  /* 0x0000001a16004986 */ /* 0x000fea000c101506 */
[----:B------:R-:W-:Y:S04]  /*268d0*/  @P1 STG.E.U16 [R24.64], R12 ;  /* 0x0000000c18001986 */ /* 0x000fe8000c101506 */
[----:B0-----:R-:W-:Y:S04]  /*268e0*/  STL.64 [R1+0x60], R16 ;  /* 0x0000601001007387 */ /* 0x001fe80000100a00 */
[----:B------:R0:W-:Y:S04]  /*268f0*/  STL.64 [R1+0x68], R18 ;  /* 0x0000681201007387 */ /* 0x0001e80000100a00 */
[----:B0-----:R-:W3:Y:S04]  /*26900*/  LDL.LU.64 R18, [R1+0x1228] ;  /* 0x0012280001127983 */ /* 0x001ee80000300a00 */
[----:B------:R-:W4:Y:S04]  /*26910*/  LDL.LU.64 R16, [R1+0x1220] ;  /* 0x0012200001107983 */ /* 0x000f280000300a00 */
[----:B------:R-:W5:Y:S04]  /*26920*/  LDL R28, [R1+0x1b0] ;  /* 0x0001b000011c7983 */ /* 0x000f680000100800 */
[----:B------:R-:W2:Y:S04]  /*26930*/  LDL R27, [R1+0x104c] ;  /* 0x00104c00011b7983 */ /* 0x000ea80000100800 */
[----:B------:R-:W2:Y:S04]  /*26940*/  LDL.LU R29, [R1+0xc0] ;  /* 0x0000c000011d7983 */ /* 0x000ea80000300800 */
[----:B------:R-:W2:Y:S04]  /*26950*/  LDL R22, [R1+0x1038] ;  /* 0x0010380001167983 */ /* 0x000ea80000100800 */
[----:B------:R-:W3:Y:S04]  /*26960*/  LDL R23, [R1+0x1040] ;  /* 0x0010400001177983 */ /* 0x000ee80000100800 */
[----:B------:R-:W4:Y:S04]  /*26970*/  LDL R25, [R1+0x1048] ;  /* 0x0010480001197983 */ /* 0x000f280000100800 */
[----:B------:R0:W-:Y:S04]  /*26980*/  STL [R1+0x120c], R15 ;  /* 0x00120c0f01007387 */ /* 0x0001e80000100800 */
[----:B0-----:R-:W4:Y:S01]  /*26990*/  LDL R15, [R1+0x1040] ;  /* 0x00104000010f7983 */ /* 0x001f220000100800 */
[----:B------:R-:W-:-:S02]  /*269a0*/  ISETP.LT.AND P0, PT, R13, c[0x0][0x178], !P3 ;  /* 0x00005e000d007a0c */ /* 0x000fc40005f01270 */
[----:B------:R-:W-:Y:S02]  /*269b0*/  IADD3 R0, R0, c[0x0][0x198], RZ ;  /* 0x0000660000007a10 */ /* 0x000fe40007ffe0ff */
[C---:B--2---:R-:W-:Y:S02]  /*269c0*/  IADD3 R12, R22.reuse, 0x5, RZ ;  /* 0x00000005160c7810 */ /* 0x044fe40007ffe0ff */
[----:B------:R-:W-:Y:S02]  /*269d0*/  IADD3 R26, R22, 0x6, RZ ;  /* 0x00000006161a7810 */ /* 0x000fe40007ffe0ff */
[----:B---3--:R-:W-:Y:S01]  /*269e0*/  ISETP.LT.AND P4, PT, R23, c[0x0][0x178], !P3 ;  /* 0x00005e0017007a0c */ /* 0x008fe20005f81270 */
[----:B------:R-:W-:Y:S01]  /*269f0*/  IMAD.WIDE R22, R0, 0x2, R2 ;  /* 0x0000000200167825 */ /* 0x000fe200078e0202 */
[----:B------:R-:W-:-:S04]  /*26a00*/  ISETP.GE.AND P1, PT, R12, c[0x0][0x17c], PT ;  /* 0x00005f000c007a0c */ /* 0x000fc80003f26270 */
[----:B------:R-:W-:Y:S01]  /*26a10*/  @P0 STG.E.U16 [R22.64], R5 ;  /* 0x0000000516000986 */ /* 0x000fe2000c101506 */
[----:B------:R-:W-:-:S03]  /*26a20*/  ISETP.GE.AND P0, PT, R26, c[0x0][0x17c], PT ;  /* 0x00005f001a007a0c */ /* 0x000fc60003f06270 */
[----:B----4-:R0:W-:Y:S04]  /*26a30*/  STL [R1+0x1210], R15 ;  /* 0x0012100f01007387 */ /* 0x0101e80000100800 */
[----:B------:R-:W2:Y:S04]  /*26a40*/  LDL R12, [R1+0xb0] ;  /* 0x0000b000010c7983 */ /* 0x000ea80000100800 */
[----:B0-----:R-:W3:Y:S04]  /*26a50*/  LDL R15, [R1+0xa0] ;  /* 0x0000a000010f7983 */ /* 0x001ee80000100800 */
[----:B------:R-:W4:Y:S04]  /*26a60*/  LDL.LU R5, [R1+0x121c] ;  /* 0x00121c0001057983 */ /* 0x000f280000300800 */
[----:B------:R-:W2:Y:S01]  /*26a70*/  LDL R26, [R1+0x1c0] ;  /* 0x0001c000011a7983 */ /* 0x000ea20000100800 */
[----:B------:R-:W-:-:S02]  /*26a80*/  ISETP.LT.AND P2, PT, R14, c[0x0][0x178], !P3 ;  /* 0x00005e000e007a0c */ /* 0x000fc40005f41270 */
[----:B------:R-:W-:Y:S01]  /*26a90*/  ISETP.LT.AND P5, PT, R25, c[0x0][0x178], !P3 ;  /* 0x00005e0019007a0c */ /* 0x000fe20005fa1270 */
[----:B------:R-:W-:-:S04]  /*26aa0*/  IMAD.WIDE R24, R0, 0x2, R20 ;  /* 0x0000000200187825 */ /* 0x000fc800078e0214 */
[C---:B----4-:R-:W-:Y:S01]  /*26ab0*/  IMAD.WIDE R22, R0.reuse, 0x2, R4 ;  /* 0x0000000200167825 */ /* 0x050fe200078e0204 */
[----:B------:R0:W-:Y:S05]  /*26ac0*/  STL [R1+0x1208], R5 ;  /* 0x0012080501007387 */ /* 0x0001ea0000100800 */
[----:B--2---:R-:W-:Y:S04]  /*26ad0*/  @P2 STG.E.U16 [R24.64], R26 ;  /* 0x0000001a18002986 */ /* 0x004fe8000c101506 */
[----:B-----5:R1:W-:Y:S04]  /*26ae0*/  @P4 STG.E.U16 [R22.64], R28 ;  /* 0x0000001c16004986 */ /* 0x0203e8000c101506 */
[----:B0-----:R-:W2:Y:S04]  /*26af0*/  LDL R5, [R1+0x1048] ;  /* 0x0010480001057983 */ /* 0x001ea80000100800 */
[----:B-1----:R-:W4:Y:S04]  /*26b00*/  LDL.LU R28, [R1+0x1218] ;  /* 0x00121800011c7983 */ /* 0x002f280000300800 */
[----:B------:R-:W5:Y:S04]  /*26b10*/  LDL R23, [R1+0x1a0] ;  /* 0x0001a00001177983 */ /* 0x000f680000100800 */
[----:B------:R-:W2:Y:S01]  /*26b20*/  LDL R22, [R1+0x1050] ;  /* 0x0010500001167983 */ /* 0x000ea20000100800 */
[----:B------:R-:W-:Y:S01]  /*26b30*/  ISETP.LT.AND P2, PT, R27, c[0x0][0x178], !P3 ;  /* 0x00005e001b007a0c */ /* 0x000fe20005f41270 */
[----:B------:R-:W-:-:S04]  /*26b40*/  IMAD.WIDE R24, R0, 0x2, R18 ;  /* 0x0000000200187825 */ /* 0x000fc800078e0212 */
[----:B------:R-:W-:Y:S01]  /*26b50*/  IMAD.WIDE R26, R0, 0x2, R16 ;  /* 0x00000002001a7825 */ /* 0x000fe200078e0210 */
[----:B----4-:R-:W-:Y:S02]  /*26b60*/  ISETP.LT.AND P4, PT, R28, c[0x0][0x178], !P3 ;  /* 0x00005e001c007a0c */ /* 0x010fe40005f81270 */
[----:B------:R-:W4:Y:S04]  /*26b70*/  LDL.LU R28, [R1+0x1214] ;  /* 0x00121400011c7983 */ /* 0x000f280000300800 */
[----:B-----5:R0:W-:Y:S01]  /*26b80*/  @P6 STG.E.U16 [R24.64], R23 ;  /* 0x0000001718006986 */ /* 0x0201e2000c101506 */
[----:B--2---:R-:W-:-:S03]  /*26b90*/  ISETP.LT.AND P3, PT, R22, c[0x0][0x178], !P3 ;  /* 0x00005e0016007a0c */ /* 0x004fc60005f61270 */
[----:B------:R-:W-:Y:S01]  /*26ba0*/  @P5 STG.E.U16 [R26.64], R12 ;  /* 0x0000000c1a005986 */ /* 0x000fe2000c101506 */
[----:B0-----:R-:W-:-:S03]  /*26bb0*/  IMAD.WIDE R24, R0, 0x2, R10 ;  /* 0x0000000200187825 */ /* 0x001fc600078e020a */
[----:B------:R-:W-:Y:S01]  /*26bc0*/  STL [R1+0x11f0], R14 ;  /* 0x0011f00e01007387 */ /* 0x000fe20000100800 */
[----:B------:R-:W-:-:S03]  /*26bd0*/  IMAD.WIDE R22, R0, 0x2, R8 ;  /* 0x0000000200167825 */ /* 0x000fc600078e0208 */
[----:B------:R0:W-:Y:S04]  /*26be0*/  @P2 STG.E.U16 [R24.64], R29 ;  /* 0x0000001d18002986 */ /* 0x0001e8000c101506 */
[----:B---3--:R1:W-:Y:S04]  /*26bf0*/  @P4 STG.E.U16 [R22.64], R15 ;  /* 0x0000000f16004986 */ /* 0x0083e8000c101506 */
[----:B0-----:R-:W4:Y:S04]  /*26c00*/  LDL.LU R25, [R1+0x1d0] ;  /* 0x0001d00001197983 */ /* 0x001f280000300800 */
[----:B-1----:R-:W2:Y:S04]  /*26c10*/  LDL.LU R15, [R1+0x1210] ;  /* 0x00121000010f7983 */ /* 0x002ea80000300800 */
[----:B------:R-:W3:Y:S04]  /*26c20*/  LDL R22, [R1+0x60] ;  /* 0x0000600001167983 */ /* 0x000ee80000100800 */
[----:B------:R-:W5:Y:S01]  /*26c30*/  LDL.LU R23, [R1+0x1c0] ;  /* 0x0001c00001177983 */ /* 0x000f620000300800 */
[----:B------:R-:W-:-:S02]  /*26c40*/  ISETP.LT.AND P6, PT, R13, c[0x0][0x178], !P1 ;  /* 0x00005e000d007a0c */ /* 0x000fc40004fc1270 */
[C---:B------:R-:W-:Y:S01]  /*26c50*/  IADD3 R12, R0.reuse, c[0x0][0x198], RZ ;  /* 0x00006600000c7a10 */ /* 0x040fe20007ffe0ff */
[----:B------:R-:W-:Y:S01]  /*26c60*/  IMAD.WIDE R26, R0, 0x2, R6 ;  /* 0x00000002001a7825 */ /* 0x000fe200078e0206 */
[----:B------:R-:W-:Y:S02]  /*26c70*/  ISETP.LT.AND P5, PT, R14, c[0x0][0x178], !P1 ;  /* 0x00005e000e007a0c */ /* 0x000fe40004fa1270 */
[----:B------:R-:W-:Y:S02]  /*26c80*/  ISETP.LT.AND P4, PT, R5, c[0x0][0x178], !P1 ;  /* 0x00005e0005007a0c */ /* 0x000fe40004f81270 */
[----:B----4-:R-:W-:Y:S01]  /*26c90*/  PRMT R28, R25, 0x7632, R28 ;  /* 0x00007632191c7816 */ /* 0x010fe2000000001c */
[----:B------:R-:W-:Y:S01]  /*26ca0*/  IMAD.WIDE R24, R12, 0x2, R2 ;  /* 0x000000020c187825 */ /* 0x000fe200078e0202 */
[----:B--2---:R-:W-:Y:S01]  /*26cb0*/  ISETP.LT.AND P2, PT, R15, c[0x0][0x178], !P1 ;  /* 0x00005e000f007a0c */ /* 0x004fe20004f41270 */
[----:B---3--:R0:W-:Y:S01]  /*26cc0*/  @P3 STG.E.U16 [R26.64], R22 ;  /* 0x000000161a003986 */ /* 0x0081e2000c101506 */
[----:B-----5:R-:W-:-:S03]  /*26cd0*/  PRMT R0, R23, 0x7632, R0 ;  /* 0x0000763217007816 */ /* 0x020fc60000000000 */
[----:B------:R1:W-:Y:S04]  /*26ce0*/  @P6 STG.E.U16 [R24.64], R28 ;  /* 0x0000001c18006986 */ /* 0x0003e8000c101506 */
[----:B0-----:R-:W2:Y:S01]  /*26cf0*/  LDL.LU R26, [R1+0x1a0] ;  /* 0x0001a000011a7983 */ /* 0x001ea20000300800 */
[----:B------:R-:W-:-:S03]  /*26d00*/  IMAD.WIDE R22, R12, 0x2, R20 ;  /* 0x000000020c167825 */ /* 0x000fc600078e0214 */
[----:B------:R-:W3:Y:S04]  /*26d10*/  LDL.LU R27, [R1+0xb0] ;  /* 0x0000b000011b7983 */ /* 0x000ee80000300800 */
[----:B-1----:R-:W4:Y:S04]  /*26d20*/  LDL.LU R28, [R1+0x1b0] ;  /* 0x0001b000011c7983 */ /* 0x002f280000300800 */
[----:B------:R-:W5:Y:S04]  /*26d30*/  LDL.LU R15, [R1+0x120c] ;  /* 0x00120c00010f7983 */ /* 0x000f680000300800 */
[----:B------:R-:W3:Y:S04]  /*26d40*/  LDL.LU R5, [R1+0x1208] ;  /* 0x0012080001057983 */ /* 0x000ee80000300800 */
[----:B------:R0:W-:Y:S04]  /*26d50*/  @P5 STG.E.U16 [R22.64], R0 ;  /* 0x0000000016005986 */ /* 0x0001e8000c101506 */
[----:B0-----:R-:W3:Y:S04]  /*26d60*/  LDL R23, [R1+0x104c] ;  /* 0x00104c0001177983 */ /* 0x001ee80000100800 */
[----:B------:R0:W-:Y:S04]  /*26d70*/  STL.64 [R1+0x1200], R6 ;  /* 0x0012000601007387 */ /* 0x0001e80000100a00 */
[----:B0-----:R-:W3:Y:S01]  /*26d80*/  LDL.LU R7, [R1+0x118] ;  /* 0x0001180001077983 */ /* 0x001ee20000300800 */
[----:B------:R-:W-:-:S02]  /*26d90*/  PRMT R14, R29, 0x7632, R14 ;  /* 0x000076321d0e7816 */ /* 0x000fc4000000000e */
[----:B--2---:R-:W-:-:S04]  /*26da0*/  PRMT R25, R26, 0x7632, R25 ;  /* 0x000076321a197816 */ /* 0x004fc80000000019 */
[----:B------:R-:W-:Y:S02]  /*26db0*/  PRMT R6, R25, 0x7610, R6 ;  /* 0x0000761019067816 */ /* 0x000fe40000000006 */
[----:B----4-:R-:W-:Y:S02]  /*26dc0*/  PRMT R24, R28, 0x7632, R24 ;  /* 0x000076321c187816 */ /* 0x010fe40000000018 */
[----:B-----5:R-:W-:Y:S01]  /*26dd0*/  ISETP.LT.AND P3, PT, R15, c[0x0][0x178], !P1 ;  /* 0x00005e000f007a0c */ /* 0x020fe20004f61270 */
[----:B---3--:R0:W-:Y:S01]  /*26de0*/  STL.64 [R1+0x11f8], R4 ;  /* 0x0011f80401007387 */ /* 0x0081e20000100a00 */
[----:B------:R-:W-:Y:S01]  /*26df0*/  ISETP.LT.AND P5, PT, R23, c[0x0][0x178], !P1 ;  /* 0x00005e0017007a0c */ /* 0x000fe20004fa1270 */
[----:B------:R-:W-:Y:S01]  /*26e00*/  IMAD.WIDE R22, R12, 0x2, R4 ;  /* 0x000000020c167825 */ /* 0x000fe200078e0204 */
[----:B0-----:R-:W-:-:S03]  /*26e10*/  PRMT R5, R24, 0x7610, R5 ;  /* 0x0000761018057816 */ /* 0x001fc60000000005 */
[----:B------:R-:W-:Y:S02]  /*26e20*/  IMAD.WIDE R24, R12, 0x2, R18 ;  /* 0x000000020c187825 */ /* 0x000fe400078e0212 */
[----:B------:R-:W-:Y:S04]  /*26e30*/  @P2 STG.E.U16 [R22.64], R5 ;  /* 0x0000000516002986 */ /* 0x000fe8000c101506 */
[----:B------:R-:W-:Y:S04]  /*26e40*/  @P3 STG.E.U16 [R24.64], R6 ;  /* 0x0000000618003986 */ /* 0x000fe8000c101506 */
[----:B------:R-:W0:Y:S01]  /*26e50*/  LDS.128 R4, [R7] ;  /* 0x0000000007047984 */ /* 0x000e220000000c00 */
[----:B------:R-:W-:-:S03]  /*26e60*/  PRMT R0, R27, 0x7632, R0 ;  /* 0x000076321b007816 */ /* 0x000fc60000000000 */
[----:B------:R1:W-:Y:S01]  /*26e70*/  STL [R1+0x11ec], R18 ;  /* 0x0011ec1201007387 */ /* 0x0003e20000100800 */
[----:B------:R-:W-:-:S03]  /*26e80*/  IMAD.WIDE R26, R12, 0x2, R16 ;  /* 0x000000020c1a7825 */ /* 0x000fc600078e0210 */
[----:B-1----:R-:W2:Y:S04]  /*26e90*/  LDL.LU R18, [R1+0xa0] ;  /* 0x0000a00001127983 */ /* 0x002ea80000300800 */
[----:B------:R1:W-:Y:S01]  /*26ea0*/  STL [R1+0x11e8], R19 ;  /* 0x0011e81301007387 */ /* 0x0003e20000100800 */
[----:B------:R-:W-:-:S03]  /*26eb0*/  IMAD.WIDE R28, R12, 0x2, R10 ;  /* 0x000000020c1c7825 */ /* 0x000fc600078e020a */
[----:B------:R3:W-:Y:S04]  /*26ec0*/  @P4 STG.E.U16 [R26.64], R0 ;  /* 0x000000001a004986 */ /* 0x0007e8000c101506 */
[----:B-1----:R-:W4:Y:S04]  /*26ed0*/  LDL R19, [R1+0x1050] ;  /* 0x0010500001137983 */ /* 0x002f280000100800 */
[----:B------:R-:W5:Y:S04]  /*26ee0*/  LDL.LU R22, [R1+0x60] ;  /* 0x0000600001167983 */ /* 0x000f680000300800 */
[----:B------:R-:W5:Y:S04]  /*26ef0*/  LDL R25, [R1+0x1054] ;  /* 0x0010540001197983 */ /* 0x000f680000100800 */
[----:B------:R-:W5:Y:S04]  /*26f00*/  LDL R23, [R1+0x1038] ;  /* 0x0010380001177983 */ /* 0x000f680000100800 */
[----:B---3--:R-:W3:Y:S04]  /*26f10*/  LDL R27, [R1+0x1040] ;  /* 0x00104000011b7983 */ /* 0x008ee80000100800 */
[----:B0-----:R-:W-:Y:S04]  /*26f20*/  STL.64 [R1+0x10], R4 ;  /* 0x0000100401007387 */ /* 0x001fe80000100a00 */
[----:B------:R0:W-:Y:S04]  /*26f30*/  STL.64 [R1+0x18], R6 ;  /* 0x0000180601007387 */ /* 0x0001e80000100a00 */
[----:B------:R1:W-:Y:S04]  /*26f40*/  @P5 STG.E.U16 [R28.64], R14 ;  /* 0x0000000e1c005986 */ /* 0x0003e8000c101506 */
[----:B0-----:R-:W3:Y:S04]  /*26f50*/  LDL.LU.64 R6, [R1+0x1200] ;  /* 0x0012000001067983 */ /* 0x001ee80000300a00 */
[----:B------:R-:W3:Y:S04]  /*26f60*/  LDL.LU.64 R4, [R1+0x11f8] ;  /* 0x0011f80001047983 */ /* 0x000ee80000300a00 */
[----:B-1----:R-:W3:Y:S01]  /*26f70*/  LDL.LU R14, [R1+0x11f0] ;  /* 0x0011f000010e7983 */ /* 0x002ee20000300800 */
[----:B------:R-:W-:-:S02]  /*26f80*/  ISETP.LT.AND P6, PT, R13, c[0x0][0x178], !P0 ;  /* 0x00005e000d007a0c */ /* 0x000fc400047c1270 */
[----:B--2---:R-:W-:Y:S02]  /*26f90*/  PRMT R0, R18, 0x7632, R0 ;  /* 0x0000763212007816 */ /* 0x004fe40000000000 */
[----:B------:R-:W2:Y:S01]  /*26fa0*/  LDL R18, [R1+0x1048] ;  /* 0x0010480001127983 */ /* 0x000ea20000100800 */
[----:B----4-:R-:W-:-:S03]  /*26fb0*/  ISETP.LT.AND P2, PT, R19, c[0x0][0x178], !P1 ;  /* 0x00005e0013007a0c */ /* 0x010fc60004f41270 */
[----:B------:R-:W4:Y:S01]  /*26fc0*/  LDL R19, [R1+0x220] ;  /* 0x0002200001137983 */ /* 0x000f220000100800 */
[----:B-----5:R-:W-:-:S03]  /*26fd0*/  ISETP.LT.AND P4, PT, R25, c[0x0][0x178], !P1 ;  /* 0x00005e0019007a0c */ /* 0x020fc60004f81270 */
[----:B------:R0:W-:Y:S01]  /*26fe0*/  STL [R1+0x11dc], R13 ;  /* 0x0011dc0d01007387 */ /* 0x0001e20000100800 */
[----:B------:R-:W-:Y:S02]  /*26ff0*/  PRMT R29, R22, 0x7632, R29 ;  /* 0x00007632161d7816 */ /* 0x000fe4000000001d */
[----:B------:R-:W-:Y:S01]  /*27000*/  IADD3 R28, R23, 0x7, RZ ;  /* 0x00000007171c7810 */ /* 0x000fe20007ffe0ff */
[----:B------:R-:W-:Y:S01]  /*27010*/  IMAD.WIDE R22, R12, 0x2, R8 ;  /* 0x000000020c167825 */ /* 0x000fe200078e0208 */
[----:B0-----:R-:W-:Y:S02]  /*27020*/  PRMT R13, R0, 0x7610, R13 ;  /* 0x00007610000d7816 */ /* 0x001fe4000000000d */
[----:B------:R-:W-:-:S03]  /*27030*/  IADD3 R0, R12, c[0x0][0x198], RZ ;  /* 0x000066000c007a10 */ /* 0x000fc60007ffe0ff */
[----:B------:R-:W-:Y:S01]  /*27040*/  @P4 STG.E.U16 [R22.64], R13 ;  /* 0x0000000d16004986 */ /* 0x000fe2000c101506 */
[----:B---3--:R-:W-:-:S03]  /*27050*/  IMAD.WIDE R24, R12, 0x2, R6 ;  /* 0x000000020c187825 */ /* 0x008fc600078e0206 */
[----:B------:R0:W-:Y:S01]  /*27060*/  STL [R1+0x11e0], R14 ;  /* 0x0011e00e01007387 */ /* 0x0001e20000100800 */
[----:B------:R-:W-:-:S03]  /*27070*/  ISETP.LT.AND P3, PT, R14, c[0x0][0x178], !P0 ;  /* 0x00005e000e007a0c */ /* 0x000fc60004761270 */
[----:B------:R-:W3:Y:S04]  /*27080*/  LDL R12, [R1+0x1038] ;  /* 0x00103800010c7983 */ /* 0x000ee80000100800 */
[----:B------:R1:W-:Y:S04]  /*27090*/  STL [R1+0x11e4], R7 ;  /* 0x0011e40701007387 */ /* 0x0003e80000100800 */
[----:B0-----:R-:W5:Y:S04]  /*270a0*/  LDL R14, [R1+0xe0] ;  /* 0x0000e000010e7983 */ /* 0x001f680000100800 */
[----:B------:R0:W-:Y:S04]  /*270b0*/  @P2 STG.E.U16 [R24.64], R29 ;  /* 0x0000001d18002986 */ /* 0x0001e8000c101506 */
[----:B-1----:R-:W2:Y:S04]  /*270c0*/  LDL R7, [R1+0x1f0] ;  /* 0x0001f00001077983 */ /* 0x002ea80000100800 */
[----:B------:R1:W-:Y:S04]  /*270d0*/  STL [R1+0x11d8], R3 ;  /* 0x0011d80301007387 */ /* 0x0003e80000100800 */
[----:B0-----:R-:W2:Y:S01]  /*270e0*/  LDL R25, [R1+0x210] ;  /* 0x0002100001197983 */ /* 0x001ea20000100800 */
[----:B------:R-:W-:Y:S01]  /*270f0*/  ISETP.LT.AND P5, PT, R27, c[0x0][0x178], !P0 ;  /* 0x00005e001b007a0c */ /* 0x000fe200047a1270 */
[----:B------:R-:W-:Y:S01]  /*27100*/  IMAD.WIDE R26, R0, 0x2, R2 ;  /* 0x00000002001a7825 */ /* 0x000fe200078e0202 */
[----:B------:R-:W-:Y:S01]  /*27110*/  ISETP.GE.AND P1, PT, R28, c[0x0][0x17c], PT ;  /* 0x00005f001c007a0c */ /* 0x000fe20003f26270 */
[----:B------:R-:W3:Y:S02]  /*27120*/  LDL R13, [R1+0xd0] ;  /* 0x0000d000010d7983 */ /* 0x000ee40000100800 */
[----:B------:R-:W-:-:S02]  /*27130*/  IMAD.WIDE R22, R0, 0x2, R20 ;  /* 0x0000000200167825 */ /* 0x000fc400078e0214 */
[----:B------:R-:W3:Y:S04]  /*27140*/  LDL R28, [R1+0x1050] ;  /* 0x00105000011c7983 */ /* 0x000ee80000100800 */
[----:B-1----:R-:W3:Y:S04]  /*27150*/  LDL R3, [R1+0x10] ;  /* 0x0000100001037983 */ /* 0x002ee80000100800 */
[----:B------:R-:W3:Y:S04]  /*27160*/  LDL R29, [R1+0x200] ;  /* 0x00020000011d7983 */ /* 0x000ee80000100800 */
[----:B--2---:R0:W-:Y:S01]  /*27170*/  @P6 STG.E.U16 [R26.64], R25 ;  /* 0x000000191a006986 */ /* 0x0041e2000c101506 */
[----:B------:R-:W-:-:S03]  /*27180*/  ISETP.LT.AND P6, PT, R18, c[0x0][0x178], !P0 ;  /* 0x00005e0012007a0c */ /* 0x000fc600047c1270 */
[----:B----4-:R1:W-:Y:S04]  /*27190*/  @P3 STG.E.U16 [R22.64], R19 ;  /* 0x0000001316003986 */ /* 0x0103e8000c101506 */
[----:B0-----:R-:W2:Y:S04]  /*271a0*/  LDL R26, [R1+0x104c] ;  /* 0x00104c00011a7983 */ /* 0x001ea80000100800 */
[----:B------:R-:W4:Y:S04]  /*271b0*/  LDL R27, [R1+0x1054] ;  /* 0x00105400011b7983 */ /* 0x000f280000100800 */
[----:B------:R-:W5:Y:S04]  /*271c0*/  LDL.LU R18, [R1+0x11ec] ;  /* 0x0011ec0001127983 */ /* 0x000f680000300800 */
[----:B-1----:R-:W5:Y:S01]  /*271d0*/  LDL.LU R19, [R1+0x11e8] ;  /* 0x0011e80001137983 */ /* 0x002f620000300800 */
[----:B------:R-:W-:Y:S01]  /*271e0*/  ISETP.LT.AND P2, PT, R15, c[0x0][0x178], !P0 ;  /* 0x00005e000f007a0c */ /* 0x000fe20004741270 */
[----:B------:R-:W-:-:S02]  /*271f0*/  IMAD.WIDE R24, R0, 0x2, R4 ;  /* 0x0000000200187825 */ /* 0x000fc400078e0204 */
[----:B------:R0:W-:Y:S04]  /*27200*/  STL [R1+0x11d4], R10 ;  /* 0x0011d40a01007387 */ /* 0x0001e80000100800 */
[----:B---3--:R-:W-:Y:S01]  /*27210*/  @P5 STG.E.U16 [R24.64], R29 ;  /* 0x0000001d18005986 */ /* 0x008fe2000c101506 */
[----:B--2---:R-:W-:Y:S02]  /*27220*/  ISETP.LT.AND P4, PT, R26, c[0x0][0x178], !P0 ;  /* 0x00005e001a007a0c */ /* 0x004fe40004781270 */
[----:B----4-:R-:W-:Y:S01]  /*27230*/  ISETP.LT.AND P3, PT, R27, c[0x0][0x178], !P0 ;  /* 0x00005e001b007a0c */ /* 0x010fe20004761270 */
[C---:B------:R-:W-:Y:S02]  /*27240*/  IMAD.WIDE R26, R0.reuse, 0x2, R10 ;  /* 0x00000002001a7825 */ /* 0x040fe400078e020a */
[----:B0-----:R-:W2:Y:S02]  /*27250*/  LDL R10, [R1+0x104c] ;  /* 0x00104c00010a7983 */ /* 0x001ea40000100800 */
[----:B-----5:R-:W-:-:S02]  /*27260*/  IMAD.WIDE R22, R0, 0x2, R18 ;  /* 0x0000000200167825 */ /* 0x020fc400078e0212 */
[----:B------:R0:W-:Y:S04]  /*27270*/  STL [R1+0x11d0], R11 ;  /* 0x0011d00b01007387 */ /* 0x0001e80000100800 */
[----:B------:R1:W-:Y:S04]  /*27280*/  @P2 STG.E.U16 [R22.64], R7 ;  /* 0x0000000716002986 */ /* 0x0003e8000c101506 */
[----:B0-----:R-:W3:Y:S04]  /*27290*/  LDL R11, [R1+0x1054] ;  /* 0x00105400010b7983 */ /* 0x001ee80000100800 */
[----:B-1----:R-:W4:Y:S04]  /*272a0*/  LDL.LU R7, [R1+0x11e4] ;  /* 0x0011e40001077983 */ /* 0x002f280000300800 */
[----:B------:R-:W5:Y:S01]  /*272b0*/  LDL R23, [R1+0x1e0] ;  /* 0x0001e00001177983 */ /* 0x000f620000100800 */
[----:B------:R-:W-:Y:S01]  /*272c0*/  IMAD.WIDE R24, R0, 0x2, R16 ;  /* 0x0000000200187825 */ /* 0x000fe200078e0210 */
[----:B------:R-:W-:-:S03]  /*272d0*/  ISETP.LT.AND P0, PT, R28, c[0x0][0x178], !P0 ;  /* 0x00005e001c007a0c */ /* 0x000fc60004701270 */
[C---:B------:R-:W-:Y:S01]  /*272e0*/  IMAD.WIDE R28, R0.reuse, 0x2, R8 ;  /* 0x00000002001c7825 */ /* 0x040fe200078e0208 */
[----:B-----5:R0:W-:Y:S04]  /*272f0*/  @P6 STG.E.U16 [R24.64], R23 ;  /* 0x0000001718006986 */ /* 0x0201e8000c101506 */
[----:B------:R1:W-:Y:S04]  /*27300*/  @P4 STG.E.U16 [R26.64], R14 ;  /* 0x0000000e1a004986 */ /* 0x0003e8000c101506 */
[----:B------:R5:W-:Y:S04]  /*27310*/  @P3 STG.E.U16 [R28.64], R13 ;  /* 0x0000000d1c003986 */ /* 0x000be8000c101506 */
[----:B0-----:R-:W2:Y:S04]  /*27320*/  LDL.LU R24, [R1+0x210] ;  /* 0x0002100001187983 */ /* 0x001ea80000300800 */
[----:B------:R-:W3:Y:S01]  /*27330*/  LDL.LU R25, [R1+0x220] ;  /* 0x0002200001197983 */ /* 0x000ee20000300800 */
[----:B----4-:R-:W-:-:S03]  /*27340*/  IMAD.WIDE R22, R0, 0x2, R6 ;  /* 0x0000000200167825 */ /* 0x010fc600078e0206 */
[----:B-1----:R-:W4:Y:S04]  /*27350*/  LDL.LU R14, [R1+0x11e0] ;  /* 0x0011e000010e7983 */ /* 0x002f280000300800 */
[----:B------:R-:W3:Y:S04]  /*27360*/  LDL.LU R26, [R1+0x200] ;  /* 0x00020000011a7983 */ /* 0x000ee80000300800 */
[----:B------:R-:W3:Y:S04]  /*27370*/  LDL R27, [R1+0x1048] ;  /* 0x00104800011b7983 */ /* 0x000ee80000100800 */
[----:B-----5:R-:W5:Y:S04]  /*27380*/  LDL.LU R13, [R1+0x11dc] ;  /* 0x0011dc00010d7983 */ /* 0x020f680000300800 */
[----:B------:R0:W-:Y:S04]  /*27390*/  @P0 STG.E.U16 [R22.64], R3 ;  /* 0x0000000316000986 */ /* 0x0001e8000c101506 */
[----:B0-----:R-:W4:Y:S04]  /*273a0*/  LDL.LU R3, [R1+0x11d8] ;  /* 0x0011d80001037983 */ /* 0x001f280000300800 */
[----:B------:R-:W4:Y:S01]  /*273b0*/  LDL R23, [R1+0x1040] ;  /* 0x0010400001177983 */ /* 0x000f220000100800 */
[----:B------:R-:W-:-:S03]  /*273c0*/  IADD3 R0, R0, c[0x0][0x198], RZ ;  /* 0x0000660000007a10 */ /* 0x000fc60007ffe0ff */
[----:B------:R0:W-:Y:S01]  /*273d0*/  STL [R1+0x11cc], R5 ;  /* 0x0011cc0501007387 */ /* 0x0001e20000100800 */
[----:B--2---:R-:W-:Y:S02]  /*273e0*/  PRMT R28, R24, 0x7632, R28 ;  /* 0x00007632181c7816 */ /* 0x004fe4000000001c */
[----:B-----5:R-:W-:Y:S02]  /*273f0*/  ISETP.LT.AND P3, PT, R13, c[0x0][0x178], !P1 ;  /* 0x00005e000d007a0c */ /* 0x020fe40004f61270 */
[----:B---3--:R-:W-:Y:S02]  /*27400*/  PRMT R29, R26, 0x7632, R29 ;  /* 0x000076321a1d7816 */ /* 0x008fe4000000001d */
[----:B------:R-:W-:Y:S01]  /*27410*/  ISETP.LT.AND P0, PT, R27, c[0x0][0x178], !P1 ;  /* 0x00005e001b007a0c */ /* 0x000fe20004f01270 */
[C---:B------:R-:W-:Y:S02]  /*27420*/  IMAD.WIDE R26, R0.reuse, 0x2, R4 ;  /* 0x00000002001a7825 */ /* 0x040fe400078e0204 */
[----:B0-----:R-:W2:Y:S01]  /*27430*/  LDL.LU R5, [R1+0x1e0] ;  /* 0x0001e00001057983 */ /* 0x001ea20000300800 */
[----:B----4-:R-:W-:Y:S01]  /*27440*/  ISETP.LT.AND P6, PT, R23, c[0x0][0x178], !P1 ;  /* 0x00005e0017007a0c */ /* 0x010fe20004fc1270 */
[----:B------:R-:W-:-:S05]  /*27450*/  IMAD.WIDE R22, R0, 0x2, R2 ;  /* 0x0000000200167825 */ /* 0x000fca00078e0202 */
[----:B------:R0:W-:Y:S04]  /*27460*/  @P3 STG.E.U16 [R22.64], R28 ;  /* 0x0000001c16003986 */ /* 0x0001e8000c101506 */
[----:B0-----:R-:W3:Y:S01]  /*27470*/  LDL.LU R23, [R1+0x1f0] ;  /* 0x0001f00001177983 */ /* 0x001ee20000300800 */
[----:B------:R-:W-:Y:S02]  /*27480*/  ISETP.LT.AND P2, PT, R14, c[0x0][0x178], !P1 ;  /* 0x00005e000e007a0c */ /* 0x000fe40004f41270 */
[----:B------:R-:W-:Y:S02]  /*27490*/  IADD3 R12, R12, 0x8, RZ ;  /* 0x000000080c0c7810 */ /* 0x000fe40007ffe0ff */
[----:B------:R-:W-:Y:S02]  /*274a0*/  ISETP.LT.AND P4, PT, R15, c[0x0][0x178], !P1 ;  /* 0x00005e000f007a0c */ /* 0x000fe40004f81270 */
[----:B------:R-:W-:-:S02]  /*274b0*/  ISETP.GE.AND P5, PT, R12, c[0x0][0x17c], PT ;  /* 0x00005f000c007a0c */ /* 0x000fc40003fa6270 */
[----:B------:R-:W-:Y:S01]  /*274c0*/  PRMT R12, R25, 0x7632, R12 ;  /* 0x00007632190c7816 */ /* 0x000fe2000000000c */
[----:B------:R-:W-:-:S05]  /*274d0*/  IMAD.WIDE R24, R0, 0x2, R20 ;  /* 0x0000000200187825 */ /* 0x000fca00078e0214 */
[----:B------:R-:W-:Y:S01]  /*274e0*/  @P2 STG.E.U16 [R24.64], R12 ;  /* 0x0000000c18002986 */ /* 0x000fe2000c101506 */
[----:B------:R-:W-:-:S03]  /*274f0*/  ISETP.LT.AND P2, PT, R10, c[0x0][0x178], !P1 ;  /* 0x00005e000a007a0c */ /* 0x000fc60004f41270 */
[----:B------:R0:W-:Y:S01]  /*27500*/  @P6 STG.E.U16 [R26.64], R29 ;  /* 0x0000001d1a006986 */ /* 0x0001e2000c101506 */
[----:B------:R-:W-:-:S03]  /*27510*/  ISETP.LT.AND P3, PT, R11, c[0x0][0x178], !P1 ;  /* 0x00005e000b007a0c */ /* 0x000fc60004f61270 */
[----:B0-----:R-:W4:Y:S04]  /*27520*/  LDL.LU R26, [R1+0xd0] ;  /* 0x0000d000011a7983 */ /* 0x001f280000300800 */
[----:B------:R-:W5:Y:S01]  /*27530*/  LDL.LU R27, [R1+0x10] ;  /* 0x00001000011b7983 */ /* 0x000f620000300800 */
[----:B--2---:R-:W-:-:S03]  /*27540*/  PRMT R12, R5, 0x7632, R12 ;  /* 0x00007632050c7816 */ /* 0x004fc6000000000c */
[----:B------:R-:W2:Y:S04]  /*27550*/  LDL R5, [R1+0x1048] ;  /* 0x0010480001057983 */ /* 0x000ea80000100800 */
[----:B------:R-:W2:Y:S01]  /*27560*/  LDL.LU R10, [R1+0x11d4] ;  /* 0x0011d400010a7983 */ /* 0x000ea20000300800 */
[----:B---3--:R-:W-:Y:S01]  /*27570*/  PRMT R28, R23, 0x7632, R28 ;  /* 0x00007632171c7816 */ /* 0x008fe2000000001c */
[----:B------:R-:W-:-:S05]  /*27580*/  IMAD.WIDE R22, R0, 0x2, R18 ;  /* 0x0000000200167825 */ /* 0x000fca00078e0212 */
[----:B------:R0:W-:Y:S04]  /*27590*/  @P4 STG.E.U16 [R22.64], R28 ;  /* 0x0000001c16004986 */ /* 0x0001e8000c101506 */
[----:B0-----:R-:W3:Y:S04]  /*275a0*/  LDL R22, [R1+0x1050] ;  /* 0x0010500001167983 */ /* 0x001ee80000100800 */
[----:B------:R-:W3:Y:S04]  /*275b0*/  LDL.LU R23, [R1+0xe0] ;  /* 0x0000e00001177983 */ /* 0x000ee80000300800 */
[----:B------:R-:W3:Y:S01]  /*275c0*/  LDL.LU R11, [R1+0x11d0] ;  /* 0x0011d000010b7983 */ /* 0x000ee20000300800 */
[----:B------:R-:W-:-:S05]  /*275d0*/  IMAD.WIDE R24, R0, 0x2, R16 ;  /* 0x0000000200187825 */ /* 0x000fca00078e0210 */
[----:B------:R0:W-:Y:S01]  /*275e0*/  @P0 STG.E.U16 [R24.64], R12 ;  /* 0x0000000c18000986 */ /* 0x0001e2000c101506 */
[----:B----4-:R-:W-:Y:S02]  /*275f0*/  PRMT R29, R26, 0x7632, R29 ;  /* 0x000076321a1d7816 */ /* 0x010fe4000000001d */
[----:B-----5:R-:W-:Y:S01]  /*27600*/  PRMT R28, R27, 0x7632, R28 ;  /* 0x000076321b1c7816 */ /* 0x020fe2000000001c */
[----:B------:R-:W-:-:S04]  /*27610*/  IMAD.WIDE R26, R0, 0x2, R6 ;  /* 0x00000002001a7825 */ /* 0x000fc800078e0206 */
[----:B0-----:R-:W-:Y:S01]  /*27620*/  IMAD.WIDE R24, R0, 0x2, R8 ;  /* 0x0000000200187825 */ /* 0x001fe200078e0208 */
[----:B--2---:R0:W-:Y:S01]  /*27630*/  STL [R1+0x11c8], R10 ;  /* 0x0011c80a01007387 */ /* 0x0041e20000100800 */
[----:B---3--:R-:W-:Y:S02]  /*27640*/  ISETP.LT.AND P1, PT, R22, c[0x0][0x178], !P1 ;  /* 0x00005e0016007a0c */ /* 0x008fe40004f21270 */
[----:B------:R-:W-:Y:S01]  /*27650*/  PRMT R12, R23, 0x7632, R12 ;  /* 0x00007632170c7816 */ /* 0x000fe2000000000c */
[C---:B------:R-:W-:Y:S02]  /*27660*/  IMAD.WIDE R22, R0.reuse, 0x2, R10 ;  /* 0x0000000200167825 */ /* 0x040fe400078e020a */
[----:B0-----:R-:W2:Y:S04]  /*27670*/  LDL R10, [R1+0x124] ;  /* 0x00012400010a7983 */ /* 0x001ea80000100800 */
[----:B------:R0:W-:Y:S04]  /*27680*/  @P2 STG.E.U16 [R22.64], R12 ;  /* 0x0000000c16002986 */ /* 0x0001e8000c101506 */
[----:B------:R1:W-:Y:S04]  /*27690*/  @P3 STG.E.U16 [R24.64], R29 ;  /* 0x0000001d18003986 */ /* 0x0003e8000c101506 */
[----:B------:R3:W-:Y:S04]  /*276a0*/  STL [R1+0x11c4], R11 ;  /* 0x0011c40b01007387 */ /* 0x0007e80000100800 */
[----:B------:R4:W-:Y:S01]  /*276b0*/  @P1 STG.E.U16 [R26.64], R28 ;  /* 0x0000001c1a001986 */ /* 0x0009e2000c101506 */
[----:B0-----:R-:W-:-:S03]  /*276c0*/  IADD3 R12, R0, c[0x0][0x198], RZ ;  /* 0x00006600000c7a10 */ /* 0x001fc60007ffe0ff */
[----:B-1----:R-:W5:Y:S01]  /*276d0*/  LDL R29, [R1+0x1040] ;  /* 0x00104000011d7983 */ /* 0x002f620000100800 */
[----:B------:R-:W-:-:S03]  /*276e0*/  ISETP.LT.AND P6, PT, R5, c[0x0][0x178], !P5 ;  /* 0x00005e0005007a0c */ /* 0x000fc60006fc1270 */
[----:B---3--:R-:W3:Y:S04]  /*276f0*/  LDL R11, [R1+0x1054] ;  /* 0x00105400010b7983 */ /* 0x008ee80000100800 */
[----:B----4-:R-:W4:Y:S04]  /*27700*/  LDL R26, [R1+0x1038] ;  /* 0x00103800011a7983 */ /* 0x010f280000100800 */
[----:B------:R-:W2:Y:S04]  /*27710*/  LDL R27, [R1+0x104c] ;  /* 0x00104c00011b7983 */ /* 0x000ea80000100800 */
[----:B------:R-:W2:Y:S04]  /*27720*/  LDL.LU R28, [R1+0x134] ;  /* 0x00013400011c7983 */ /* 0x000ea80000300800 */
[----:B------:R-:W2:Y:S01]  /*27730*/  LDL.LU R5, [R1+0x11cc] ;  /* 0x0011cc0001057983 */ /* 0x000ea20000300800 */
[----:B----4-:R-:W-:-:S04]  /*27740*/  IADD3 R0, R26, 0x9, RZ ;  /* 0x000000091a007810 */ /* 0x010fc80007ffe0ff */
[----:B------:R-:W-:Y:S02]  /*27750*/  ISETP.GE.AND P3, PT, R0, c[0x0][0x17c], PT ;  /* 0x00005f0000007a0c */ /* 0x000fe40003f66270 */
[----:B------:R-:W4:Y:S01]  /*27760*/  LDL R0, [R1+0x144] ;  /* 0x0001440001007983 */ /* 0x000f220000100800 */
[----:B------:R-:W-:Y:S02]  /*27770*/  ISETP.LT.AND P0, PT, R13, c[0x0][0x178], !P5 ;  /* 0x00005e000d007a0c */ /* 0x000fe40006f01270 */
[----:B------:R-:W-:Y:S02]  /*27780*/  ISETP.LT.AND P4, PT, R14, c[0x0][0x178], !P5 ;  /* 0x00005e000e007a0c */ /* 0x000fe40006f81270 */
[----:B-----5:R-:W-:Y:S01]  /*27790*/  ISETP.LT.AND P2, PT, R29, c[0x0][0x178], !P5 ;  /* 0x00005e001d007a0c */ /* 0x020fe20006f41270 */
[----:B------:R-:W-:-:S04]  /*277a0*/  IMAD.WIDE R22, R12, 0x2, R2 ;  /* 0x000000020c167825 */ /* 0x000fc800078e0202 */
[C---:B------:R-:W-:Y:S01]  /*277b0*/  IMAD.WIDE R24, R12.reuse, 0x2, R20 ;  /* 0x000000020c187825 */ /* 0x040fe200078e0214 */
[----:B--2---:R-:W-:Y:S04]  /*277c0*/  STL [R1+0x11bc], R5 ;  /* 0x0011bc0501007387 */ /* 0x004fe80000100800 */
[----:B----4-:R0:W-:Y:S04]  /*277d0*/  @P0 STG.E.U16 [R22.64], R0 ;  /* 0x0000000016000986 */ /* 0x0101e8000c101506 */
[----:B------:R-:W-:Y:S01]  /*277e0*/  @P4 STG.E.U16 [R24.64], R28 ;  /* 0x0000001c18004986 */ /* 0x000fe2000c101506 */
[----:B0-----:R-:W-:-:S03]  /*277f0*/  IMAD.WIDE R22, R12, 0x2, R4 ;  /* 0x000000020c167825 */ /* 0x001fc600078e0204 */
[----:B------:R-:W2:Y:S04]  /*27800*/  LDL R5, [R1+0x1048] ;  /* 0x0010480001057983 */ /* 0x000ea80000100800 */
[----:B------:R0:W-:Y:S04]  /*27810*/  @P2 STG.E.U16 [R22.64], R10 ;  /* 0x0000000a16002986 */ /* 0x0001e8000c101506 */
[----:B0-----:R-:W4:Y:S04]  /*27820*/  LDL.LU R10, [R1+0x11c8] ;  /* 0x0011c800010a7983 */ /* 0x001f280000300800 */
[----:B------:R-:W5:Y:S04]  /*27830*/  LDL R22, [R1+0x54] ;  /* 0x0000540001167983 */ /* 0x000f680000100800 */
[----:B------:R-:W2:Y:S01]  /*27840*/  LDL R23, [R1+0x44] ;  /* 0x0000440001177983 */ /* 0x000ea20000100800 */
[----:B------:R-:W-:Y:S01]  /*27850*/  ISETP.LT.AND P1, PT, R15, c[0x0][0x178], !P5 ;  /* 0x00005e000f007a0c */ /* 0x000fe20006f21270 */
[----:B------:R-:W-:Y:S01]  /*27860*/  IMAD.WIDE R24, R12, 0x2, R18 ;  /* 0x000000020c187825 */ /* 0x000fe200078e0212 */
[----:B------:R-:W-:-:S02]  /*27870*/  IADD3 R0, R26, 0xa, RZ ;  /* 0x0000000a1a007810 */ /* 0x000fc40007ffe0ff */
[----:B------:R-:W-:Y:S01]  /*27880*/  ISETP.LT.AND P0, PT, R27, c[0x0][0x178], !P5 ;  /* 0x00005e001b007a0c */ /* 0x000fe20006f01270 */
[----:B------:R-:W-:Y:S01]  /*27890*/  IMAD.WIDE R26, R12, 0x2, R16 ;  /* 0x000000020c1a7825 */ /* 0x000fe200078e0210 */
[----:B---3--:R-:W-:Y:S02]  /*278a0*/  ISETP.LT.AND P4, PT, R11, c[0x0][0x178], !P5 ;  /* 0x00005e000b007a0c */ /* 0x008fe40006f81270 */
[----:B------:R-:W4:Y:S05]  /*278b0*/  LDL.LU R11, [R1+0x11c4] ;  /* 0x0011c400010b7983 */ /* 0x000f2a0000300800 */
[----:B-----5:R0:W-:Y:S04]  /*278c0*/  @P1 STG.E.U16 [R24.64], R22 ;  /* 0x0000001618001986 */ /* 0x0201e8000c101506 */
[----:B--2---:R1:W-:Y:S01]  /*278d0*/  @P6 STG.E.U16 [R26.64], R23 ;  /* 0x000000171a006986 */ /* 0x0043e2000c101506 */
[----:B------:R-:W-:-:S03]  /*278e0*/  ISETP.GE.AND P2, PT, R0, c[0x0][0x17c], PT ;  /* 0x00005f0000007a0c */ /* 0x000fc60003f46270 */
[----:B0-----:R-:W2:Y:S04]  /*278f0*/  LDL R25, [R1+0x1050] ;  /* 0x0010500001197983 */ /* 0x001ea80000100800 */
[----:B-1----:R-:W3:Y:S01]  /*27900*/  LDL R26, [R1+0x24] ;  /* 0x00002400011a7983 */ /* 0x002ee20000100800 */
[C---:B----4-:R-:W-:Y:S01]  /*27910*/  IMAD.WIDE R22, R12.reuse, 0x2, R10 ;  /* 0x000000020c167825 */ /* 0x050fe200078e020a */
[----:B------:R-:W-:Y:S02]  /*27920*/  ISETP.LT.AND P6, PT, R13, c[0x0][0x178], !P3 ;  /* 0x00005e000d007a0c */ /* 0x000fe40005fc1270 */
[----:B------:R-:W4:Y:S04]  /*27930*/  LDL R0, [R1+0x1038] ;  /* 0x0010380001007983 */ /* 0x000f280000100800 */
[----:B------:R-:W5:Y:S04]  /*27940*/  LDL.LU R27, [R1+0x144] ;  /* 0x00014400011b7983 */ /* 0x000f680000300800 */
[----:B------:R-:W2:Y:S04]  /*27950*/  LDL.LU R13, [R1+0x11c0] ;  /* 0x0011c000010d7983 */ /* 0x000ea80000300800 */
[----:B---3--:R0:W-:Y:S04]  /*27960*/  @P0 STG.E.U16 [R22.64], R26 ;  /* 0x0000001a16000986 */ /* 0x0081e8000c101506 */
[----:B0-----:R-:W3:Y:S01]  /*27970*/  LDL.LU R23, [R1+0x34] ;  /* 0x0000340001177983 */ /* 0x001ee20000300800 */
[----:B--2---:R-:W-:Y:S01]  /*27980*/  ISETP.LT.AND P5, PT, R25, c[0x0][0x178], !P5 ;  /* 0x00005e0019007a0c */ /* 0x004fe20006fa1270 */
[----:B------:R-:W-:Y:S01]  /*27990*/  IMAD.WIDE R24, R12, 0x2, R8 ;  /* 0x000000020c187825 */ /* 0x000fe200078e0208 */
[----:B----4-:R-:W-:-:S02]  /*279a0*/  IADD3 R0, R0, 0xb, RZ ;  /* 0x0000000b00007810 */ /* 0x010fc40007ffe0ff */
[----:B------:R-:W-:Y:S02]  /*279b0*/  IADD3 R22, R12, c[0x0][0x198], RZ ;  /* 0x000066000c167a10 */ /* 0x000fe40007ffe0ff */
[----:B------:R-:W-:Y:S02]  /*279c0*/  ISETP.GE.AND P1, PT, R0, c[0x0][0x17c], PT ;  /* 0x00005f0000007a0c */ /* 0x000fe40003f26270 */
[----:B-----5:R-:W-:Y:S01]  /*279d0*/  PRMT R0, R27, 0x7632, R0 ;  /* 0x000076321b007816 */ /* 0x020fe20000000000 */
[----:B------:R-:W-:Y:S01]  /*279e0*/  IMAD.WIDE R26, R22, 0x2, R2 ;  /* 0x00000002161a7825 */ /* 0x000fe200078e0202 */
[----:B---3--:R0:W-:Y:S03]  /*279f0*/  @P4 STG.E.U16 [R24.64], R23 ;  /* 0x0000001718004986 */ /* 0x0081e6000c101506 */
[----:B0-----:R-:W-:-:S05]  /*27a00*/  IMAD.WIDE R24, R12, 0x2, R6 ;  /* 0x000000020c187825 */ /* 0x001fca00078e0206 */
[----:B------:R0:W-:Y:S04]  /*27a10*/  @P5 STG.E.U16 [R24.64], R13 ;  /* 0x0000000d18005986 */ /* 0x0001e8000c101506 */
[----:B------:R1:W-:Y:S01]  /*27a20*/  @P6 STG.E.U16 [R26.64], R0 ;  /* 0x000000001a006986 */ /* 0x0003e2000c101506 */
[----:B------:R-:W-:-:S03]  /*27a30*/  ISETP.LT.AND P6, PT, R5, c[0x0][0x178], !P3 ;  /* 0x00005e0005007a0c */ /* 0x000fc60005fc1270 */
[----:B0-----:R-:W2:Y:S04]  /*27a40*/  LDL.LU R24, [R1+0x54] ;  /* 0x0000540001187983 */ /* 0x001ea80000300800 */
[----:B------:R-:W3:Y:S04]  /*27a50*/  LDL.LU R25, [R1+0x44] ;  /* 0x0000440001197983 */ /* 0x000ee80000300800 */
[----:B-1----:R-:W4:Y:S04]  /*27a60*/  LDL.LU R26, [R1+0x124] ;  /* 0x00012400011a7983 */ /* 0x002f280000300800 */
[----:B------:R-:W5:Y:S04]  /*27a70*/  LDL R27, [R1+0x104c] ;  /* 0x00104c00011b7983 */ /* 0x000f680000100800 */
[----:B------:R-:W5:Y:S01]  /*27a80*/  LDL.LU R5, [R1+0x11bc] ;  /* 0x0011bc0001057983 */ /* 0x000f620000300800 */
[----:B------:R-:W-:-:S02]  /*27a90*/  ISETP.LT.AND P0, PT, R14, c[0x0][0x178], !P3 ;  /* 0x00005e000e007a0c */ /* 0x000fc40005f01270 */
[----:B------:R-:W-:Y:S02]  /*27aa0*/  ISETP.LT.AND P4, PT, R29, c[0x0][0x178], !P3 ;  /* 0x00005e001d007a0c */ /* 0x000fe40005f81270 */
[----:B------:R-:W-:Y:S01]  /*27ab0*/  PRMT R12, R28, 0x7632, R12 ;  /* 0x000076321c0c7816 */ /* 0x000fe2000000000c */
[----:B------:R-:W-:Y:S01]  /*27ac0*/  IMAD.WIDE R28, R22, 0x2, R20 ;  /* 0x00000002161c7825 */ /* 0x000fe200078e0214 */
[----:B------:R-:W-:-:S07]  /*27ad0*/  ISETP.LT.AND P5, PT, R15, c[0x0][0x178], !P3 ;  /* 0x00005e000f007a0c */ /* 0x000fce0005fa1270 */
[----:B------:R3:W-:Y:S01]  /*27ae0*/  @P0 STG.E.U16 [R28.64], R12 ;  /* 0x0000000c1c000986 */ /* 0x0007e2000c101506 */
[----:B--2---:R-:W-:Y:S02]  /*27af0*/  PRMT R0, R24, 0x7632, R0 ;  /* 0x0000763218007816 */ /* 0x004fe40000000000 */
[----:B---3--:R-:W-:Y:S01]  /*27b00*/  PRMT R12, R25, 0x7632, R12 ;  /* 0x00007632190c7816 */ /* 0x008fe2000000000c */
[----:B------:R-:W-:Y:S01]  /*27b10*/  IMAD.WIDE R24, R22, 0x2, R16 ;  /* 0x0000000216187825 */ /* 0x000fe200078e0210 */
[----:B----4-:R-:W-:Y:S02]  /*27b20*/  PRMT R13, R26, 0x7632, R13 ;  /* 0x000076321a0d7816 */ /* 0x010fe4000000000d */
[----:B-----5:R-:W-:Y:S01]  /*27b30*/  ISETP.LT.AND P0, PT, R27, c[0x0][0x178], !P3 ;  /* 0x00005e001b007a0c */ /* 0x020fe20005f01270 */
[----:B------:R-:W-:-:S04]  /*27b40*/  IMAD.WIDE R26, R22, 0x2, R18 ;  /* 0x00000002161a7825 */ /* 0x000fc800078e0212 */
[----:B------:R-:W-:Y:S01]  /*27b50*/  IMAD.WIDE R28, R22, 0x2, R4 ;  /* 0x00000002161c7825 */ /* 0x000fe200078e0204 */
[----:B------:R0:W-:Y:S04]  /*27b60*/  STL [R1+0x11b8], R5 ;  /* 0x0011b80501007387 */ /* 0x0001e80000100800 */
[----:B------:R1:W-:Y:S04]  /*27b70*/  @P4 STG.E.U16 [R28.64], R13 ;  /* 0x0000000d1c004986 */ /* 0x0003e8000c101506 */
[----:B------:R2:W-:Y:S04]  /*27b80*/  @P5 STG.E.U16 [R26.64], R0 ;  /* 0x000000001a005986 */ /* 0x0005e8000c101506 */
[----:B0-----:R-:W3:Y:S04]  /*27b90*/  LDL R5, [R1+0x194] ;  /* 0x0001940001057983 */ /* 0x001ee80000100800 */
[----:B-1----:R-:W4:Y:S04]  /*27ba0*/  LDL.LU R29, [R1+0x24] ;  /* 0x00002400011d7983 */ /* 0x002f280000300800 */
[----:B------:R0:W-:Y:S04]  /*27bb0*/  @P6 STG.E.U16 [R24.64], R12 ;  /* 0x0000000c18006986 */ /* 0x0001e8000c101506 */
[----:B--2---:R-:W2:Y:S01]  /*27bc0*/  LDL R0, [R1+0x1050] ;  /* 0x0010500001007983 */ /* 0x004ea20000100800 */
[----:B------:R-:W-:-:S03]  /*27bd0*/  ISETP.LT.AND P5, PT, R14, c[0x0][0x178], !P2 ;  /* 0x00005e000e007a0c */ /* 0x000fc600057a1270 */
[----:B------:R-:W5:Y:S04]  /*27be0*/  LDL R26, [R1+0x1034] ;  /* 0x00103400011a7983 */ /* 0x000f680000100800 */
[----:B0-----:R-:W2:Y:S04]  /*27bf0*/  LDL R25, [R1+0x1054] ;  /* 0x0010540001197983 */ /* 0x001ea80000100800 */
[----:B------:R-:W3:Y:S04]  /*27c00*/  LDL R27, [R1+0x1040] ;  /* 0x00104000011b7983 */ /* 0x000ee80000100800 */
[----:B------:R0:W-:Y:S04]  /*27c10*/  STL [R1+0x11b0], R14 ;  /* 0x0011b00e01007387 */ /* 0x0001e80000100800 */
[----:B0-----:R-:W3:Y:S01]  /*27c20*/  LDL R14, [R1+0x4] ;  /* 0x00000400010e7983 */ /* 0x001ee20000100800 */
[----:B----4-:R-:W-:Y:S01]  /*27c30*/  PRMT R13, R29, 0x7632, R13 ;  /* 0x000076321d0d7816 */ /* 0x010fe2000000000d */
[----:B------:R-:W-:-:S05]  /*27c40*/  IMAD.WIDE R28, R22, 0x2, R10 ;  /* 0x00000002161c7825 */ /* 0x000fca00078e020a */
[----:B------:R0:W-:Y:S01]  /*27c50*/  @P0 STG.E.U16 [R28.64], R13 ;  /* 0x0000000d1c000986 */ /* 0x0001e2000c101506 */
[----:B--2---:R-:W-:Y:S02]  /*27c60*/  ISETP.LT.AND P6, PT, R25, c[0x0][0x178], !P3 ;  /* 0x00005e0019007a0c */ /* 0x004fe40005fc1270 */
[----:B------:R-:W-:Y:S02]  /*27c70*/  ISETP.LT.AND P3, PT, R0, c[0x0][0x178], !P3 ;  /* 0x00005e0000007a0c */ /* 0x000fe40005f61270 */
[----:B0-----:R-:W-:Y:S01]  /*27c80*/  PRMT R29, R13, 0x7632, R29 ;  /* 0x000076320d1d7816 */ /* 0x001fe2000000001d */
[C---:B------:R-:W-:Y:S01]  /*27c90*/  IMAD.WIDE R12, R22.reuse, 0x2, R8 ;  /* 0x00000002160c7825 */ /* 0x040fe200078e0208 */
[----:B------:R-:W-:Y:S02]  /*27ca0*/  PRMT R28, R23, 0x7632, R28 ;  /* 0x00007632171c7816 */ /* 0x000fe4000000001c */
[C---:B------:R-:W-:Y:S01]  /*27cb0*/  IADD3 R0, R22.reuse, c[0x0][0x198], RZ ;  /* 0x0000660016007a10 */ /* 0x040fe20007ffe0ff */
[----:B------:R-:W-:-:S04]  /*27cc0*/  IMAD.WIDE R22, R22, 0x2, R6 ;  /* 0x0000000216167825 */ /* 0x000fc800078e0206 */
[----:B------:R0:W-:Y:S04]  /*27cd0*/  @P6 STG.E.U16 [R12.64], R28 ;  /* 0x0000001c0c006986 */ /* 0x0001e8000c101506 */
[----:B---3--:R1:W-:Y:S04]  /*27ce0*/  STL [R1+0x11b4], R14 ;  /* 0x0011b40e01007387 */ /* 0x0083e80000100800 */
[----:B------:R2:W-:Y:S04]  /*27cf0*/  @P3 STG.E.U16 [R22.64], R29 ;  /* 0x0000001d16003986 */ /* 0x0005e8000c101506 */
[----:B0-----:R-:W3:Y:S04]  /*27d00*/  LDL R12, [R1+0x104c] ;  /* 0x00104c00010c7983 */ /* 0x001ee80000100800 */
[----:B-1----:R-:W4:Y:S04]  /*27d10*/  LDL R14, [R1+0x74] ;  /* 0x00007400010e7983 */ /* 0x002f280000100800 */
[----:B------:R-:W3:Y:S04]  /*27d20*/  LDL R13, [R1+0x1054] ;  /* 0x00105400010d7983 */ /* 0x000ee80000100800 */
[----:B------:R-:W3:Y:S04]  /*27d30*/  LDL.LU R28, [R1+0x94] ;  /* 0x00009400011c7983 */ /* 0x000ee80000300800 */
[----:B--2---:R-:W2:Y:S01]  /*27d40*/  LDL R22, [R1+0x184] ;  /* 0x0001840001167983 */ /* 0x004ea20000100800 */
[----:B-----5:R-:W-:Y:S01]  /*27d50*/  ISETP.LT.AND P4, PT, R26, c[0x0][0x178], !P2 ;  /* 0x00005e001a007a0c */ /* 0x020fe20005781270 */
[C---:B------:R-:W-:Y:S01]  /*27d60*/  IMAD.WIDE R24, R0.reuse, 0x2, R2 ;  /* 0x0000000200187825 */ /* 0x040fe200078e0202 */
[----:B------:R-:W-:Y:S01]  /*27d70*/  ISETP.LT.AND P0, PT, R27, c[0x0][0x178], !P2 ;  /* 0x00005e001b007a0c */ /* 0x000fe20005701270 */
[----:B------:R-:W5:Y:S02]  /*27d80*/  LDL R23, [R1+0x1048] ;  /* 0x0010480001177983 */ /* 0x000f640000100800 */
[----:B------:R-:W-:-:S02]  /*27d90*/  IMAD.WIDE R26, R0, 0x2, R20 ;  /* 0x00000002001a7825 */ /* 0x000fc400078e0214 */
[----:B------:R-:W3:Y:S06]  /*27da0*/  LDL.LU R29, [R1+0x164] ;  /* 0x00016400011d7983 */ /* 0x000eec0000300800 */
[----:B------:R0:W-:Y:S04]  /*27db0*/  @P4 STG.E.U16 [R24.64], R5 ;  /* 0x0000000518004986 */ /* 0x0001e8000c101506 */
[----:B0-----:R-:W4:Y:S04]  /*27dc0*/  LDL.LU R5, [R1+0x11b8] ;  /* 0x0011b80001057983 */ /* 0x001f280000300800 */
[----:B------:R-:W4:Y:S04]  /*27dd0*/  LDL R24, [R1+0x1038] ;  /* 0x0010380001187983 */ /* 0x000f280000100800 */
[----:B------:R-:W4:Y:S04]  /*27de0*/  LDL R25, [R1+0x1034] ;  /* 0x0010340001197983 */ /* 0x000f280000100800 */
[----:B--2---:R0:W-:Y:S04]  /*27df0*/  @P5 STG.E.U16 [R26.64], R22 ;  /* 0x000000161a005986 */ /* 0x0041e8000c101506 */
[----:B0-----:R-:W2:Y:S01]  /*27e00*/  LDL R26, [R1+0x174] ;  /* 0x00017400011a7983 */ /* 0x001ea20000100800 */
[----:B------:R-:W-:-:S02]  /*27e10*/  ISETP.LT.AND P3, PT, R15, c[0x0][0x178], !P2 ;  /* 0x00005e000f007a0c */ /* 0x000fc40005761270 */
[----:B-----5:R-:W-:Y:S01]  /*27e20*/  ISETP.LT.AND P4, PT, R23, c[0x0][0x178], !P2 ;  /* 0x00005e0017007a0c */ /* 0x020fe20005781270 */
[----:B------:R-:W5:Y:S01]  /*27e30*/  LDL R27, [R1+0x1050] ;  /* 0x00105000011b7983 */ /* 0x000f620000100800 */
[----:B---3--:R-:W-:Y:S02]  /*27e40*/  ISETP.LT.AND P5, PT, R12, c[0x0][0x178], !P2 ;  /* 0x00005e000c007a0c */ /* 0x008fe400057a1270 */
[----:B------:R-:W-:Y:S01]  /*27e50*/  ISETP.LT.AND P6, PT, R13, c[0x0][0x178], !P2 ;  /* 0x00005e000d007a0c */ /* 0x000fe200057c1270 */
[----:B------:R-:W-:-:S04]  /*27e60*/  IMAD.WIDE R12, R0, 0x2, R18 ;  /* 0x00000002000c7825 */ /* 0x000fc800078e0212 */
[----:B----4-:R-:W-:Y:S01]  /*27e70*/  IMAD.WIDE R22, R0, 0x2, R4 ;  /* 0x0000000200167825 */ /* 0x010fe200078e0204 */
[----:B------:R-:W-:Y:S01]  /*27e80*/  IADD3 R24, R24, 0xc, RZ ;  /* 0x0000000c18187810 */ /* 0x000fe20007ffe0ff */
[----:B------:R-:W-:Y:S04]  /*27e90*/  STL [R1+0x11a8], R10 ;  /* 0x0011a80a01007387 */ /* 0x000fe80000100800 */
[----:B------:R0:W-:Y:S04]  /*27ea0*/  STL [R1+0x11a4], R11 ;  /* 0x0011a40b01007387 */ /* 0x0001e80000100800 */
[----:B--2---:R1:W-:Y:S01]  /*27eb0*/  @P0 STG.E.U16 [R22.64], R26 ;  /* 0x0000001a16000986 */ /* 0x0043e2000c101506 */
[----:B------:R-:W-:-:S03]  /*27ec0*/  ISETP.GE.AND P0, PT, R24, c[0x0][0x17c], PT ;  /* 0x00005f0018007a0c */ /* 0x000fc60003f06270 */
[----:B------:R2:W-:Y:S01]  /*27ed0*/  @P3 STG.E.U16 [R12.64], R29 ;  /* 0x0000001d0c003986 */ /* 0x0005e2000c101506 */
[----:B------:R-:W-:Y:S01]  /*27ee0*/  ISETP.LT.AND P3, PT, R25, c[0x0][0x178], !P1 ;  /* 0x00005e0019007a0c */ /* 0x000fe20004f61270 */
[C---:B------:R-:W-:Y:S02]  /*27ef0*/  IMAD.WIDE R24, R0.reuse, 0x2, R10 ;  /* 0x0000000200187825 */ /* 0x040fe400078e020a */
[----:B0-----:R-:W3:Y:S02]  /*27f00*/  LDL.LU R11, [R1+0x84] ;  /* 0x00008400010b7983 */ /* 0x001ee40000300800 */
[C---:B-1----:R-:W-:Y:S02]  /*27f10*/  IMAD.WIDE R22, R0.reuse, 0x2, R16 ;  /* 0x0000000200167825 */ /* 0x042fe400078e0210 */
[----:B------:R-:W-:Y:S02]  /*27f20*/  STL [R1+0x11ac], R9 ;  /* 0x0011ac0901007387 */ /* 0x000fe40000100800 */
[----:B--2---:R-:W-:-:S02]  /*27f30*/  IMAD.WIDE R12, R0, 0x2, R8 ;  /* 0x00000002000c7825 */ /* 0x004fc400078e0208 */
[----:B------:R-:W-:Y:S01]  /*27f40*/  @P4 STG.E.U16 [R22.64], R28 ;  /* 0x0000001c16004986 */ /* 0x000fe2000c101506 */
[----:B-----5:R-:W-:-:S03]  /*27f50*/  ISETP.LT.AND P2, PT, R27, c[0x0][0x178], !P2 ;  /* 0x00005e001b007a0c */ /* 0x020fc60005741270 */
[----:B---3--:R0:W-:Y:S04]  /*27f60*/  @P5 STG.E.U16 [R24.64], R11 ;  /* 0x0000000b18005986 */ /* 0x0081e8000c101506 */
[----:B------:R1:W-:Y:S04]  /*27f70*/  @P6 STG.E.U16 [R12.64], R14 ;  /* 0x0000000e0c006986 */ /* 0x0003e8000c101506 */
[----:B0-----:R-:W2:Y:S04]  /*27f80*/  LDL.LU R24, [R1+0x184] ;  /* 0x0001840001187983 */ /* 0x001ea80000300800 */
[----:B------:R-:W3:Y:S04]  /*27f90*/  LDL.LU R25, [R1+0x174] ;  /* 0x0001740001197983 */ /* 0x000ee80000300800 */
[----:B-1----:R-:W4:Y:S01]  /*27fa0*/  LDL.LU R14, [R1+0x11b4] ;  /* 0x0011b400010e7983 */ /* 0x002f220000300800 */
[----:B------:R-:W-:-:S03]  /*27fb0*/  IMAD.WIDE R26, R0, 0x2, R6 ;  /* 0x00000002001a7825 */ /* 0x000fc600078e0206 */
[----:B------:R-:W5:Y:S04]  /*27fc0*/  LDL.LU R13, [R1+0x194] ;  /* 0x00019400010d7983 */ /* 0x000f680000300800 */
[----:B------:R-:W-:Y:S01]  /*27fd0*/  STL [R1+0x11a0], R3 ;  /* 0x0011a00301007387 */ /* 0x000fe20000100800 */
[----:B------:R-:W-:-:S03]  /*27fe0*/  ISETP.LT.AND P5, PT, R15, c[0x0][0x178], !P1 ;  /* 0x00005e000f007a0c */ /* 0x000fc60004fa1270 */
[----:B----4-:R0:W-:Y:S04]  /*27ff0*/  @P2 STG.E.U16 [R26.64], R14 ;  /* 0x0000000e1a002986 */ /* 0x0101e8000c101506 */
[----:B0-----:R-:W4:Y:S04]  /*28000*/  LDL.LU R14, [R1+0x11b0] ;  /* 0x0011b000010e7983 */ /* 0x001f280000300800 */
[----:B------:R-:W4:Y:S04]  /*28010*/  LDL R26, [R1+0x1040] ;  /* 0x00104000011a7983 */ /* 0x000f280000100800 */
[----:B------:R-:W4:Y:S04]  /*28020*/  LDL R27, [R1+0x1048] ;  /* 0x00104800011b7983 */ /* 0x000f280000100800 */
[----:B------:R0:W-:Y:S04]  /*28030*/  STL [R1+0x119c], R15 ;  /* 0x00119c0f01007387 */ /* 0x0001e80000100800 */
[----:B0-----:R-:W4:Y:S01]  /*28040*/  LDL R15, [R1+0x104c] ;  /* 0x00104c00010f7983 */ /* 0x001f220000100800 */
[----:B------:R-:W-:-:S02]  /*28050*/  IADD3 R22, R0, c[0x0][0x198], RZ ;  /* 0x0000660000167a10 */ /* 0x000fc40007ffe0ff */
[----:B-----5:R-:W-:-:S03]  /*28060*/  PRMT R0, R13, 0x7632, R0 ;  /* 0x000076320d007816 */ /* 0x020fc60000000000 */
[----:B------:R-:W-:Y:S01]  /*28070*/  IMAD.WIDE R12, R22, 0x2, R2 ;  /* 0x00000002160c7825 */ /* 0x000fe200078e0202 */
[----:B--2---:R-:W-:Y:S02]  /*28080*/  PRMT R9, R24, 0x7632, R9 ;  /* 0x0000763218097816 */ /* 0x004fe40000000009 */
[----:B---3--:R-:W-:Y:S02]  /*28090*/  PRMT R10, R25, 0x7632, R10 ;  /* 0x00007632190a7816 */ /* 0x008fe4000000000a */
[----:B------:R0:W-:Y:S01]  /*280a0*/  @P3 STG.E.U16 [R12.64], R0 ;  /* 0x000000000c003986 */ /* 0x0001e2000c101506 */
[----:B------:R-:W-:Y:S01]  /*280b0*/  IMAD.WIDE R24, R22, 0x2, R4 ;  /* 0x0000000216187825 */ /* 0x000fe200078e0204 */
[----:B------:R-:W-:-:S03]  /*280c0*/  PRMT R23, R28, 0x7632, R23 ;  /* 0x000076321c177816 */ /* 0x000fc60000000017 */
[----:B0-----:R-:W-:Y:S01]  /*280d0*/  IMAD.WIDE R12, R22, 0x2, R20 ;  /* 0x00000002160c7825 */ /* 0x001fe200078e0214 */
[----:B------:R-:W-:-:S03]  /*280e0*/  PRMT R0, R29, 0x7632, R0 ;  /* 0x000076321d007816 */ /* 0x000fc60000000000 */
[----:B------:R-:W-:Y:S01]  /*280f0*/  IMAD.WIDE R28, R22, 0x2, R16 ;  /* 0x00000002161c7825 */ /* 0x000fe200078e0210 */
[----:B------:R-:W-:Y:S02]  /*28100*/  PRMT R3, R11, 0x7632, R3 ;  /* 0x000076320b037816 */ /* 0x000fe40000000003 */
[----:B----4-:R-:W-:Y:S02]  /*28110*/  ISETP.LT.AND P2, PT, R14, c[0x0][0x178], !P1 ;  /* 0x00005e000e007a0c */ /* 0x010fe40004f41270 */
[----:B------:R-:W-:Y:S02]  /*28120*/  ISETP.LT.AND P4, PT, R26, c[0x0][0x178], !P1 ;  /* 0x00005e001a007a0c */ /* 0x000fe40004f81270 */
[----:B------:R-:W-:Y:S01]  /*28130*/  ISETP.LT.AND P3, PT, R27, c[0x0][0x178], !P1 ;  /* 0x00005e001b007a0c */ /* 0x000fe20004f61270 */
[----:B------:R-:W-:-:S08]  /*28140*/  IMAD.WIDE R26, R22, 0x2, R18 ;  /* 0x00000002161a7825 */ /* 0x000fd000078e0212 */
[----:B------:R0:W-:Y:S04]  /*28150*/  @P2 STG.E.U16 [R12.64], R9 ;  /* 0x000000090c002986 */ /* 0x0001e8000c101506 */
[----:B------:R1:W-:Y:S04]  /*28160*/  @P4 STG.E.U16 [R24.64], R10 ;  /* 0x0000000a18004986 */ /* 0x0003e8000c101506 */
[----:B------:R2:W-:Y:S04]  /*28170*/  @P5 STG.E.U16 [R26.64], R0 ;  /* 0x000000001a005986 */ /* 0x0005e8000c101506 */
[----:B0-----:R-:W3:Y:S04]  /*28180*/  LDL.LU R9, [R1+0x11ac] ;  /* 0x0011ac0001097983 */ /* 0x001ee80000300800 */
[----:B------:R-:W4:Y:S04]  /*28190*/  LDL R13, [R1+0x1034] ;  /* 0x00103400010d7983 */ /* 0x000f280000100800 */
[----:B-1----:R-:W5:Y:S04]  /*281a0*/  LDL.LU R10, [R1+0x11a8] ;  /* 0x0011a800010a7983 */ /* 0x002f680000300800 */
[----:B------:R-:W3:Y:S04]  /*281b0*/  LDL.LU R24, [R1+0x4] ;  /* 0x0000040001187983 */ /* 0x000ee80000300800 */
[----:B------:R-:W3:Y:S01]  /*281c0*/  LDL R25, [R1+0x1038] ;  /* 0x0010380001197983 */ /* 0x000ee20000100800 */
[----:B------:R-:W-:-:S03]  /*281d0*/  ISETP.LT.AND P4, PT, R15, c[0x0][0x178], !P1 ;  /* 0x00005e000f007a0c */ /* 0x000fc60004f81270 */
[----:B--2---:R-:W2:Y:S04]  /*281e0*/  LDL.LU R26, [R1+0x74] ;  /* 0x00007400011a7983 */ /* 0x004ea80000300800 */
[----:B------:R-:W4:Y:S04]  /*281f0*/  LDL R27, [R1+0x1054] ;  /* 0x00105400011b7983 */ /* 0x000f280000100800 */
[----:B------:R-:W5:Y:S04]  /*28200*/  LDL.LU R11, [R1+0x11a4] ;  /* 0x0011a400010b7983 */ /* 0x000f680000300800 */
[----:B------:R0:W-:Y:S01]  /*28210*/  @P3 STG.E.U16 [R28.64], R23 ;  /* 0x000000171c003986 */ /* 0x0001e2000c101506 */
[----:B------:R-:W-:-:S03]  /*28220*/  ISETP.LT.AND P3, PT, R14, c[0x0][0x178], !P0 ;  /* 0x00005e000e007a0c */ /* 0x000fc60004761270 */
[----:B------:R-:W5:Y:S04]  /*28230*/  LDL R15, [R1+0x1d4] ;  /* 0x0001d400010f7983 */ /* 0x000f680000100800 */
[----:B0-----:R-:W5:Y:S04]  /*28240*/  LDL R29, [R1+0x1050] ;  /* 0x00105000011d7983 */ /* 0x001f680000100800 */
[----:B------:R0:W-:Y:S04]  /*28250*/  STL [R1+0x1194], R14 ;  /* 0x0011940e01007387 */ /* 0x0001e80000100800 */
[----:B0-----:R-:W5:Y:S01]  /*28260*/  LDL R14, [R1+0x1a4] ;  /* 0x0001a400010e7983 */ /* 0x001f620000100800 */
[----:B---3--:R-:W-:-:S02]  /*28270*/  IADD3 R28, R25, 0xd, RZ ;  /* 0x0000000d191c7810 */ /* 0x008fc40007ffe0ff */
[----:B--2---:R-:W-:Y:S02]  /*28280*/  PRMT R0, R26, 0x7632, R0 ;  /* 0x000076321a007816 */ /* 0x004fe40000000000 */
[----:B----4-:R-:W-:Y:S01]  /*28290*/  ISETP.LT.AND P2, PT, R27, c[0x0][0x178], !P1 ;  /* 0x00005e001b007a0c */ /* 0x010fe20004f41270 */
[----:B-----5:R-:W-:-:S05]  /*282a0*/  IMAD.WIDE R26, R22, 0x2, R10 ;  /* 0x00000002161a7825 */ /* 0x020fca00078e020a */
[----:B------:R-:W-:Y:S01]  /*282b0*/  @P4 STG.E.U16 [R26.64], R3 ;  /* 0x000000031a004986 */ /* 0x000fe2000c101506 */
[----:B------:R-:W-:Y:S02]  /*282c0*/  ISETP.LT.AND P6, PT, R29, c[0x0][0x178], !P1 ;  /* 0x00005e001d007a0c */ /* 0x000fe40004fc1270 */
[----:B------:R-:W-:Y:S01]  /*282d0*/  ISETP.GE.AND P1, PT, R28, c[0x0][0x17c], PT ;  /* 0x00005f001c007a0c */ /* 0x000fe20003f26270 */
[----:B------:R0:W-:Y:S04]  /*282e0*/  STL [R1+0x1198], R14 ;  /* 0x0011980e01007387 */ /* 0x0001e80000100800 */
[----:B------:R-:W2:Y:S04]  /*282f0*/  LDL R28, [R1+0x1054] ;  /* 0x00105400011c7983 */ /* 0x000ea80000100800 */
[----:B0-----:R-:W3:Y:S04]  /*28300*/  LDL R14, [R1+0x1b4] ;  /* 0x0001b400010e7983 */ /* 0x001ee80000100800 */
[----:B------:R-:W4:Y:S01]  /*28310*/  LDL.LU R3, [R1+0x11a0] ;  /* 0x0011a00001037983 */ /* 0x000f220000300800 */
[----:B------:R-:W-:-:S02]  /*28320*/  ISETP.LT.AND P5, PT, R13, c[0x0][0x178], !P0 ;  /* 0x00005e000d007a0c */ /* 0x000fc400047a1270 */
[----:B------:R-:W-:Y:S01]  /*28330*/  IADD3 R13, R22, c[0x0][0x198], RZ ;  /* 0x00006600160d7a10 */ /* 0x000fe20007ffe0ff */
[----:B------:R0:W-:Y:S01]  /*28340*/  STL [R1+0x1190], R2 ;  /* 0x0011900201007387 */ /* 0x0001e20000100800 */
[----:B------:R-:W-:Y:S01]  /*28350*/  PRMT R12, R24, 0x7632, R12 ;  /* 0x00007632180c7816 */ /* 0x000fe2000000000c */
[----:B------:R-:W-:-:S05]  /*28360*/  IMAD.WIDE R24, R22, 0x2, R8 ;  /* 0x0000000216187825 */ /* 0x000fca00078e0208 */
[----:B------:R1:W-:Y:S01]  /*28370*/  @P2 STG.E.U16 [R24.64], R0 ;  /* 0x0000000018002986 */ /* 0x0003e2000c101506 */
[----:B----4-:R-:W-:-:S03]  /*28380*/  IMAD.WIDE R26, R13, 0x2, R2 ;  /* 0x000000020d1a7825 */ /* 0x010fc600078e0202 */
[----:B0-----:R-:W4:Y:S04]  /*28390*/  LDL R2, [R1+0x1040] ;  /* 0x0010400001027983 */ /* 0x001f280000100800 */
[----:B------:R0:W-:Y:S04]  /*283a0*/  STL [R1+0x118c], R3 ;  /* 0x00118c0301007387 */ /* 0x0001e80000100800 */
[----:B-1----:R-:W5:Y:S01]  /*283b0*/  LDL R24, [R1+0x1c4] ;  /* 0x0001c40001187983 */ /* 0x002f620000100800 */
[----:B------:R-:W-:-:S03]  /*283c0*/  IMAD.WIDE R22, R22, 0x2, R6 ;  /* 0x0000000216167825 */ /* 0x000fc600078e0206 */
[----:B------:R-:W2:Y:S04]  /*283d0*/  LDL R0, [R1+0x104c] ;  /* 0x00104c0001007983 */ /* 0x000ea80000100800 */
[----:B------:R1:W-:Y:S04]  /*283e0*/  @P6 STG.E.U16 [R22.64], R12 ;  /* 0x0000000c16006986 */ /* 0x0003e8000c101506 */
[----:B0-----:R-:W2:Y:S04]  /*283f0*/  LDL R3, [R1+0xa4] ;  /* 0x0000a40001037983 */ /* 0x001ea80000100800 */
[----:B------:R-:W2:Y:S04]  /*28400*/  LDL R25, [R1+0x1038] ;  /* 0x0010380001197983 */ /* 0x000ea80000100800 */
[----:B------:R0:W-:Y:S01]  /*28410*/  @P5 STG.E.U16 [R26.64], R15 ;  /* 0x0000000f1a005986 */ /* 0x0001e2000c101506 */
[----:B-1----:R-:W-:-:S03]  /*28420*/  IMAD.WIDE R22, R13, 0x2, R20 ;  /* 0x000000020d167825 */ /* 0x002fc600078e0214 */
[----:B0-----:R-:W2:Y:S04]  /*28430*/  LDL.LU R15, [R1+0x119c] ;  /* 0x00119c00010f7983 */ /* 0x001ea80000300800 */
[----:B------:R-:W2:Y:S01]  /*28440*/  LDL R27, [R1+0x1048] ;  /* 0x00104800011b7983 */ /* 0x000ea20000100800 */
[----:B----4-:R-:W-:-:S03]  /*28450*/  ISETP.LT.AND P6, PT, R2, c[0x0][0x178], !P0 ;  /* 0x00005e0002007a0c */ /* 0x010fc600047c1270 */
[----:B-----5:R0:W-:Y:S02]  /*28460*/  @P3 STG.E.U16 [R22.64], R24 ;  /* 0x0000001816003986 */ /* 0x0201e4000c101506 */
[----:B0-----:R-:W-:-:S08]  /*28470*/  IMAD.WIDE R22, R13, 0x2, R4 ;  /* 0x000000020d167825 */ /* 0x001fd000078e0204 */
[----:B---3--:R0:W-:Y:S04]  /*28480*/  @P6 STG.E.U16 [R22.64], R14 ;  /* 0x0000000e16006986 */ /* 0x0081e8000c101506 */
[----:B0-----:R-:W3:Y:S01]  /*28490*/  LDL.LU R14, [R1+0x1198] ;  /* 0x00119800010e7983 */ /* 0x001ee20000300800 */
[----:B--2---:R-:W-:-:S03]  /*284a0*/  ISETP.LT.AND P2, PT, R15, c[0x0][0x178], !P0 ;  /* 0x00005e000f007a0c */ /* 0x004fc60004741270 */
[----:B------:R-:W2:Y:S01]  /*284b0*/  LDL R22, [R1+0xc4] ;  /* 0x0000c40001167983 */ /* 0x000ea20000100800 */
[----:B------:R-:W-:Y:S02]  /*284c0*/  ISETP.LT.AND P4, PT, R0, c[0x0][0x178], !P0 ;  /* 0x00005e0000007a0c */ /* 0x000fe40004781270 */
[----:B------:R-:W-:Y:S01]  /*284d0*/  IADD3 R0, R25, 0xe, RZ ;  /* 0x0000000e19007810 */ /* 0x000fe20007ffe0ff */
[----:B------:R-:W-:Y:S01]  /*284e0*/  IMAD.WIDE R24, R13, 0x2, R18 ;  /* 0x000000020d187825 */ /* 0x000fe200078e0212 */
[----:B------:R-:W4:Y:S01]  /*284f0*/  LDL R23, [R1+0x1034] ;  /* 0x0010340001177983 */ /* 0x000f220000100800 */
[----:B------:R-:W-:-:S04]  /*28500*/  ISETP.LT.AND P5, PT, R27, c[0x0][0x178], !P0 ;  /* 0x00005e001b007a0c */ /* 0x000fc800047a1270 */
[----:B---3--:R0:W-:Y:S04]  /*28510*/  @P2 STG.E.U16 [R24.64], R14 ;  /* 0x0000000e18002986 */ /* 0x0081e8000c101506 */
[----:B0-----:R-:W3:Y:S04]  /*28520*/  LDL.LU R14, [R1+0x1194] ;  /* 0x00119400010e7983 */ /* 0x001ee80000300800 */
[----:B------:R-:W5:Y:S01]  /*28530*/  LDL R25, [R1+0xb4] ;  /* 0x0000b40001197983 */ /* 0x000f620000100800 */
[----:B------:R-:W-:Y:S01]  /*28540*/  ISETP.LT.AND P3, PT, R28, c[0x0][0x178], !P0 ;  /* 0x00005e001c007a0c */ /* 0x000fe20004761270 */
[----:B------:R-:W-:Y:S01]  /*28550*/  IMAD.WIDE R26, R13, 0x2, R16 ;  /* 0x000000020d1a7825 */ /* 0x000fe200078e0210 */
[----:B------:R-:W-:-:S03]  /*28560*/  ISETP.LT.AND P0, PT, R29, c[0x0][0x178], !P0 ;  /* 0x00005e001d007a0c */ /* 0x000fc60004701270 */
[----:B------:R-:W-:Y:S01]  /*28570*/  IMAD.WIDE R28, R13, 0x2, R10 ;  /* 0x000000020d1c7825 */ /* 0x000fe200078e020a */
[----:B------:R-:W-:Y:S01]  /*28580*/  ISETP.LT.AND P2, PT, R2, c[0x0][0x178], !P1 ;  /* 0x00005e0002007a0c */ /* 0x000fe20004f41270 */
[----:B-----5:R0:W-:Y:S01]  /*28590*/  @P5 STG.E.U16 [R26.64], R25 ;  /* 0x000000191a005986 */ /* 0x0201e2000c101506 */
[----:B----4-:R-:W-:-:S03]  /*285a0*/  ISETP.LT.AND P5, PT, R23, c[0x0][0x178], !P1 ;  /* 0x00005e0017007a0c */ /* 0x010fc60004fa1270 */
[----:B--2---:R1:W-:Y:S01]  /*285b0*/  @P4 STG.E.U16 [R28.64], R22 ;  /* 0x000000161c004986 */ /* 0x0043e2000c101506 */
[----:B---3--:R-:W-:-:S03]  /*285c0*/  ISETP.LT.AND P4, PT, R14, c[0x0][0x178], !P1 ;  /* 0x00005e000e007a0c */ /* 0x008fc60004f81270 */
[----:B0-----:R-:W2:Y:S04]  /*285d0*/  LDL.LU R26, [R1+0x1c4] ;  /* 0x0001c400011a7983 */ /* 0x001ea80000300800 */
[----:B------:R-:W3:Y:S01]  /*285e0*/  LDL.LU R27, [R1+0x1b4] ;  /* 0x0001b400011b7983 */ /* 0x000ee20000300800 */
[----:B-1----:R-:W-:-:S03]  /*285f0*/  IMAD.WIDE R22, R13, 0x2, R8 ;  /* 0x000000020d167825 */ /* 0x002fc600078e0208 */
[----:B------:R0:W-:Y:S04]  /*28600*/  STL [R1+0x1168], R29 ;  /* 0x0011681d01007387 */ /* 0x0001e80000100800 */
[----:B------:R-:W-:Y:S04]  /*28610*/  @P3 STG.E.U16 [R22.64], R3 ;  /* 0x0000000316003986 */ /* 0x000fe8000c101506 */
[----:B0-----:R-:W4:Y:S04]  /*28620*/  LDL R29, [R1+0x1048] ;  /* 0x00104800011d7983 */ /* 0x001f280000100800 */
[----:B------:R0:W-:Y:S04]  /*28630*/  STL [R1+0x1188], R14 ;  /* 0x0011880e01007387 */ /* 0x0001e80000100800 */
[----:B0-----:R-:W5:Y:S04]  /*28640*/  LDL.LU R14, [R1+0x1d4] ;  /* 0x0001d400010e7983 */ /* 0x001f680000300800 */
[----:B------:R-:W4:Y:S04]  /*28650*/  LDL.LU R2, [R1+0x1190] ;  /* 0x0011900001027983 */ /* 0x000f280000300800 */
[----:B------:R-:W4:Y:S04]  /*28660*/  LDL.LU R3, [R1+0x118c] ;  /* 0x00118c0001037983 */ /* 0x000f280000300800 */
[----:B------:R-:W4:Y:S01]  /*28670*/  LDL R23, [R1+0x64] ;  /* 0x0000640001177983 */ /* 0x000f220000100800 */
[C---:B------:R-:W-:Y:S01]  /*28680*/  IMAD.WIDE R24, R13.reuse, 0x2, R6 ;  /* 0x000000020d187825 */ /* 0x040fe200078e0206 */
[----:B------:R-:W-:-:S02]  /*28690*/  IADD3 R13, R13, c[0x0][0x198], RZ ;  /* 0x000066000d0d7a10 */ /* 0x000fc40007ffe0ff */
[----:B------:R-:W-:Y:S02]  /*286a0*/  ISETP.GE.AND P6, PT, R0, c[0x0][0x17c], PT ;  /* 0x00005f0000007a0c */ /* 0x000fe40003fc6270 */
[----:B--2---:R-:W-:Y:S02]  /*286b0*/  PRMT R12, R26, 0x7632, R12 ;  /* 0x000076321a0c7816 */ /* 0x004fe4000000000c */
[----:B---3--:R-:W-:Y:S01]  /*286c0*/  PRMT R28, R27, 0x7632, R28 ;  /* 0x000076321b1c7816 */ /* 0x008fe2000000001c */
[C---:B------:R-:W-:Y:S01]  /*286d0*/  IMAD.WIDE R26, R13.reuse, 0x2, R4 ;  /* 0x000000020d1a7825 */ /* 0x040fe200078e0204 */
[----:B-----5:R-:W-:Y:S02]  /*286e0*/  PRMT R0, R14, 0x7632, R0 ;  /* 0x000076320e007816 */ /* 0x020fe40000000000 */
[----:B------:R-:W2:Y:S04]  /*286f0*/  LDL R14, [R1+0x1034] ;  /* 0x00103400010e7983 */ /* 0x000ea80000100800 */
[----:B------:R0:W-:Y:S04]  /*28700*/  STL [R1+0x1184], R5 ;  /* 0x0011840501007387 */ /* 0x0001e80000100800 */
[----:B----4-:R1:W-:Y:S04]  /*28710*/  @P0 STG.E.U16 [R24.64], R23 ;  /* 0x0000001718000986 */ /* 0x0103e8000c101506 */
[----:B0-----:R-:W3:Y:S01]  /*28720*/  LDL R5, [R1+0x1050] ;  /* 0x0010500001057983 */ /* 0x001ee20000100800 */
[----:B-1----:R-:W-:-:S04]  /*28730*/  IMAD.WIDE R22, R13, 0x2, R2 ;  /* 0x000000020d167825 */ /* 0x002fc800078e0202 */
[----:B------:R-:W-:Y:S01]  /*28740*/  IMAD.WIDE R24, R13, 0x2, R20 ;  /* 0x000000020d187825 */ /* 0x000fe200078e0214 */
[----:B------:R0:W-:Y:S04]  /*28750*/  @P5 STG.E.U16 [R22.64], R0 ;  /* 0x0000000016005986 */ /* 0x0001e8000c101506 */
[----:B------:R1:W-:Y:S04]  /*28760*/  @P4 STG.E.U16 [R24.64], R12 ;  /* 0x0000000c18004986 */ /* 0x0003e8000c101506 */
[----:B------:R4:W-:Y:S04]  /*28770*/  @P2 STG.E.U16 [R26.64], R28 ;  /* 0x0000001c1a002986 */ /* 0x0009e8000c101506 */
[----:B0-----:R-:W5:Y:S04]  /*28780*/  LDL.LU R22, [R1+0xb4] ;  /* 0x0000b40001167983 */ /* 0x001f680000300800 */
[----:B------:R-:W2:Y:S04]  /*28790*/  LDL R23, [R1+0x1054] ;  /* 0x0010540001177983 */ /* 0x000ea80000100800 */
[----:B-1----:R-:W3:Y:S04]  /*287a0*/  LDL R24, [R1+0x104c] ;  /* 0x00104c0001187983 */ /* 0x002ee80000100800 */
[----:B------:R-:W5:Y:S04]  /*287b0*/  LDL.LU R25, [R1+0x1a4] ;  /* 0x0001a40001197983 */ /* 0x000f680000300800 */
[----:B----4-:R-:W4:Y:S01]  /*287c0*/  LDL.LU R27, [R1+0xc4] ;  /* 0x0000c400011b7983 */ /* 0x010f220000300800 */
[----:B------:R-:W-:-:S02]  /*287d0*/  ISETP.LT.AND P0, PT, R15, c[0x0][0x178], !P1 ;  /* 0x00005e000f007a0c */ /* 0x000fc40004f01270 */
[----:B------:R-:W-:Y:S02]  /*287e0*/  ISETP.LT.AND P3, PT, R29, c[0x0][0x178], !P1 ;  /* 0x00005e001d007a0c */ /* 0x000fe40004f61270 */
[----:B--2---:R-:W-:Y:S02]  /*287f0*/  ISETP.LT.AND P2, PT, R23, c[0x0][0x178], !P1 ;  /* 0x00005e0017007a0c */ /* 0x004fe40004f41270 */
[----:B---3--:R-:W-:Y:S02]  /*28800*/  ISETP.LT.AND P4, PT, R24, c[0x0][0x178], !P1 ;  /* 0x00005e0018007a0c */ /* 0x008fe40004f81270 */
[----:B------:R-:W-:Y:S02]  /*28810*/  ISETP.LT.AND P1, PT, R5, c[0x0][0x178], !P1 ;  /* 0x00005e0005007a0c */ /* 0x000fe40004f21270 */
[----:B------:R-:W2:Y:S01]  /*28820*/  LDL R5, [R1+0x214] ;  /* 0x0002140001057983 */ /* 0x000ea20000100800 */
[----:B----4-:R-:W-:Y:S01]  /*28830*/  PRMT R0, R27, 0x7632, R0 ;  /* 0x000076321b007816 */ /* 0x010fe20000000000 */
[----:B------:R-:W-:-:S02]  /*28840*/  IMAD.WIDE R26, R13, 0x2, R10 ;  /* 0x000000020d1a7825 */ /* 0x000fc400078e020a */
[----:B------:R0:W-:Y:S01]  /*28850*/  STL [R1+0x117c], R10 ;  /* 0x00117c0a01007387 */ /* 0x0001e20000100800 */
[----:B-----5:R-:W-:Y:S02]  /*28860*/  PRMT R28, R22, 0x7632, R28 ;  /* 0x00007632161c7816 */ /* 0x020fe4000000001c */
[----:B------:R-:W-:Y:S01]  /*28870*/  PRMT R12, R25, 0x7632, R12 ;  /* 0x00007632190c7816 */ /* 0x000fe2000000000c */
[C---:B------:R-:W-:Y:S01]  /*28880*/  IMAD.WIDE R22, R13.reuse, 0x2, R18 ;  /* 0x000000020d167825 */ /* 0x040fe200078e0212 */
[----:B0-----:R-:W3:Y:S04]  /*28890*/  LDL.LU R10, [R1+0x64] ;  /* 0x00006400010a7983 */ /* 0x001ee80000300800 */
[----:B------:R0:W-:Y:S01]  /*288a0*/  STL [R1+0x1178], R11 ;  /* 0x0011780b01007387 */ /* 0x0001e20000100800 */
[----:B------:R-:W-:-:S03]  /*288b0*/  IMAD.WIDE R24, R13, 0x2, R16 ;  /* 0x000000020d187825 */ /* 0x000fc600078e0210 */
[----:B0-----:R-:W4:Y:S04]  /*288c0*/  LDL.LU R11, [R1+0xa4] ;  /* 0x0000a400010b7983 */ /* 0x001f280000300800 */
[----:B------:R-:W-:Y:S04]  /*288d0*/  @P0 STG.E.U16 [R22.64], R12 ;  /* 0x0000000c16000986 */ /* 0x000fe8000c101506 */
[----:B------:R-:W-:Y:S04]  /*288e0*/  @P3 STG.E.U16 [R24.64], R28 ;  /* 0x0000001c18003986 */ /* 0x000fe8000c101506 */
[----:B------:R0:W-:Y:S04]  /*288f0*/  STL [R1+0x116c], R28 ;  /* 0x00116c1c01007387 */ /* 0x0001e80000100800 */
[----:B0-----:R-:W5:Y:S01]  /*28900*/  LDL R28, [R1+0x1040] ;  /* 0x00104000011c7983 */ /* 0x001f620000100800 */
[----:B------:R-:W-:Y:S01]  /*28910*/  IMAD.WIDE R22, R13, 0x2, R8 ;  /* 0x000000020d167825 */ /* 0x000fe200078e0208 */
[----:B------:R-:W-:-:S02]  /*28920*/  ISETP.LT.AND P0, PT, R14, c[0x0][0x178], !P6 ;  /* 0x00005e000e007a0c */ /* 0x000fc40007701270 */
[----:B------:R0:W-:Y:S04]  /*28930*/  @P4 STG.E.U16 [R26.64], R0 ;  /* 0x000000001a004986 */ /* 0x0001e8000c101506 */
[----:B------:R1:W-:Y:S04]  /*28940*/  STL [R1+0x1180], R9 ;  /* 0x0011800901007387 */ /* 0x0003e80000100800 */
[----:B0-----:R-:W2:Y:S04]  /*28950*/  LDL R26, [R1+0x224] ;  /* 0x00022400011a7983 */ /* 0x001ea80000100800 */
[----:B-1----:R-:W2:Y:S04]  /*28960*/  LDL R9, [R1+0x204] ;  /* 0x0002040001097983 */ /* 0x002ea80000100800 */
[----:B------:R-:W2:Y:S01]  /*28970*/  LDL R27, [R1+0x104c] ;  /* 0x00104c00011b7983 */ /* 0x000ea20000100800 */
[----:B---3--:R-:W-:-:S03]  /*28980*/  PRMT R0, R10, 0x7632, R0 ;  /* 0x000076320a007816 */ /* 0x008fc60000000000 */
[----:B------:R-:W3:Y:S01]  /*28990*/  LDL R10, [R1+0x1054] ;  /* 0x00105400010a7983 */ /* 0x000ee20000100800 */
[----:B----4-:R-:W-:-:S03]  /*289a0*/  PRMT R12, R11, 0x7632, R12 ;  /* 0x000076320b0c7816 */ /* 0x010fc6000000000c */
[----:B------:R-:W4:Y:S04]  /*289b0*/  LDL R11, [R1+0x1050] ;  /* 0x00105000010b7983 */ /* 0x000f280000100800 */
[----:B------:R-:W2:Y:S04]  /*289c0*/  LDL.LU R14, [R1+0x1188] ;  /* 0x00118800010e7983 */ /* 0x000ea80000300800 */
[----:B------:R0:W-:Y:S04]  /*289d0*/  @P2 STG.E.U16 [R22.64], R12 ;  /* 0x0000000c16002986 */ /* 0x0001e8000c101506 */
[----:B0-----:R-:W2:Y:S01]  /*289e0*/  LDL R23, [R1+0x1038] ;  /* 0x0010380001177983 */ /* 0x001ea20000100800 */
[----:B-----5:R-:W-:-:S03]  /*289f0*/  ISETP.LT.AND P3, PT, R28, c[0x0][0x178], !P6 ;  /* 0x00005e001c007a0c */ /* 0x020fc60007761270 */
[----:B------:R0:W-:Y:S04]  /*28a00*/  STL [R1+0x1170], R28 ;  /* 0x0011701c01007387 */ /* 0x0001e80000100800 */
[----:B0-----:R-:W5:Y:S01]  /*28a10*/  LDL R28, [R1+0xd4] ;  /* 0x0000d400011c7983 */ /* 0x001f620000100800 */
[C---:B------:R-:W-:Y:S01]  /*28a20*/  IMAD.WIDE R24, R13.reuse, 0x2, R6 ;  /* 0x000000020d187825 */ /* 0x040fe200078e0206 */
[----:B------:R-:W-:-:S04]  /*28a30*/  IADD3 R13, R13, c[0x0][0x198], RZ ;  /* 0x000066000d0d7a10 */ /* 0x000fc80007ffe0ff */
[----:B------:R2:W-:Y:S02]  /*28a40*/  @P1 STG.E.U16 [R24.64], R0 ;  /* 0x0000000018001986 */ /* 0x0005e4000c101506 */
[C---:B--2---:R-:W-:Y:S02]  /*28a50*/  IADD3 R0, R23.reuse, 0xf, RZ ;  /* 0x0000000f17007810 */ /* 0x044fe40007ffe0ff */
[----:B------:R-:W-:Y:S01]  /*28a60*/  IADD3 R12, R23, 0x10, RZ ;  /* 0x00000010170c7810 */ /* 0x000fe20007ffe0ff */
[----:B------:R-:W-:Y:S01]  /*28a70*/  IMAD.WIDE R22, R13, 0x2, R2 ;  /* 0x000000020d167825 */ /* 0x000fe200078e0202 */
[----:B------:R-:W-:-:S04]  /*28a80*/  ISETP.GE.AND P1, PT, R0, c[0x0][0x17c], PT ;  /* 0x00005f0000007a0c */ /* 0x000fc80003f26270 */
[----:B------:R-:W-:Y:S04]  /*28a90*/  @P0 STG.E.U16 [R22.64], R5 ;  /* 0x0000000516000986 */ /* 0x000fe8000c101506 */
[----:B-----5:R0:W-:Y:S04]  /*28aa0*/  STL [R1+0x1174], R28 ;  /* 0x0011741c01007387 */ /* 0x0201e80000100800 */
[----:B------:R-:W2:Y:S04]  /*28ab0*/  LDL R0, [R1+0x1034] ;  /* 0x0010340001007983 */ /* 0x000ea80000100800 */
[----:B0-----:R-:W5:Y:S04]  /*28ac0*/  LDL R28, [R1+0xe4] ;  /* 0x0000e400011c7983 */ /* 0x001f680000100800 */
[----:B------:R-:W2:Y:S01]  /*28ad0*/  LDL.LU R5, [R1+0x1184] ;  /* 0x0011840001057983 */ /* 0x000ea20000300800 */
[----:B------:R-:W-:Y:S01]  /*28ae0*/  ISETP.LT.AND P2, PT, R14, c[0x0][0x178], !P6 ;  /* 0x00005e000e007a0c */ /* 0x000fe20007741270 */
[----:B------:R-:W-:Y:S01]  /*28af0*/  IMAD.WIDE R24, R13, 0x2, R20 ;  /* 0x000000020d187825 */ /* 0x000fe200078e0214 */
[----:B------:R-:W-:-:S02]  /*28b00*/  ISETP.LT.AND P5, PT, R15, c[0x0][0x178], !P6 ;  /* 0x00005e000f007a0c */ /* 0x000fc400077a1270 */
[----:B------:R-:W-:-:S09]  /*28b10*/  ISETP.LT.AND P4, PT, R29, c[0x0][0x178], !P6 ;  /* 0x00005e001d007a0c */ /* 0x000fd20007781270 */
[----:B------:R-:W-:Y:S01]  /*28b20*/  @P2 STG.E.U16 [R24.64], R26 ;  /* 0x0000001a18002986 */ /* 0x000fe2000c101506 */
[----:B------:R-:W-:Y:S01]  /*28b30*/  ISETP.LT.AND P2, PT, R27, c[0x0][0x178], !P6 ;  /* 0x00005e001b007a0c */ /* 0x000fe20007741270 */
[----:B--2---:R-:W-:-:S05]  /*28b40*/  IMAD.WIDE R22, R13, 0x2, R4 ;  /* 0x000000020d167825 */ /* 0x004fca00078e0204 */
[----:B------:R0:W-:Y:S01]  /*28b50*/  @P3 STG.E.U16 [R22.64], R9 ;  /* 0x0000000916003986 */ /* 0x0001e2000c101506 */
[----:B---3--:R-:W-:Y:S02]  /*28b60*/  ISETP.LT.AND P3, PT, R10, c[0x0][0x178], !P6 ;  /* 0x00005e000a007a0c */ /* 0x008fe40007761270 */
[----:B----4-:R-:W-:Y:S01]  /*28b70*/  ISETP.LT.AND P6, PT, R11, c[0x0][0x178], !P6 ;  /* 0x00005e000b007a0c */ /* 0x010fe200077c1270 */
[----:B0-----:R-:W2:Y:S04]  /*28b80*/  LDL.LU R9, [R1+0x1180] ;  /* 0x0011800001097983 */ /* 0x001ea80000300800 */
[----:B------:R-:W3:Y:S04]  /*28b90*/  LDL R22, [R1+0x1f4] ;  /* 0x0001f40001167983 */ /* 0x000ee80000100800 */
[----:B------:R-:W4:Y:S04]  /*28ba0*/  LDL R23, [R1+0x1e4] ;  /* 0x0001e40001177983 */ /* 0x000f280000100800 */
[----:B------:R-:W2:Y:S04]  /*28bb0*/  LDL.LU R10, [R1+0x117c] ;  /* 0x00117c00010a7983 */ /* 0x000ea80000300800 */
[----:B------:R-:W2:Y:S01]  /*28bc0*/  LDL.LU R11, [R1+0x1178] ;  /* 0x00117800010b7983 */ /* 0x000ea20000300800 */
[----:B------:R-:W-:-:S04]  /*28bd0*/  IMAD.WIDE R24, R13, 0x2, R18 ;  /* 0x000000020d187825 */ /* 0x000fc800078e0212 */
[C---:B------:R-:W-:Y:S01]  /*28be0*/  IMAD.WIDE R26, R13.reuse, 0x2, R16 ;  /* 0x000000020d1a7825 */ /* 0x040fe200078e0210 */
[----:B------:R-:W-:Y:S04]  /*28bf0*/  STL [R1+0x1164], R14 ;  /* 0x0011640e01007387 */ /* 0x000fe80000100800 */
[----:B---3--:R-:W-:Y:S04]  /*28c00*/  @P5 STG.E.U16 [R24.64], R22 ;  /* 0x0000001618005986 */ /* 0x008fe8000c101506 */
[----:B----4-:R2:W-:Y:S02]  /*28c10*/  @P4 STG.E.U16 [R26.64], R23 ;  /* 0x000000171a004986 */ /* 0x0105e4000c101506 */
[----:B--2---:R-:W-:-:S05]  /*28c20*/  IMAD.WIDE R26, R13, 0x2, R10 ;  /* 0x000000020d1a7825 */ /* 0x004fca00078e020a */
[----:B-----5:R0:W-:Y:S04]  /*28c30*/  @P2 STG.E.U16 [R26.64], R28 ;  /* 0x0000001c1a002986 */ /* 0x0201e8000c101506 */
[----:B0-----:R-:W2:Y:S01]  /*28c40*/  LDL.LU R28, [R1+0x1174] ;  /* 0x00117400011c7983 */ /* 0x001ea20000300800 */
[----:B------:R-:W-:-:S03]  /*28c50*/  IMAD.WIDE R22, R13, 0x2, R8 ;  /* 0x000000020d167825 */ /* 0x000fc600078e0208 */
[----:B------:R-:W3:Y:S01]  /*28c60*/  LDL.LU R27, [R1+0x214] ;  /* 0x00021400011b7983 */ /* 0x000ee20000300800 */
[----:B------:R-:W-:-:S03]  /*28c70*/  ISETP.LT.AND P5, PT, R0, c[0x0][0x178], !P1 ;  /* 0x00005e0000007a0c */ /* 0x000fc60004fa1270 */
[----:B--2---:R0:W-:Y:S04]  /*28c80*/  @P3 STG.E.U16 [R22.64], R28 ;  /* 0x0000001c16003986 */ /* 0x0041e8000c101506 */
[----:B0-----:R-:W2:Y:S04]  /*28c90*/  LDL.LU R28, [R1+0x1170] ;  /* 0x00117000011c7983 */ /* 0x001ea80000300800 */
[----:B------:R-:W4:Y:S04]  /*28ca0*/  LDL R22, [R1+0x14] ;  /* 0x0000140001167983 */ /* 0x000f280000100800 */
[----:B------:R-:W5:Y:S01]  /*28cb0*/  LDL.LU R23, [R1+0x224] ;  /* 0x0002240001177983 */ /* 0x000f620000300800 */
[----:B------:R-:W-:-:S02]  /*28cc0*/  IADD3 R0, R13, c[0x0][0x198], RZ ;  /* 0x000066000d007a10 */ /* 0x000fc40007ffe0ff */
[----:B------:R-:W-:Y:S01]  /*28cd0*/  ISETP.LT.AND P4, PT, R14, c[0x0][0x178], !P1 ;  /* 0x00005e000e007a0c */ /* 0x000fe20004f81270 */
[----:B------:R-:W-:Y:S01]  /*28ce0*/  IMAD.WIDE R24, R13, 0x2, R6 ;  /* 0x000000020d187825 */ /* 0x000fe200078e0206 */
[----:B------:R-:W-:Y:S02]  /*28cf0*/  ISETP.GE.AND P0, PT, R12, c[0x0][0x17c], PT ;  /* 0x00005f000c007a0c */ /* 0x000fe40003f06270 */
[----:B---3--:R-:W-:Y:S01]  /*28d00*/  PRMT R12, R27, 0x7632, R12 ;  /* 0x000076321b0c7816 */ /* 0x008fe2000000000c */
[----:B------:R-:W-:Y:S01]  /*28d10*/  IMAD.WIDE R26, R0, 0x2, R2 ;  /* 0x00000002001a7825 */ /* 0x000fe200078e0202 */
[----:B--2---:R-:W-:Y:S01]  /*28d20*/  ISETP.LT.AND P2, PT, R28, c[0x0][0x178], !P1 ;  /* 0x00005e001c007a0c */ /* 0x004fe20004f41270 */
[----:B----4-:R0:W-:Y:S01]  /*28d30*/  @P6 STG.E.U16 [R24.64], R22 ;  /* 0x0000001618006986 */ /* 0x0101e2000c101506 */
[----:B-----5:R-:W-:-:S03]  /*28d40*/  PRMT R13, R23, 0x7632, R13 ;  /* 0x00007632170d7816 */ /* 0x020fc6000000000d */
[----:B------:R1:W-:Y:S01]  /*28d50*/  @P5 STG.E.U16 [R26.64], R12 ;  /* 0x0000000c1a005986 */ /* 0x0003e2000c101506 */
[----:B------:R-:W-:-:S03]  /*28d60*/  ISETP.LT.AND P5, PT, R29, c[0x0][0x178], !P1 ;  /* 0x00005e001d007a0c */ /* 0x000fc60004fa1270 */
[----:B0-----:R-:W2:Y:S01]  /*28d70*/  LDL.LU R25, [R1+0x1e4] ;  /* 0x0001e40001197983 */ /* 0x001ea20000300800 */
[----:B------:R-:W-:-:S03]  /*28d80*/  IMAD.WIDE R22, R0, 0x2, R20 ;  /* 0x0000000200167825 */ /* 0x000fc600078e0214 */
[----:B-1----:R-:W3:Y:S04]  /*28d90*/  LDL.LU R12, [R1+0x204] ;  /* 0x00020400010c7983 */ /* 0x002ee80000300800 */
[----:B------:R-:W4:Y:S04]  /*28da0*/  LDL.LU R26, [R1+0x1f4] ;  /* 0x0001f400011a7983 */ /* 0x000f280000300800 */
[----:B------:R-:W5:Y:S04]  /*28db0*/  LDL.LU R27, [R1+0xe4] ;  /* 0x0000e400011b7983 */ /* 0x000f680000300800 */
[----:B------:R-:W2:Y:S04]  /*28dc0*/  LDL.LU R28, [R1+0x116c] ;  /* 0x00116c00011c7983 */ /* 0x000ea80000300800 */
[----:B------:R-:W5:Y:S04]  /*28dd0*/  LDL.LU R29, [R1+0x1168] ;  /* 0x00116800011d7983 */ /* 0x000f680000300800 */
[----:B------:R0:W-:Y:S04]  /*28de0*/  @P4 STG.E.U16 [R22.64], R13 ;  /* 0x0000000d16004986 */ /* 0x0001e8000c101506 */
[----:B0-----:R-:W5:Y:S01]  /*28df0*/  LDL R23, [R1+0x104c] ;  /* 0x00104c0001177983 */ /* 0x001f620000100800 */
[----:B------:R-:W-:-:S03]  /*28e00*/  ISETP.LT.AND P3, PT, R15, c[0x0][0x178], !P1 ;  /* 0x00005e000f007a0c */ /* 0x000fc60004f61270 */
[----:B------:R0:W-:Y:S01]  /*28e10*/  STL [R1+0x1160], R18 ;  /* 0x0011601201007387 */ /* 0x0001e20000100800 */
[----:B---3--:R-:W-:Y:S01]  /*28e20*/  PRMT R24, R12, 0x7632, R24 ;  /* 0x000076320c187816 */ /* 0x008fe20000000018 */
[----:B------:R-:W-:Y:S01]  /*28e30*/  IMAD.WIDE R12, R0, 0x2, R4 ;  /* 0x00000002000c7825 */ /* 0x000fe200078e0204 */
[----:B----4-:R-:W-:Y:S02]  /*28e40*/  PRMT R14, R26, 0x7632, R14 ;  /* 0x000076321a0e7816 */ /* 0x010fe4000000000e */
[----:B--2---:R-:W-:Y:S02]  /*28e50*/  PRMT R28, R25, 0x7632, R28 ;  /* 0x00007632191c7816 */ /* 0x004fe4000000001c */
[----:B-----5:R-:W-:Y:S01]  /*28e60*/  ISETP.LT.AND P6, PT, R23, c[0x0][0x178], !P1 ;  /* 0x00005e0017007a0c */ /* 0x020fe20004fc1270 */
[----:B------:R-:W-:Y:S02]  /*28e70*/  IMAD.WIDE R22, R0, 0x2, R18 ;  /* 0x0000000200167825 */ /* 0x000fe400078e0212 */
[----:B0-----:R-:W2:Y:S04]  /*28e80*/  LDL R18, [R1+0x1054] ;  /* 0x0010540001127983 */ /* 0x001ea80000100800 */
[----:B------:R0:W-:Y:S02]  /*28e90*/  STL [R1+0x115c], R19 ;  /* 0x00115c1301007387 */ /* 0x0001e40000100800 */
[----:B0-----:R-:W-:Y:S01]  /*28ea0*/  PRMT R19, R24, 0x7610, R19 ;  /* 0x0000761018137816 */ /* 0x001fe20000000013 */
[----:B------:R-:W-:-:S04]  /*28eb0*/  IMAD.WIDE R24, R0, 0x2, R16 ;  /* 0x0000000200187825 */ /* 0x000fc800078e0210 */
[----:B------:R0:W-:Y:S04]  /*28ec0*/  @P2 STG.E.U16 [R12.64], R19 ;  /* 0x000000130c002986 */ /* 0x0001e8000c101506 */
[----:B------:R1:W-:Y:S04]  /*28ed0*/  @P3 STG.E.U16 [R22.64], R14 ;  /* 0x0000000e16003986 */ /* 0x0003e8000c101506 */
[----:B------:R3:W-:Y:S04]  /*28ee0*/  @P5 STG.E.U16 [R24.64], R28 ;  /* 0x0000001c18005986 */ /* 0x0007e8000c101506 */
[----:B0-----:R-:W4:Y:S04]  /*28ef0*/  LDL R12, [R1+0x1038] ;  /* 0x00103800010c7983 */ /* 0x001f280000100800 */
[----:B-1----:R-:W5:Y:S04]  /*28f00*/  LDL.LU R14, [R1+0x1164] ;  /* 0x00116400010e7983 */ /* 0x002f680000300800 */
[----:B------:R-:W5:Y:S04]  /*28f10*/  LDL R22, [R1+0x1034] ;  /* 0x0010340001167983 */ /* 0x000f680000100800 */
[----:B------:R-:W5:Y:S04]  /*28f20*/  LDL.LU R23, [R1+0x14] ;  /* 0x0000140001177983 */ /* 0x000f680000300800 */
[----:B---3--:R-:W3:Y:S04]  /*28f30*/  LDL R24, [R1+0x1050] ;  /* 0x0010500001187983 */ /* 0x008ee80000100800 */
[----:B------:R-:W3:Y:S01]  /*28f40*/  LDL.LU R25, [R1+0xd4] ;  /* 0x0000d40001197983 */ /* 0x000ee20000300800 */
[----:B------:R-:W-:Y:S01]  /*28f50*/  PRMT R29, R27, 0x7632, R29 ;  /* 0x000076321b1d7816 */ /* 0x000fe2000000001d */
[----:B------:R-:W-:-:S02]  /*28f60*/  IMAD.WIDE R26, R0, 0x2, R10 ;  /* 0x00000002001a7825 */ /* 0x000fc400078e020a */
[----:B------:R-:W3:Y:S04]  /*28f70*/  LDL R19, [R1+0x138] ;  /* 0x0001380001137983 */ /* 0x000ee80000100800 */
[----:B------:R0:W-:Y:S04]  /*28f80*/  @P6 STG.E.U16 [R26.64], R29 ;  /* 0x0000001d1a006986 */ /* 0x0001e8000c101506 */
[----:B0-----:R-:W3:Y:S01]  /*28f90*/  LDL R27, [R1+0x1040] ;  /* 0x00104000011b7983 */ /* 0x001ee20000100800 */
[----:B--2---:R-:W-:-:S03]  /*28fa0*/  ISETP.LT.AND P4, PT, R18, c[0x0][0x178], !P1 ;  /* 0x00005e0012007a0c */ /* 0x004fc60004f81270 */
[----:B------:R-:W2:Y:S01]  /*28fb0*/  LDL R18, [R1+0x1048] ;  /* 0x0010480001127983 */ /* 0x000ea20000100800 */
[----:B----4-:R-:W-:Y:S02]  /*28fc0*/  IADD3 R29, R12, 0x11, RZ ;  /* 0x000000110c1d7810 */ /* 0x010fe40007ffe0ff */
[----:B------:R-:W-:Y:S01]  /*28fd0*/  IADD3 R12, R0, c[0x0][0x198], RZ ;  /* 0x00006600000c7a10 */ /* 0x000fe20007ffe0ff */
[----:B-----5:R0:W-:Y:S01]  /*28fe0*/  STL [R1+0x1150], R14 ;  /* 0x0011500e01007387 */ /* 0x0201e20000100800 */
[----:B------:R-:W-:Y:S02]  /*28ff0*/  ISETP.LT.AND P3, PT, R14, c[0x0][0x178], !P0 ;  /* 0x00005e000e007a0c */ /* 0x000fe40004761270 */
[----:B------:R-:W-:Y:S02]  /*29000*/  ISETP.LT.AND P6, PT, R22, c[0x0][0x178], !P0 ;  /* 0x00005e0016007a0c */ /* 0x000fe400047c1270 */
[----:B------:R-:W-:Y:S01]  /*29010*/  PRMT R28, R23, 0x7632, R28 ;  /* 0x00007632171c7816 */ /* 0x000fe2000000001c */
[----:B------:R-:W-:Y:S01]  /*29020*/  IMAD.WIDE R22, R0, 0x2, R8 ;  /* 0x0000000200167825 */ /* 0x000fe200078e0208 */
[----:B---3--:R-:W-:-:S02]  /*29030*/  ISETP.LT.AND P2, PT, R24, c[0x0][0x178], !P1 ;  /* 0x00005e0018007a0c */ /* 0x008fc40004f41270 */
[----:B------:R-:W-:Y:S01]  /*29040*/  PRMT R13, R25, 0x7632, R13 ;  /* 0x00007632190d7816 */ /* 0x000fe2000000000d */
[----:B------:R-:W-:Y:S02]  /*29050*/  IMAD.WIDE R24, R0, 0x2, R6 ;  /* 0x0000000200187825 */ /* 0x000fe400078e0206 */
[----:B------:R-:W3:Y:S04]  /*29060*/  LDL R0, [R1+0x1038] ;  /* 0x0010380001007983 */ /* 0x000ee80000100800 */
[----:B------:R1:W-:Y:S04]  /*29070*/  STL [R1+0x1158], R7 ;  /* 0x0011580701007387 */ /* 0x0003e80000100800 */
[----:B0-----:R-:W4:Y:S04]  /*29080*/  LDL R14, [R1+0x38] ;  /* 0x00003800010e7983 */ /* 0x001f280000100800 */
[----:B------:R-:W-:Y:S04]  /*29090*/  @P4 STG.E.U16 [R22.64], R13 ;  /* 0x0000000d16004986 */ /* 0x000fe8000c101506 */
[----:B-1----:R-:W5:Y:S04]  /*290a0*/  LDL R7, [R1+0x58] ;  /* 0x0000580001077983 */ /* 0x002f680000100800 */
[----:B------:R0:W-:Y:S04]  /*290b0*/  @P2 STG.E.U16 [R24.64], R28 ;  /* 0x0000001c18002986 */ /* 0x0001e8000c101506 */
[----:B----4-:R1:W-:Y:S04]  /*290c0*/  STL [R1+0x1154], R14 ;  /* 0x0011540e01007387 */ /* 0x0103e80000100800 */
[----:B0-----:R-:W4:Y:S01]  /*290d0*/  LDL R25, [R1+0x148] ;  /* 0x0001480001197983 */ /* 0x001f220000100800 */
[----:B------:R-:W-:Y:S01]  /*290e0*/  ISETP.LT.AND P5, PT, R27, c[0x0][0x178], !P0 ;  /* 0x00005e001b007a0c */ /* 0x000fe200047a1270 */
[C---:B------:R-:W-:Y:S01]  /*290f0*/  IMAD.WIDE R26, R12.reuse, 0x2, R2 ;  /* 0x000000020c1a7825 */ /* 0x040fe200078e0202 */
[----:B------:R-:W-:Y:S01]  /*29100*/  ISETP.GE.AND P1, PT, R29, c[0x0][0x17c], PT ;  /* 0x00005f001d007a0c */ /* 0x000fe20003f26270 */
[----:B------:R-:W3:Y:S02]  /*29110*/  LDL R28, [R1+0x128] ;  /* 0x00012800011c7983 */ /* 0x000ee40000100800 */
[----:B------:R-:W-:-:S02]  /*29120*/  IMAD.WIDE R22, R12, 0x2, R20 ;  /* 0x000000020c167825 */ /* 0x000fc400078e0214 */
[----:B-1----:R-:W3:Y:S04]  /*29130*/  LDL R14, [R1+0x28] ;  /* 0x00002800010e7983 */ /* 0x002ee80000100800 */
[----:B------:R-:W3:Y:S04]  /*29140*/  LDL R29, [R1+0x1050] ;  /* 0x00105000011d7983 */ /* 0x000ee80000100800 */
[----:B----4-:R0:W-:Y:S01]  /*29150*/  @P6 STG.E.U16 [R26.64], R25 ;  /* 0x000000191a006986 */ /* 0x0101e2000c101506 */
[----:B--2---:R-:W-:-:S03]  /*29160*/  ISETP.LT.AND P6, PT, R18, c[0x0][0x178], !P0 ;  /* 0x00005e0012007a0c */ /* 0x004fc600047c1270 */
[----:B------:R1:W-:Y:S04]  /*29170*/  @P3 STG.E.U16 [R22.64], R19 ;  /* 0x0000001316003986 */ /* 0x0003e8000c101506 */
        /* <DEDUP_REMOVED lines=12> */
[----:B-----5:R-:W-:-:S05]  /*29240*/  IMAD.WIDE R22, R12, 0x2, R18 ;  /* 0x000000020c167825 */ /* 0x020fca00078e0212 */
[----:B------:R0:W-:Y:S04]  /*29250*/  @P2 STG.E.U16 [R22.64], R7 ;  /* 0x0000000716002986 */ /* 0x0001e8000c101506 */
[----:B0-----:R-:W3:Y:S04]  /*29260*/  LDL.LU R7, [R1+0x1158] ;  /* 0x0011580001077983 */ /* 0x001ee80000300800 */
[----:B------:R-:W4:Y:S01]  /*29270*/  LDL R23, [R1+0x48] ;  /* 0x0000480001177983 */ /* 0x000f220000100800 */
[----:B------:R-:W-:Y:S01]  /*29280*/  IMAD.WIDE R24, R12, 0x2, R16 ;  /* 0x000000020c187825 */ /* 0x000fe200078e0210 */
[----:B------:R-:W-:-:S04]  /*29290*/  ISETP.LT.AND P0, PT, R29, c[0x0][0x178], !P0 ;  /* 0x00005e001d007a0c */ /* 0x000fc80004701270 */
[----:B----4-:R0:W-:Y:S04]  /*292a0*/  @P6 STG.E.U16 [R24.64], R23 ;  /* 0x0000001718006986 */ /* 0x0101e8000c101506 */
[----:B------:R1:W-:Y:S04]  /*292b0*/  @P4 STG.E.U16 [R26.64], R14 ;  /* 0x0000000e1a004986 */ /* 0x0003e8000c101506 */
[----:B0-----:R-:W4:Y:S04]  /*292c0*/  LDL.LU R24, [R1+0x148] ;  /* 0x0001480001187983 */ /* 0x001f280000300800 */
[----:B------:R-:W5:Y:S04]  /*292d0*/  LDL.LU R25, [R1+0x138] ;  /* 0x0001380001197983 */ /* 0x000f680000300800 */
[----:B-1----:R-:W2:Y:S01]  /*292e0*/  LDL.LU R14, [R1+0x1154] ;  /* 0x00115400010e7983 */ /* 0x002ea20000300800 */
[----:B------:R-:W-:-:S03]  /*292f0*/  IMAD.WIDE R28, R12, 0x2, R8 ;  /* 0x000000020c1c7825 */ /* 0x000fc600078e0208 */
[----:B------:R-:W3:Y:S04]  /*29300*/  LDL.LU R26, [R1+0x128] ;  /* 0x00012800011a7983 */ /* 0x000ee80000300800 */
[----:B------:R-:W3:Y:S04]  /*29310*/  LDL R27, [R1+0x1048] ;  /* 0x00104800011b7983 */ /* 0x000ee80000100800 */
[----:B--2---:R0:W-:Y:S04]  /*29320*/  @P3 STG.E.U16 [R28.64], R14 ;  /* 0x0000000e1c003986 */ /* 0x0041e8000c101506 */
[----:B0-----:R-:W2:Y:S04]  /*29330*/  LDL.LU R14, [R1+0x1150] ;  /* 0x00115000010e7983 */ /* 0x001ea80000300800 */
[----:B------:R-:W3:Y:S04]  /*29340*/  LDL R28, [R1+0x1034] ;  /* 0x00103400011c7983 */ /* 0x000ee80000100800 */
[----:B------:R-:W4:Y:S01]  /*29350*/  LDL R29, [R1+0x1040] ;  /* 0x00104000011d7983 */ /* 0x000f220000100800 */
[----:B--2---:R-:W-:-:S02]  /*29360*/  ISETP.LT.AND P2, PT, R14, c[0x0][0x178], !P1 ;  /* 0x00005e000e007a0c */ /* 0x004fc40004f41270 */
[----:B---3--:R-:W-:Y:S02]  /*29370*/  ISETP.LT.AND P3, PT, R28, c[0x0][0x178], !P1 ;  /* 0x00005e001c007a0c */ /* 0x008fe40004f61270 */
[----:B------:R-:W2:Y:S04]  /*29380*/  LDL.LU R28, [R1+0x38] ;  /* 0x00003800011c7983 */ /* 0x000ea80000300800 */
[----:B------:R-:W3:Y:S01]  /*29390*/  LDL.LU R14, [R1+0x114c] ;  /* 0x00114c00010e7983 */ /* 0x000ee20000300800 */
[C---:B------:R-:W-:Y:S01]  /*293a0*/  IMAD.WIDE R22, R12.reuse, 0x2, R6 ;  /* 0x000000020c167825 */ /* 0x040fe200078e0206 */
[----:B------:R-:W-:Y:S02]  /*293b0*/  IADD3 R12, R12, c[0x0][0x198], RZ ;  /* 0x000066000c0c7a10 */ /* 0x000fe40007ffe0ff */
[----:B------:R-:W-:-:S02]  /*293c0*/  IADD3 R0, R0, 0x12, RZ ;  /* 0x0000001200007810 */ /* 0x000fc40007ffe0ff */
[----:B----4-:R-:W-:Y:S01]  /*293d0*/  PRMT R13, R24, 0x7632, R13 ;  /* 0x00007632180d7816 */ /* 0x010fe2000000000d */
[----:B------:R0:W-:Y:S01]  /*293e0*/  STL [R1+0x1144], R29 ;  /* 0x0011441d01007387 */ /* 0x0001e20000100800 */
[----:B------:R-:W-:Y:S02]  /*293f0*/  ISETP.GE.AND P5, PT, R0, c[0x0][0x17c], PT ;  /* 0x00005f0000007a0c */ /* 0x000fe40003fa6270 */
[----:B------:R-:W-:Y:S02]  /*29400*/  ISETP.LT.AND P6, PT, R29, c[0x0][0x178], !P1 ;  /* 0x00005e001d007a0c */ /* 0x000fe40004fc1270 */
[----:B------:R-:W-:Y:S01]  /*29410*/  PRMT R0, R26, 0x7632, R0 ;  /* 0x000076321a007816 */ /* 0x000fe20000000000 */
[----:B0-----:R-:W4:Y:S04]  /*29420*/  LDL R29, [R1+0x103c] ;  /* 0x00103c00011d7983 */ /* 0x001f280000100800 */
[----:B------:R0:W-:Y:S04]  /*29430*/  STL [R1+0x1140], R5 ;  /* 0x0011400501007387 */ /* 0x0001e80000100800 */
[----:B---3--:R1:W-:Y:S01]  /*29440*/  @P0 STG.E.U16 [R22.64], R14 ;  /* 0x0000000e16000986 */ /* 0x0083e2000c101506 */
[----:B------:R-:W-:Y:S01]  /*29450*/  ISETP.LT.AND P0, PT, R27, c[0x0][0x178], !P1 ;  /* 0x00005e001b007a0c */ /* 0x000fe20004f01270 */
[----:B------:R-:W-:-:S02]  /*29460*/  IMAD.WIDE R26, R12, 0x2, R4 ;  /* 0x000000020c1a7825 */ /* 0x000fc400078e0204 */
[----:B0-----:R-:W3:Y:S02]  /*29470*/  LDL.LU R5, [R1+0x48] ;  /* 0x0000480001057983 */ /* 0x001ee40000300800 */
[----:B-1----:R-:W-:-:S05]  /*29480*/  IMAD.WIDE R22, R12, 0x2, R2 ;  /* 0x000000020c167825 */ /* 0x002fca00078e0202 */
[----:B------:R0:W-:Y:S04]  /*29490*/  @P3 STG.E.U16 [R22.64], R13 ;  /* 0x0000000d16003986 */ /* 0x0001e8000c101506 */
[----:B0-----:R-:W2:Y:S01]  /*294a0*/  LDL.LU R23, [R1+0x58] ;  /* 0x0000580001177983 */ /* 0x001ea20000300800 */
[----:B------:R-:W-:Y:S02]  /*294b0*/  ISETP.LT.AND P4, PT, R15, c[0x0][0x178], !P1 ;  /* 0x00005e000f007a0c */ /* 0x000fe40004f81270 */
[----:B-----5:R-:W-:Y:S01]  /*294c0*/  PRMT R14, R25, 0x7632, R14 ;  /* 0x00007632190e7816 */ /* 0x020fe2000000000e */
[----:B------:R-:W-:-:S05]  /*294d0*/  IMAD.WIDE R24, R12, 0x2, R20 ;  /* 0x000000020c187825 */ /* 0x000fca00078e0214 */
[----:B------:R-:W-:Y:S01]  /*294e0*/  @P2 STG.E.U16 [R24.64], R14 ;  /* 0x0000000e18002986 */ /* 0x000fe2000c101506 */
[----:B------:R-:W-:-:S03]  /*294f0*/  ISETP.LT.AND P2, PT, R11, c[0x0][0x178], !P1 ;  /* 0x00005e000b007a0c */ /* 0x000fc60004f41270 */
[----:B------:R0:W-:Y:S04]  /*29500*/  @P6 STG.E.U16 [R26.64], R0 ;  /* 0x000000001a006986 */ /* 0x0001e8000c101506 */
[----:B0-----:R-:W5:Y:S04]  /*29510*/  LDL.LU R26, [R1+0x28] ;  /* 0x00002800011a7983 */ /* 0x001f680000300800 */
[----:B------:R-:W4:Y:S01]  /*29520*/  LDL R27, [R1+0x1034] ;  /* 0x00103400011b7983 */ /* 0x000f220000100800 */
[----:B------:R-:W-:Y:S01]  /*29530*/  IMAD.WIDE R24, R12, 0x2, R16 ;  /* 0x000000020c187825 */ /* 0x000fe200078e0210 */
[----:B---3--:R-:W-:-:S02]  /*29540*/  PRMT R0, R5, 0x7632, R0 ;  /* 0x0000763205007816 */ /* 0x008fc40000000000 */
[----:B------:R-:W3:Y:S04]  /*29550*/  LDL R5, [R1+0x1048] ;  /* 0x0010480001057983 */ /* 0x000ee80000100800 */
[----:B------:R-:W3:Y:S01]  /*29560*/  LDL.LU R11, [R1+0x1148] ;  /* 0x00114800010b7983 */ /* 0x000ee20000300800 */
[----:B--2---:R-:W-:Y:S01]  /*29570*/  PRMT R13, R23, 0x7632, R13 ;  /* 0x00007632170d7816 */ /* 0x004fe2000000000d */
[----:B------:R-:W-:-:S05]  /*29580*/  IMAD.WIDE R22, R12, 0x2, R18 ;  /* 0x000000020c167825 */ /* 0x000fca00078e0212 */
[----:B------:R0:W-:Y:S04]  /*29590*/  @P4 STG.E.U16 [R22.64], R13 ;  /* 0x0000000d16004986 */ /* 0x0001e8000c101506 */
[----:B------:R1:W-:Y:S04]  /*295a0*/  @P0 STG.E.U16 [R24.64], R0 ;  /* 0x0000000018000986 */ /* 0x0003e8000c101506 */
[----:B0-----:R-:W2:Y:S04]  /*295b0*/  LDL R22, [R1+0x1054] ;  /* 0x0010540001167983 */ /* 0x001ea80000100800 */
[----:B------:R-:W2:Y:S01]  /*295c0*/  LDL R23, [R1+0x1050] ;  /* 0x0010500001177983 */ /* 0x000ea20000100800 */
[----:B-1----:R-:W-:-:S03]  /*295d0*/  PRMT R0, R28, 0x7632, R0 ;  /* 0x000076321c007816 */ /* 0x002fc60000000000 */
[----:B------:R-:W2:Y:S01]  /*295e0*/  LDL.LU R28, [R1+0x8] ;  /* 0x00000800011c7983 */ /* 0x000ea20000300800 */
[----:B-----5:R-:W-:Y:S01]  /*295f0*/  PRMT R13, R26, 0x7632, R13 ;  /* 0x000076321a0d7816 */ /* 0x020fe2000000000d */
[----:B------:R-:W-:Y:S01]  /*29600*/  IMAD.WIDE R24, R12, 0x2, R8 ;  /* 0x000000020c187825 */ /* 0x000fe200078e0208 */
[----:B----4-:R-:W-:Y:S02]  /*29610*/  ISETP.LT.AND P0, PT, R27, c[0x0][0x178], !P5 ;  /* 0x00005e001b007a0c */ /* 0x010fe40006f01270 */
[----:B------:R-:W-:Y:S01]  /*29620*/  PRMT R14, R14, 0x7632, R14 ;  /* 0x000076320e0e7816 */ /* 0x000fe2000000000e */
[----:B------:R-:W-:Y:S01]  /*29630*/  IMAD.WIDE R26, R12, 0x2, R6 ;  /* 0x000000020c1a7825 */ /* 0x000fe200078e0206 */
[----:B------:R-:W-:Y:S02]  /*29640*/  ISETP.LT.AND P4, PT, R29, c[0x0][0x178], !P5 ;  /* 0x00005e001d007a0c */ /* 0x000fe40006f81270 */
[----:B---3--:R-:W-:Y:S02]  /*29650*/  ISETP.LT.AND P6, PT, R5, c[0x0][0x178], !P5 ;  /* 0x00005e0005007a0c */ /* 0x008fe40006fc1270 */
[----:B--2---:R-:W-:-:S02]  /*29660*/  ISETP.LT.AND P3, PT, R22, c[0x0][0x178], !P1 ;  /* 0x00005e0016007a0c */ /* 0x004fc40004f61270 */
[----:B------:R-:W-:Y:S01]  /*29670*/  ISETP.LT.AND P1, PT, R23, c[0x0][0x178], !P1 ;  /* 0x00005e0017007a0c */ /* 0x000fe20004f21270 */
[C---:B------:R-:W-:Y:S01]  /*29680*/  IMAD.WIDE R22, R12.reuse, 0x2, R10 ;  /* 0x000000020c167825 */ /* 0x040fe200078e020a */
[----:B------:R0:W-:Y:S04]  /*29690*/  STL [R1+0x1138], R28 ;  /* 0x0011381c01007387 */ /* 0x0001e80000100800 */
[----:B------:R1:W-:Y:S04]  /*296a0*/  STL [R1+0x113c], R11 ;  /* 0x00113c0b01007387 */ /* 0x0003e80000100800 */
[----:B------:R2:W-:Y:S04]  /*296b0*/  @P2 STG.E.U16 [R22.64], R13 ;  /* 0x0000000d16002986 */ /* 0x0005e8000c101506 */
[----:B0-----:R-:W3:Y:S04]  /*296c0*/  LDL R28, [R1+0x168] ;  /* 0x00016800011c7983 */ /* 0x001ee80000100800 */
[----:B-1----:R-:W4:Y:S04]  /*296d0*/  LDL R11, [R1+0x178] ;  /* 0x00017800010b7983 */ /* 0x002f280000100800 */
[----:B------:R-:W5:Y:S04]  /*296e0*/  LDL.LU R29, [R1+0x1144] ;  /* 0x00114400011d7983 */ /* 0x000f680000300800 */
[----:B------:R-:W-:Y:S04]  /*296f0*/  @P3 STG.E.U16 [R24.64], R0 ;  /* 0x0000000018003986 */ /* 0x000fe8000c101506 */
[----:B--2---:R-:W2:Y:S04]  /*29700*/  LDL.LU R13, [R1+0x198] ;  /* 0x00019800010d7983 */ /* 0x004ea80000300800 */
[----:B------:R0:W-:Y:S04]  /*29710*/  @P1 STG.E.U16 [R26.64], R14 ;  /* 0x0000000e1a001986 */ /* 0x0001e8000c101506 */
[----:B0-----:R-:W3:Y:S04]  /*29720*/  LDL R26, [R1+0x1038] ;  /* 0x00103800011a7983 */ /* 0x001ee80000100800 */
[----:B------:R-:W4:Y:S04]  /*29730*/  LDL R27, [R1+0x104c] ;  /* 0x00104c00011b7983 */ /* 0x000f280000100800 */
[----:B------:R-:W4:Y:S01]  /*29740*/  LDL.LU R5, [R1+0x1140] ;  /* 0x0011400001057983 */ /* 0x000f220000300800 */
[----:B------:R-:W-:-:S05]  /*29750*/  IADD3 R12, R12, c[0x0][0x198], RZ ;  /* 0x000066000c0c7a10 */ /* 0x000fca0007ffe0ff */
[----:B------:R-:W-:-:S05]  /*29760*/  IMAD.WIDE R22, R12, 0x2, R2 ;  /* 0x000000020c167825 */ /* 0x000fca00078e0202 */
[----:B--2---:R4:W-:Y:S01]  /*29770*/  @P0 STG.E.U16 [R22.64], R13 ;  /* 0x0000000d16000986 */ /* 0x0049e2000c101506 */
[----:B---3--:R-:W-:-:S04]  /*29780*/  IADD3 R0, R26, 0x13, RZ ;  /* 0x000000131a007810 */ /* 0x008fc80007ffe0ff */
[----:B------:R-:W-:Y:S02]  /*29790*/  ISETP.GE.AND P2, PT, R0, c[0x0][0x17c], PT ;  /* 0x00005f0000007a0c */ /* 0x000fe40003f46270 */
[----:B------:R-:W2:Y:S01]  /*297a0*/  LDL R0, [R1+0x188] ;  /* 0x0001880001007983 */ /* 0x000ea20000100800 */
[----:B----4-:R-:W-:-:S03]  /*297b0*/  IMAD.WIDE R22, R12, 0x2, R4 ;  /* 0x000000020c167825 */ /* 0x010fc600078e0204 */
[----:B------:R0:W-:Y:S04]  /*297c0*/  STL [R1+0x1134], R5 ;  /* 0x0011340501007387 */ /* 0x0001e80000100800 */
[----:B0-----:R-:W3:Y:S01]  /*297d0*/  LDL R5, [R1+0x1054] ;  /* 0x0010540001057983 */ /* 0x001ee20000100800 */
[----:B-----5:R-:W-:Y:S01]  /*297e0*/  ISETP.LT.AND P1, PT, R29, c[0x0][0x178], !P5 ;  /* 0x00005e001d007a0c */ /* 0x020fe20006f21270 */
[----:B------:R-:W-:Y:S01]  /*297f0*/  IMAD.WIDE R24, R12, 0x2, R20 ;  /* 0x000000020c187825 */ /* 0x000fe200078e0214 */
[----:B------:R-:W-:-:S04]  /*29800*/  ISETP.LT.AND P3, PT, R15, c[0x0][0x178], !P5 ;  /* 0x00005e000f007a0c */ /* 0x000fc80006f61270 */
[----:B--2---:R0:W-:Y:S07]  /*29810*/  @P4 STG.E.U16 [R24.64], R0 ;  /* 0x0000000018004986 */ /* 0x0041ee000c101506 */
[----:B------:R1:W-:Y:S01]  /*29820*/  @P1 STG.E.U16 [R22.64], R11 ;  /* 0x0000000b16001986 */ /* 0x0003e2000c101506 */
[----:B0-----:R-:W-:Y:S01]  /*29830*/  IADD3 R0, R26, 0x14, RZ ;  /* 0x000000141a007810 */ /* 0x001fe20007ffe0ff */
[----:B------:R-:W-:Y:S01]  /*29840*/  IMAD.WIDE R24, R12, 0x2, R18 ;  /* 0x000000020c187825 */ /* 0x000fe200078e0212 */
[----:B---3--:R-:W-:Y:S01]  /*29850*/  ISETP.LT.AND P4, PT, R5, c[0x0][0x178], !P5 ;  /* 0x00005e0005007a0c */ /* 0x008fe20006f81270 */
[----:B-1----:R-:W2:Y:S01]  /*29860*/  LDL.LU R11, [R1+0x113c] ;  /* 0x00113c00010b7983 */ /* 0x002ea20000300800 */
[----:B------:R-:W-:-:S03]  /*29870*/  ISETP.GE.AND P1, PT, R0, c[0x0][0x17c], PT ;  /* 0x00005f0000007a0c */ /* 0x000fc60003f26270 */
[----:B------:R-:W3:Y:S04]  /*29880*/  LDL R22, [R1+0x1050] ;  /* 0x0010500001167983 */ /* 0x000ee80000100800 */
[----:B------:R-:W4:Y:S04]  /*29890*/  LDL R23, [R1+0x1034] ;  /* 0x0010340001177983 */ /* 0x000f280000100800 */
[----:B------:R-:W5:Y:S04]  /*298a0*/  LDL R5, [R1+0x1048] ;  /* 0x0010480001057983 */ /* 0x000f680000100800 */
[----:B------:R-:W2:Y:S04]  /*298b0*/  LDL R0, [R1+0x1038] ;  /* 0x0010380001007983 */ /* 0x000ea80000100800 */
[----:B------:R0:W-:Y:S04]  /*298c0*/  @P3 STG.E.U16 [R24.64], R28 ;  /* 0x0000001c18003986 */ /* 0x0001e8000c101506 */
[----:B0-----:R-:W2:Y:S04]  /*298d0*/  LDL.LU R28, [R1+0x1138] ;  /* 0x00113800011c7983 */ /* 0x001ea80000300800 */
[----:B------:R-:W2:Y:S01]  /*298e0*/  LDL R25, [R1+0x98] ;  /* 0x0000980001197983 */ /* 0x000ea20000100800 */
[----:B------:R-:W-:Y:S01]  /*298f0*/  ISETP.LT.AND P0, PT, R27, c[0x0][0x178], !P5 ;  /* 0x00005e001b007a0c */ /* 0x000fe20006f01270 */
[----:B------:R-:W-:Y:S01]  /*29900*/  IMAD.WIDE R26, R12, 0x2, R16 ;  /* 0x000000020c1a7825 */ /* 0x000fe200078e0210 */
[----:B---3--:R-:W-:-:S04]  /*29910*/  ISETP.LT.AND P5, PT, R22, c[0x0][0x178], !P5 ;  /* 0x00005e0016007a0c */ /* 0x008fc80006fa1270 */
[----:B--2---:R0:W-:Y:S01]  /*29920*/  @P6 STG.E.U16 [R26.64], R25 ;  /* 0x000000191a006986 */ /* 0x0041e2000c101506 */
[----:B----4-:R-:W-:Y:S01]  /*29930*/  ISETP.LT.AND P6, PT, R23, c[0x0][0x178], !P2 ;  /* 0x00005e0017007a0c */ /* 0x010fe200057c1270 */
[C---:B------:R-:W-:Y:S02]  /*29940*/  IMAD.WIDE R22, R12.reuse, 0x2, R8 ;  /* 0x000000020c167825 */ /* 0x040fe400078e0208 */
[----:B0-----:R-:W2:Y:S04]  /*29950*/  LDL R26, [R1+0x78] ;  /* 0x00007800011a7983 */ /* 0x001ea80000100800 */
[----:B------:R-:W3:Y:S04]  /*29960*/  LDL.LU R27, [R1+0x188] ;  /* 0x00018800011b7983 */ /* 0x000ee80000300800 */
[----:B------:R0:W-:Y:S04]  /*29970*/  STL [R1+0x1130], R8 ;  /* 0x0011300801007387 */ /* 0x0001e80000100800 */
[----:B0-----:R-:W4:Y:S04]  /*29980*/  LDL R8, [R1+0x103c] ;  /* 0x00103c0001087983 */ /* 0x001f280000100800 */
[----:B------:R0:W-:Y:S04]  /*29990*/  STL [R1+0x112c], R9 ;  /* 0x00112c0901007387 */ /* 0x0001e80000100800 */
[----:B0-----:R-:W2:Y:S01]  /*299a0*/  LDL R9, [R1+0x88] ;  /* 0x0000880001097983 */ /* 0x001ea20000100800 */
[----:B------:R-:W-:Y:S01]  /*299b0*/  IMAD.WIDE R24, R12, 0x2, R10 ;  /* 0x000000020c187825 */ /* 0x000fe200078e020a */
[----:B------:R-:W-:-:S04]  /*299c0*/  IADD3 R0, R0, 0x15, RZ ;  /* 0x0000001500007810 */ /* 0x000fc80007ffe0ff */
[----:B------:R-:W-:Y:S02]  /*299d0*/  ISETP.GE.AND P3, PT, R0, c[0x0][0x17c], PT ;  /* 0x00005f0000007a0c */ /* 0x000fe40003f66270 */
[----:B------:R-:W-:Y:S01]  /*299e0*/  PRMT R0, R13, 0x7632, R0 ;  /* 0x000076320d007816 */ /* 0x000fe20000000000 */
[----:B--2---:R0:W-:Y:S01]  /*299f0*/  @P0 STG.E.U16 [R24.64], R9 ;  /* 0x0000000918000986 */ /* 0x0041e2000c101506 */
[----:B----4-:R-:W-:-:S03]  /*29a00*/  ISETP.LT.AND P0, PT, R8, c[0x0][0x178], !P2 ;  /* 0x00005e0008007a0c */ /* 0x010fc60005701270 */
[----:B------:R1:W-:Y:S04]  /*29a10*/  @P4 STG.E.U16 [R22.64], R26 ;  /* 0x0000001a16004986 */ /* 0x0003e8000c101506 */
[----:B------:R-:W2:Y:S01]  /*29a20*/  LDL R8, [R1+0x1054] ;  /* 0x0010540001087983 */ /* 0x000ea20000100800 */
[C---:B0-----:R-:W-:Y:S01]  /*29a30*/  IADD3 R24, R12.reuse, c[0x0][0x198], RZ ;  /* 0x000066000c187a10 */ /* 0x041fe20007ffe0ff */
[----:B------:R-:W-:Y:S02]  /*29a40*/  IMAD.WIDE R12, R12, 0x2, R6 ;  /* 0x000000020c0c7825 */ /* 0x000fe400078e0206 */
[----:B------:R-:W4:Y:S02]  /*29a50*/  LDL R9, [R1+0x1050] ;  /* 0x0010500001097983 */ /* 0x000f240000100800 */
[----:B-1----:R-:W-:-:S02]  /*29a60*/  IMAD.WIDE R22, R24, 0x2, R2 ;  /* 0x0000000218167825 */ /* 0x002fc400078e0202 */
[----:B------:R0:W-:Y:S04]  /*29a70*/  @P5 STG.E.U16 [R12.64], R28 ;  /* 0x0000001c0c005986 */ /* 0x0001e8000c101506 */
[----:B------:R1:W-:Y:S01]  /*29a80*/  @P6 STG.E.U16 [R22.64], R0 ;  /* 0x0000000016006986 */ /* 0x0003e2000c101506 */
[----:B-----5:R-:W-:-:S03]  /*29a90*/  ISETP.LT.AND P6, PT, R5, c[0x0][0x178], !P2 ;  /* 0x00005e0005007a0c */ /* 0x020fc600057c1270 */
[----:B0-----:R-:W5:Y:S04]  /*29aa0*/  LDL.LU R12, [R1+0x168] ;  /* 0x00016800010c7983 */ /* 0x001f680000300800 */
[----:B------:R-:W2:Y:S04]  /*29ab0*/  LDL.LU R13, [R1+0x98] ;  /* 0x00009800010d7983 */ /* 0x000ea80000300800 */
[----:B-1----:R-:W4:Y:S04]  /*29ac0*/  LDL.LU R22, [R1+0x178] ;  /* 0x0001780001167983 */ /* 0x002f280000300800 */
[----:B------:R-:W4:Y:S04]  /*29ad0*/  LDL R23, [R1+0x104c] ;  /* 0x00104c0001177983 */ /* 0x000f280000100800 */
[----:B------:R-:W4:Y:S01]  /*29ae0*/  LDL.LU R5, [R1+0x1134] ;  /* 0x0011340001057983 */ /* 0x000f220000300800 */
[----:B------:R-:W-:-:S02]  /*29af0*/  ISETP.LT.AND P4, PT, R29, c[0x0][0x178], !P2 ;  /* 0x00005e001d007a0c */ /* 0x000fc40005781270 */
[----:B---3--:R-:W-:Y:S01]  /*29b00*/  PRMT R14, R27, 0x7632, R14 ;  /* 0x000076321b0e7816 */ /* 0x008fe2000000000e */
[----:B------:R-:W-:Y:S01]  /*29b10*/  IMAD.WIDE R26, R24, 0x2, R20 ;  /* 0x00000002181a7825 */ /* 0x000fe200078e0214 */
[----:B------:R-:W-:-:S04]  /*29b20*/  ISETP.LT.AND P5, PT, R15, c[0x0][0x178], !P2 ;  /* 0x00005e000f007a0c */ /* 0x000fc800057a1270 */
[----:B------:R2:W-:Y:S01]  /*29b30*/  @P0 STG.E.U16 [R26.64], R14 ;  /* 0x0000000e1a000986 */ /* 0x0005e2000c101506 */
[----:B-----5:R-:W-:Y:S02]  /*29b40*/  PRMT R0, R12, 0x7632, R0 ;  /* 0x000076320c007816 */ /* 0x020fe40000000000 */
[----:B--2---:R-:W-:Y:S02]  /*29b50*/  PRMT R14, R13, 0x7632, R14 ;  /* 0x000076320d0e7816 */ /* 0x004fe4000000000e */
[----:B----4-:R-:W-:Y:S01]  /*29b60*/  PRMT R25, R22, 0x7632, R25 ;  /* 0x0000763216197816 */ /* 0x010fe20000000019 */
[----:B------:R-:W-:Y:S01]  /*29b70*/  IMAD.WIDE R12, R24, 0x2, R16 ;  /* 0x00000002180c7825 */ /* 0x000fe200078e0210 */
[----:B------:R-:W-:-:S03]  /*29b80*/  ISETP.LT.AND P0, PT, R23, c[0x0][0x178], !P2 ;  /* 0x00005e0017007a0c */ /* 0x000fc60005701270 */
[----:B------:R-:W-:-:S04]  /*29b90*/  IMAD.WIDE R22, R24, 0x2, R18 ;  /* 0x0000000218167825 */ /* 0x000fc800078e0212 */
[----:B------:R-:W-:-:S05]  /*29ba0*/  IMAD.WIDE R26, R24, 0x2, R4 ;  /* 0x00000002181a7825 */ /* 0x000fca00078e0204 */
[----:B------:R0:W-:Y:S04]  /*29bb0*/  @P4 STG.E.U16 [R26.64], R25 ;  /* 0x000000191a004986 */ /* 0x0001e8000c101506 */
[----:B------:R1:W-:Y:S04]  /*29bc0*/  @P5 STG.E.U16 [R22.64], R0 ;  /* 0x0000000016005986 */ /* 0x0003e8000c101506 */
[----:B------:R2:W-:Y:S04]  /*29bd0*/  @P6 STG.E.U16 [R12.64], R14 ;  /* 0x0000000e0c006986 */ /* 0x0005e8000c101506 */
[----:B0-----:R-:W3:Y:S01]  /*29be0*/  LDL.LU R27, [R1+0x88] ;  /* 0x00008800011b7983 */ /* 0x001ee20000300800 */
[----:B------:R-:W-:-:S03]  /*29bf0*/  ISETP.LT.AND P6, PT, R8, c[0x0][0x178], !P2 ;  /* 0x00005e0008007a0c */ /* 0x000fc600057c1270 */
[----:B-1----:R-:W4:Y:S01]  /*29c00*/  LDL R22, [R1+0x103c] ;  /* 0x00103c0001167983 */ /* 0x002f220000100800 */
[----:B------:R-:W-:-:S03]  /*29c10*/  ISETP.LT.AND P2, PT, R9, c[0x0][0x178], !P2 ;  /* 0x00005e0009007a0c */ /* 0x000fc60005741270 */
[----:B------:R-:W5:Y:S04]  /*29c20*/  LDL.LU R23, [R1+0x78] ;  /* 0x0000780001177983 */ /* 0x000f680000300800 */
[----:B--2---:R-:W2:Y:S04]  /*29c30*/  LDL R12, [R1+0x1034] ;  /* 0x00103400010c7983 */ /* 0x004ea80000100800 */
[----:B------:R-:W2:Y:S04]  /*29c40*/  LDL.LU R8, [R1+0x1130] ;  /* 0x0011300001087983 */ /* 0x000ea80000300800 */
[----:B------:R-:W2:Y:S01]  /*29c50*/  LDL.LU R9, [R1+0x112c] ;  /* 0x00112c0001097983 */ /* 0x000ea20000300800 */
[----:B------:R-:W-:-:S03]  /*29c60*/  PRMT R13, R28, 0x7632, R13 ;  /* 0x000076321c0d7816 */ /* 0x000fc6000000000d */
[----:B------:R-:W-:Y:S01]  /*29c70*/  STL [R1+0x1128], R20 ;  /* 0x0011281401007387 */ /* 0x000fe20000100800 */
[----:B---3--:R-:W-:Y:S01]  /*29c80*/  PRMT R25, R27, 0x7632, R25 ;  /* 0x000076321b197816 */ /* 0x008fe20000000019 */
[----:B------:R-:W-:Y:S01]  /*29c90*/  IMAD.WIDE R26, R24, 0x2, R10 ;  /* 0x00000002181a7825 */ /* 0x000fe200078e020a */
[----:B----4-:R-:W-:-:S04]  /*29ca0*/  ISETP.LT.AND P5, PT, R22, c[0x0][0x178], !P1 ;  /* 0x00005e0016007a0c */ /* 0x010fc80004fa1270 */
[----:B------:R0:W-:Y:S01]  /*29cb0*/  @P0 STG.E.U16 [R26.64], R25 ;  /* 0x000000191a000986 */ /* 0x0001e2000c101506 */
[----:B-----5:R-:W-:Y:S02]  /*29cc0*/  PRMT R0, R23, 0x7632, R0 ;  /* 0x0000763217007816 */ /* 0x020fe40000000000 */
[----:B--2---:R-:W-:Y:S02]  /*29cd0*/  ISETP.LT.AND P4, PT, R12, c[0x0][0x178], !P1 ;  /* 0x00005e000c007a0c */ /* 0x004fe40004f81270 */
[C---:B------:R-:W-:Y:S02]  /*29ce0*/  IADD3 R12, R24.reuse, c[0x0][0x198], RZ ;  /* 0x00006600180c7a10 */ /* 0x040fe40007ffe0ff */
[----:B------:R-:W-:Y:S01]  /*29cf0*/  ISETP.LT.AND P0, PT, R29, c[0x0][0x178], !P1 ;  /* 0x00005e001d007a0c */ /* 0x000fe20004f01270 */
[----:B------:R-:W-:-:S04]  /*29d00*/  IMAD.WIDE R22, R24, 0x2, R8 ;  /* 0x0000000218167825 */ /* 0x000fc800078e0208 */
[----:B0-----:R-:W-:Y:S01]  /*29d10*/  IMAD.WIDE R24, R24, 0x2, R6 ;  /* 0x0000000218187825 */ /* 0x001fe200078e0206 */
[----:B------:R-:W-:Y:S03]  /*29d20*/  @P6 STG.E.U16 [R22.64], R0 ;  /* 0x0000000016006986 */ /* 0x000fe6000c101506 */
[C---:B------:R-:W-:Y:S01]  /*29d30*/  IMAD.WIDE R28, R12.reuse, 0x2, R20 ;  /* 0x000000020c1c7825 */ /* 0x040fe200078e0214 */
[----:B------:R0:W-:Y:S04]  /*29d40*/  @P2 STG.E.U16 [R24.64], R13 ;  /* 0x0000000d18002986 */ /* 0x0001e8000c101506 */
[----:B------:R-:W2:Y:S04]  /*29d50*/  LDL R20, [R1+0x68] ;  /* 0x0000680001147983 */ /* 0x000ea80000100800 */
[----:B------:R1:W-:Y:S04]  /*29d60*/  STL [R1+0x1124], R21 ;  /* 0x0011241501007387 */ /* 0x0003e80000100800 */
[----:B0-----:R-:W3:Y:S01]  /*29d70*/  LDL R24, [R1+0x1d8] ;  /* 0x0001d80001187983 */ /* 0x001ee20000100800 */
[----:B------:R-:W-:-:S03]  /*29d80*/  IMAD.WIDE R26, R12, 0x2, R2 ;  /* 0x000000020c1a7825 */ /* 0x000fc600078e0202 */
[----:B------:R-:W4:Y:S04]  /*29d90*/  LDL R25, [R1+0x1c8] ;  /* 0x0001c80001197983 */ /* 0x000f280000100800 */
[----:B------:R-:W5:Y:S04]  /*29da0*/  LDL R22, [R1+0x104c] ;  /* 0x00104c0001167983 */ /* 0x000f680000100800 */
[----:B------:R-:W2:Y:S04]  /*29db0*/  LDL R23, [R1+0x1054] ;  /* 0x0010540001177983 */ /* 0x000ea80000100800 */
[----:B-1----:R-:W2:Y:S01]  /*29dc0*/  LDL R21, [R1+0x1048] ;  /* 0x0010480001157983 */ /* 0x002ea20000100800 */
[----:B------:R-:W-:-:S03]  /*29dd0*/  ISETP.LT.AND P2, PT, R15, c[0x0][0x178], !P1 ;  /* 0x00005e000f007a0c */ /* 0x000fc60004f41270 */
[----:B------:R-:W5:Y:S04]  /*29de0*/  LDL R0, [R1+0x1038] ;  /* 0x0010380001007983 */ /* 0x000f680000100800 */
[----:B------:R-:W5:Y:S04]  /*29df0*/  LDL R13, [R1+0xb8] ;  /* 0x0000b800010d7983 */ /* 0x000f680000100800 */
[----:B---3--:R0:W-:Y:S04]  /*29e00*/  @P4 STG.E.U16 [R26.64], R24 ;  /* 0x000000181a004986 */ /* 0x0081e8000c101506 */
[----:B0-----:R-:W3:Y:S04]  /*29e10*/  LDL R26, [R1+0x1b8] ;  /* 0x0001b800011a7983 */ /* 0x001ee80000100800 */
[----:B----4-:R0:W-:Y:S01]  /*29e20*/  @P5 STG.E.U16 [R28.64], R25 ;  /* 0x000000191c005986 */ /* 0x0101e2000c101506 */
[----:B--2---:R-:W-:-:S03]  /*29e30*/  ISETP.LT.AND P6, PT, R23, c[0x0][0x178], !P1 ;  /* 0x00005e0017007a0c */ /* 0x004fc60004fc1270 */
[----:B------:R-:W2:Y:S01]  /*29e40*/  LDL R27, [R1+0x1050] ;  /* 0x00105000011b7983 */ /* 0x000ea20000100800 */
[----:B0-----:R-:W-:-:S05]  /*29e50*/  IMAD.WIDE R24, R12, 0x2, R4 ;  /* 0x000000020c187825 */ /* 0x001fca00078e0204 */
[----:B---3--:R0:W-:Y:S04]  /*29e60*/  @P0 STG.E.U16 [R24.64], R26 ;  /* 0x0000001a18000986 */ /* 0x0081e8000c101506 */
[----:B0-----:R-:W3:Y:S01]  /*29e70*/  LDL R24, [R1+0x1a8] ;  /* 0x0001a80001187983 */ /* 0x001ee20000100800 */
[----:B-----5:R-:W-:Y:S01]  /*29e80*/  ISETP.LT.AND P5, PT, R22, c[0x0][0x178], !P1 ;  /* 0x00005e0016007a0c */ /* 0x020fe20004fa1270 */
[C---:B------:R-:W-:Y:S01]  /*29e90*/  IMAD.WIDE R22, R12.reuse, 0x2, R18 ;  /* 0x000000020c167825 */ /* 0x040fe200078e0212 */
[----:B------:R-:W-:Y:S01]  /*29ea0*/  ISETP.LT.AND P4, PT, R21, c[0x0][0x178], !P1 ;  /* 0x00005e0015007a0c */ /* 0x000fe20004f81270 */
[----:B------:R-:W4:Y:S04]  /*29eb0*/  LDL R25, [R1+0x1034] ;  /* 0x0010340001197983 */ /* 0x000f280000100800 */
[----:B------:R-:W5:Y:S04]  /*29ec0*/  LDL R21, [R1+0x103c] ;  /* 0x00103c0001157983 */ /* 0x000f680000100800 */
[----:B------:R-:W-:Y:S04]  /*29ed0*/  STL [R1+0x1120], R10 ;  /* 0x0011200a01007387 */ /* 0x000fe80000100800 */
[----:B------:R-:W-:Y:S04]  /*29ee0*/  STL [R1+0x111c], R11 ;  /* 0x00111c0b01007387 */ /* 0x000fe80000100800 */
[----:B---3--:R0:W-:Y:S02]  /*29ef0*/  @P2 STG.E.U16 [R22.64], R24 ;  /* 0x0000001816002986 */ /* 0x0081e4000c101506 */
[----:B0-----:R-:W-:-:S02]  /*29f00*/  IMAD.WIDE R22, R12, 0x2, R10 ;  /* 0x000000020c167825 */ /* 0x001fc400078e020a */
[----:B------:R-:W3:Y:S01]  /*29f10*/  LDL.LU R11, [R1+0xc8] ;  /* 0x0000c800010b7983 */ /* 0x000ee20000300800 */
[----:B--2---:R-:W-:Y:S01]  /*29f20*/  ISETP.LT.AND P1, PT, R27, c[0x0][0x178], !P1 ;  /* 0x00005e001b007a0c */ /* 0x004fe20004f21270 */
[----:B------:R-:W-:-:S05]  /*29f30*/  IMAD.WIDE R26, R12, 0x2, R16 ;  /* 0x000000020c1a7825 */ /* 0x000fca00078e0210 */
[----:B------:R0:W-:Y:S04]  /*29f40*/  @P4 STG.E.U16 [R26.64], R13 ;  /* 0x0000000d1a004986 */ /* 0x0001e8000c101506 */
[----:B0-----:R-:W2:Y:S04]  /*29f50*/  LDL.LU R26, [R1+0x1a8] ;  /* 0x0001a800011a7983 */ /* 0x001ea80000300800 */
[----:B------:R-:W2:Y:S04]  /*29f60*/  LDL.LU R27, [R1+0xb8] ;  /* 0x0000b800011b7983 */ /* 0x000ea80000300800 */
[----:B---3--:R0:W-:Y:S04]  /*29f70*/  @P5 STG.E.U16 [R22.64], R11 ;  /* 0x0000000b16005986 */ /* 0x0081e8000c101506 */
[----:B0-----:R-:W3:Y:S01]  /*29f80*/  LDL R22, [R1+0xa8] ;  /* 0x0000a80001167983 */ /* 0x001ee20000100800 */
[----:B----4-:R-:W-:Y:S01]  /*29f90*/  ISETP.LT.AND P2, PT, R25, c[0x0][0x178], !P3 ;  /* 0x00005e0019007a0c */ /* 0x010fe20005f41270 */
[----:B------:R-:W-:-:S02]  /*29fa0*/  IMAD.WIDE R24, R12, 0x2, R8 ;  /* 0x000000020c187825 */ /* 0x000fc400078e0208 */
[----:B------:R-:W4:Y:S01]  /*29fb0*/  LDL.LU R23, [R1+0x1d8] ;  /* 0x0001d80001177983 */ /* 0x000f220000300800 */
[----:B------:R-:W-:-:S04]  /*29fc0*/  IADD3 R0, R0, 0x16, RZ ;  /* 0x0000001600007810 */ /* 0x000fc80007ffe0ff */
[----:B------:R-:W-:Y:S02]  /*29fd0*/  ISETP.GE.AND P0, PT, R0, c[0x0][0x17c], PT ;  /* 0x00005f0000007a0c */ /* 0x000fe40003f06270 */
[C---:B------:R-:W-:Y:S01]  /*29fe0*/  IADD3 R0, R12.reuse, c[0x0][0x198], RZ ;  /* 0x000066000c007a10 */ /* 0x040fe20007ffe0ff */
[----:B------:R-:W-:Y:S01]  /*29ff0*/  IMAD.WIDE R12, R12, 0x2, R6 ;  /* 0x000000020c0c7825 */ /* 0x000fe200078e0206 */
[----:B---3--:R0:W-:Y:S04]  /*2a000*/  @P6 STG.E.U16 [R24.64], R22 ;  /* 0x0000001618006986 */ /* 0x0081e8000c101506 */
[----:B0-----:R-:W3:Y:S04]  /*2a010*/  LDL.LU R24, [R1+0x1c8] ;  /* 0x0001c80001187983 */ /* 0x001ee80000300800 */
[----:B------:R-:W3:Y:S04]  /*2a020*/  LDL.LU R25, [R1+0x1b8] ;  /* 0x0001b80001197983 */ /* 0x000ee80000300800 */
[----:B------:R0:W-:Y:S01]  /*2a030*/  @P1 STG.E.U16 [R12.64], R20 ;  /* 0x000000140c001986 */ /* 0x0001e2000c101506 */
[----:B-----5:R-:W-:-:S03]  /*2a040*/  ISETP.LT.AND P1, PT, R21, c[0x0][0x178], !P3 ;  /* 0x00005e0015007a0c */ /* 0x020fc60005f21270 */
[----:B0-----:R-:W5:Y:S04]  /*2a050*/  LDL.LU R20, [R1+0x1128] ;  /* 0x0011280001147983 */ /* 0x001f680000300800 */
[----:B------:R-:W5:Y:S04]  /*2a060*/  LDL R12, [R1+0x1040] ;  /* 0x00104000010c7983 */ /* 0x000f680000100800 */
[----:B------:R-:W5:Y:S04]  /*2a070*/  LDL R13, [R1+0x1048] ;  /* 0x00104800010d7983 */ /* 0x000f680000100800 */
[----:B------:R-:W5:Y:S01]  /*2a080*/  LDL.LU R21, [R1+0x1124] ;  /* 0x0011240001157983 */ /* 0x000f620000300800 */
[----:B----4-:R-:W-:Y:S01]  /*2a090*/  PRMT R14, R23, 0x7632, R14 ;  /* 0x00007632170e7816 */ /* 0x010fe2000000000e */
[----:B------:R-:W-:-:S02]  /*2a0a0*/  IMAD.WIDE R22, R0, 0x2, R2 ;  /* 0x0000000200167825 */ /* 0x000fc400078e0202 */
[----:B------:R-:W-:Y:S04]  /*2a0b0*/  STL [R1+0x1114], R18 ;  /* 0x0011141201007387 */ /* 0x000fe80000100800 */
[----:B------:R0:W-:Y:S01]  /*2a0c0*/  @P2 STG.E.U16 [R22.64], R14 ;  /* 0x0000000e16002986 */ /* 0x0001e2000c101506 */
[----:B--2---:R-:W-:Y:S02]  /*2a0d0*/  PRMT R28, R26, 0x7632, R28 ;  /* 0x000076321a1c7816 */ /* 0x004fe4000000001c */
[----:B------:R-:W-:Y:S01]  /*2a0e0*/  PRMT R29, R27, 0x7632, R29 ;  /* 0x000076321b1d7816 */ /* 0x000fe2000000001d */
[----:B------:R-:W-:Y:S01]  /*2a0f0*/  IMAD.WIDE R26, R0, 0x2, R16 ;  /* 0x00000002001a7825 */ /* 0x000fe200078e0210 */
[----:B---3--:R-:W-:Y:S02]  /*2a100*/  PRMT R10, R24, 0x7632, R10 ;  /* 0x00007632180a7816 */ /* 0x008fe4000000000a */
[----:B0-----:R-:W-:Y:S01]  /*2a110*/  PRMT R14, R25, 0x7632, R14 ;  /* 0x00007632190e7816 */ /* 0x001fe2000000000e */
[----:B------:R-:W-:-:S02]  /*2a120*/  IMAD.WIDE R24, R0, 0x2, R18 ;  /* 0x0000000200187825 */ /* 0x000fc400078e0212 */
[----:B------:R-:W2:Y:S04]  /*2a130*/  LDL R18, [R1+0x104c] ;  /* 0x00104c0001127983 */ /* 0x000ea80000100800 */
[----:B------:R0:W-:Y:S04]  /*2a140*/  STL [R1+0x1110], R19 ;  /* 0x0011101301007387 */ /* 0x0001e80000100800 */
[----:B0-----:R-:W3:Y:S04]  /*2a150*/  LDL R19, [R1+0x103c] ;  /* 0x00103c0001137983 */ /* 0x001ee80000100800 */
[----:B------:R0:W-:Y:S04]  /*2a160*/  STL [R1+0x1118], R17 ;  /* 0x0011181101007387 */ /* 0x0001e80000100800 */
[----:B0-----:R-:W4:Y:S01]  /*2a170*/  LDL.LU R17, [R1+0x68] ;  /* 0x0000680001117983 */ /* 0x001f220000300800 */
[----:B-----5:R-:W-:-:S02]  /*2a180*/  ISETP.LT.AND P4, PT, R12, c[0x0][0x178], !P3 ;  /* 0x00005e000c007a0c */ /* 0x020fc40005f81270 */
[----:B------:R-:W-:Y:S02]  /*2a190*/  ISETP.LT.AND P5, PT, R15, c[0x0][0x178], !P3 ;  /* 0x00005e000f007a0c */ /* 0x000fe40005fa1270 */
[----:B------:R-:W-:Y:S01]  /*2a1a0*/  ISETP.LT.AND P2, PT, R13, c[0x0][0x178], !P3 ;  /* 0x00005e000d007a0c */ /* 0x000fe20005f41270 */
[----:B------:R-:W-:-:S04]  /*2a1b0*/  IMAD.WIDE R12, R0, 0x2, R20 ;  /* 0x00000002000c7825 */ /* 0x000fc800078e0214 */
[----:B------:R-:W-:Y:S01]  /*2a1c0*/  IMAD.WIDE R22, R0, 0x2, R4 ;  /* 0x0000000200167825 */ /* 0x000fe200078e0204 */
[----:B------:R0:W-:Y:S04]  /*2a1d0*/  @P1 STG.E.U16 [R12.64], R10 ;  /* 0x0000000a0c001986 */ /* 0x0001e8000c101506 */
[----:B------:R1:W-:Y:S04]  /*2a1e0*/  @P4 STG.E.U16 [R22.64], R14 ;  /* 0x0000000e16004986 */ /* 0x0003e8000c101506 */
[----:B------:R5:W-:Y:S04]  /*2a1f0*/  @P5 STG.E.U16 [R24.64], R28 ;  /* 0x0000001c18005986 */ /* 0x000be8000c101506 */
[----:B0-----:R-:W2:Y:S01]  /*2a200*/  LDL.LU R10, [R1+0x1120] ;  /* 0x00112000010a7983 */ /* 0x001ea20000300800 */
[----:B------:R-:W-:-:S03]  /*2a210*/  PRMT R12, R11, 0x7632, R12 ;  /* 0x000076320b0c7816 */ /* 0x000fc6000000000c */
[----:B-1----:R-:W2:Y:S04]  /*2a220*/  LDL R22, [R1+0x1034] ;  /* 0x0010340001167983 */ /* 0x002ea80000100800 */
[----:B-----5:R-:W5:Y:S04]  /*2a230*/  LDL R28, [R1+0x1054] ;  /* 0x00105400011c7983 */ /* 0x020f680000100800 */
[----:B------:R-:W5:Y:S04]  /*2a240*/  LDL R24, [R1+0x1050] ;  /* 0x0010500001187983 */ /* 0x000f680000100800 */
[----:B------:R-:W5:Y:S04]  /*2a250*/  LDL R23, [R1+0x1040] ;  /* 0x0010400001177983 */ /* 0x000f680000100800 */
[----:B------:R-:W5:Y:S04]  /*2a260*/  LDL R25, [R1+0x1038] ;  /* 0x0010380001197983 */ /* 0x000f680000100800 */
[----:B------:R-:W5:Y:S04]  /*2a270*/  LDL.LU R11, [R1+0x111c] ;  /* 0x00111c00010b7983 */ /* 0x000f680000300800 */
[----:B------:R0:W-:Y:S04]  /*2a280*/  @P2 STG.E.U16 [R26.64], R29 ;  /* 0x0000001d1a002986 */ /* 0x0001e8000c101506 */
[----:B0-----:R-:W5:Y:S01]  /*2a290*/  LDL.LU R27, [R1+0xa8] ;  /* 0x0000a800011b7983 */ /* 0x001f620000300800 */
[----:B---3--:R-:W-:-:S03]  /*2a2a0*/  ISETP.LT.AND P2, PT, R19, c[0x0][0x178], !P0 ;  /* 0x00005e0013007a0c */ /* 0x008fc60004741270 */
[----:B------:R-:W3:Y:S01]  /*2a2b0*/  LDL R19, [R1+0x228] ;  /* 0x0002280001137983 */ /* 0x000ee20000100800 */
[----:B----4-:R-:W-:-:S03]  /*2a2c0*/  PRMT R14, R17, 0x7632, R14 ;  /* 0x00007632110e7816 */ /* 0x010fc6000000000e */
[----:B------:R-:W4:Y:S01]  /*2a2d0*/  LDL R17, [R1+0x218] ;  /* 0x0002180001117983 */ /* 0x000f220000100800 */
[----:B--2---:R-:W-:Y:S02]  /*2a2e0*/  ISETP.LT.AND P1, PT, R18, c[0x0][0x178], !P3 ;  /* 0x00005e0012007a0c */ /* 0x004fe40005f21270 */
[----:B------:R-:W-:Y:S01]  /*2a2f0*/  IADD3 R29, R0, c[0x0][0x198], RZ ;  /* 0x00006600001d7a10 */ /* 0x000fe20007ffe0ff */
[----:B------:R0:W-:Y:S01]  /*2a300*/  STL [R1+0x110c], R9 ;  /* 0x00110c0901007387 */ /* 0x0001e20000100800 */
[----:B-----5:R-:W-:Y:S02]  /*2a310*/  ISETP.LT.AND P6, PT, R28, c[0x0][0x178], !P3 ;  /* 0x00005e001c007a0c */ /* 0x020fe40005fc1270 */
[----:B------:R-:W-:Y:S02]  /*2a320*/  ISETP.LT.AND P3, PT, R24, c[0x0][0x178], !P3 ;  /* 0x00005e0018007a0c */ /* 0x000fe40005f61270 */
[----:B------:R-:W-:Y:S02]  /*2a330*/  ISETP.LT.AND P5, PT, R22, c[0x0][0x178], !P0 ;  /* 0x00005e0016007a0c */ /* 0x000fe400047a1270 */
[----:B------:R-:W-:Y:S01]  /*2a340*/  ISETP.LT.AND P4, PT, R23, c[0x0][0x178], !P0 ;  /* 0x00005e0017007a0c */ /* 0x000fe20004781270 */
[----:B------:R-:W-:-:S02]  /*2a350*/  IMAD.WIDE R22, R0, 0x2, R8 ;  /* 0x0000000200167825 */ /* 0x000fc400078e0208 */
[----:B0-----:R-:W2:Y:S01]  /*2a360*/  LDL R9, [R1+0x1f8] ;  /* 0x0001f80001097983 */ /* 0x001ea20000100800 */
[----:B------:R-:W-:Y:S01]  /*2a370*/  IADD3 R28, R25, 0x17, RZ ;  /* 0x00000017191c7810 */ /* 0x000fe20007ffe0ff */
[----:B------:R-:W-:-:S05]  /*2a380*/  IMAD.WIDE R24, R0, 0x2, R10 ;  /* 0x0000000200187825 */ /* 0x000fca00078e020a */
[----:B------:R-:W-:Y:S01]  /*2a390*/  @P1 STG.E.U16 [R24.64], R12 ;  /* 0x0000000c18001986 */ /* 0x000fe2000c101506 */
[----:B------:R-:W-:Y:S02]  /*2a3a0*/  ISETP.GE.AND P1, PT, R28, c[0x0][0x17c], PT ;  /* 0x00005f001c007a0c */ /* 0x000fe40003f26270 */
[----:B------:R-:W-:Y:S01]  /*2a3b0*/  PRMT R13, R27, 0x7632, R13 ;  /* 0x000076321b0d7816 */ /* 0x000fe2000000000d */
[----:B------:R-:W-:Y:S02]  /*2a3c0*/  IMAD.WIDE R26, R0, 0x2, R6 ;  /* 0x00000002001a7825 */ /* 0x000fe400078e0206 */
[----:B------:R-:W5:Y:S04]  /*2a3d0*/  LDL R0, [R1+0x1038] ;  /* 0x0010380001007983 */ /* 0x000f680000100800 */
[----:B------:R0:W-:Y:S04]  /*2a3e0*/  STL [R1+0x1108], R7 ;  /* 0x0011080701007387 */ /* 0x0001e80000100800 */
[----:B------:R1:W-:Y:S04]  /*2a3f0*/  @P6 STG.E.U16 [R22.64], R13 ;  /* 0x0000000d16006986 */ /* 0x0003e8000c101506 */
[----:B0-----:R-:W2:Y:S04]  /*2a400*/  LDL R7, [R1+0x1e8] ;  /* 0x0001e80001077983 */ /* 0x001ea80000100800 */
[----:B------:R0:W-:Y:S01]  /*2a410*/  STL [R1+0x10f4], R28 ;  /* 0x0010f41c01007387 */ /* 0x0001e20000100800 */
[----:B-1----:R-:W-:-:S03]  /*2a420*/  IMAD.WIDE R12, R29, 0x2, R2 ;  /* 0x000000021d0c7825 */ /* 0x002fc600078e0202 */
[----:B------:R1:W-:Y:S01]  /*2a430*/  @P3 STG.E.U16 [R26.64], R14 ;  /* 0x0000000e1a003986 */ /* 0x0003e2000c101506 */
[----:B------:R-:W-:-:S03]  /*2a440*/  IMAD.WIDE R22, R29, 0x2, R20 ;  /* 0x000000021d167825 */ /* 0x000fc600078e0214 */
[----:B0-----:R-:W2:Y:S04]  /*2a450*/  LDL.LU R28, [R1+0xd8] ;  /* 0x0000d800011c7983 */ /* 0x001ea80000300800 */
[----:B------:R0:W-:Y:S04]  /*2a460*/  STL [R1+0x1104], R3 ;  /* 0x0011040301007387 */ /* 0x0001e80000100800 */
[----:B-1----:R-:W2:Y:S01]  /*2a470*/  LDL R26, [R1+0x103c] ;  /* 0x00103c00011a7983 */ /* 0x002ea20000100800 */
[----:B------:R-:W-:-:S03]  /*2a480*/  ISETP.LT.AND P6, PT, R18, c[0x0][0x178], !P0 ;  /* 0x00005e0012007a0c */ /* 0x000fc600047c1270 */
[----:B0-----:R-:W2:Y:S04]  /*2a490*/  LDL R3, [R1+0x18] ;  /* 0x0000180001037983 */ /* 0x001ea80000100800 */
[----:B------:R0:W-:Y:S04]  /*2a4a0*/  STL [R1+0x1100], R27 ;  /* 0x0011001b01007387 */ /* 0x0001e80000100800 */
[----:B0-----:R-:W2:Y:S04]  /*2a4b0*/  LDL R27, [R1+0x1048] ;  /* 0x00104800011b7983 */ /* 0x001ea80000100800 */
[----:B----4-:R0:W-:Y:S04]  /*2a4c0*/  @P5 STG.E.U16 [R12.64], R17 ;  /* 0x000000110c005986 */ /* 0x0101e8000c101506 */
[----:B---3--:R1:W-:Y:S04]  /*2a4d0*/  @P2 STG.E.U16 [R22.64], R19 ;  /* 0x0000001316002986 */ /* 0x0083e8000c101506 */
[----:B0-----:R-:W3:Y:S04]  /*2a4e0*/  LDL.LU R17, [R1+0x1118] ;  /* 0x0011180001117983 */ /* 0x001ee80000300800 */
[----:B------:R-:W4:Y:S04]  /*2a4f0*/  LDL R12, [R1+0x1054] ;  /* 0x00105400010c7983 */ /* 0x000f280000100800 */
[----:B------:R-:W3:Y:S04]  /*2a500*/  LDL R13, [R1+0x1050] ;  /* 0x00105000010d7983 */ /* 0x000ee80000100800 */
[----:B------:R-:W3:Y:S04]  /*2a510*/  LDL.LU R18, [R1+0x1114] ;  /* 0x0011140001127983 */ /* 0x000ee80000300800 */
[----:B-1----:R-:W3:Y:S04]  /*2a520*/  LDL.LU R19, [R1+0x1110] ;  /* 0x0011100001137983 */ /* 0x002ee80000300800 */
[----:B------:R-:W3:Y:S01]  /*2a530*/  LDL R23, [R1+0x208] ;  /* 0x0002080001177983 */ /* 0x000ee20000100800 */
[----:B------:R-:W-:Y:S01]  /*2a540*/  ISETP.LT.AND P3, PT, R15, c[0x0][0x178], !P0 ;  /* 0x00005e000f007a0c */ /* 0x000fe20004761270 */
[----:B------:R-:W-:-:S02]  /*2a550*/  IMAD.WIDE R24, R29, 0x2, R4 ;  /* 0x000000021d187825 */ /* 0x000fc400078e0204 */
[----:B------:R-:W-:Y:S01]  /*2a560*/  STL [R1+0x10fc], R11 ;  /* 0x0010fc0b01007387 */ /* 0x000fe20000100800 */
[----:B-----5:R-:W-:-:S04]  /*2a570*/  IADD3 R0, R0, 0x18, RZ ;  /* 0x0000001800007810 */ /* 0x020fc80007ffe0ff */
[----:B------:R-:W-:Y:S02]  /*2a580*/  ISETP.GE.AND P2, PT, R0, c[0x0][0x17c], PT ;  /* 0x00005f0000007a0c */ /* 0x000fe40003f46270 */
[----:B------:R-:W5:Y:S01]  /*2a590*/  LDL R0, [R1+0x1038] ;  /* 0x0010380001007983 */ /* 0x000f620000100800 */
[----:B--2---:R-:W-:-:S03]  /*2a5a0*/  ISETP.LT.AND P5, PT, R27, c[0x0][0x178], !P0 ;  /* 0x00005e001b007a0c */ /* 0x004fc600047a1270 */
[----:B---3--:R0:W-:Y:S01]  /*2a5b0*/  @P4 STG.E.U16 [R24.64], R23 ;  /* 0x0000001718004986 */ /* 0x0081e2000c101506 */
[----:B----4-:R-:W-:Y:S02]  /*2a5c0*/  ISETP.LT.AND P4, PT, R12, c[0x0][0x178], !P0 ;  /* 0x00005e000c007a0c */ /* 0x010fe40004781270 */
[----:B------:R-:W-:Y:S01]  /*2a5d0*/  ISETP.LT.AND P0, PT, R13, c[0x0][0x178], !P0 ;  /* 0x00005e000d007a0c */ /* 0x000fe20004701270 */
[----:B------:R-:W-:-:S04]  /*2a5e0*/  IMAD.WIDE R12, R29, 0x2, R16 ;  /* 0x000000021d0c7825 */ /* 0x000fc800078e0210 */
[----:B0-----:R-:W-:-:S04]  /*2a5f0*/  IMAD.WIDE R24, R29, 0x2, R18 ;  /* 0x000000021d187825 */ /* 0x001fc800078e0212 */
[----:B------:R-:W-:Y:S01]  /*2a600*/  IMAD.WIDE R22, R29, 0x2, R10 ;  /* 0x000000021d167825 */ /* 0x000fe200078e020a */
[----:B------:R0:W-:Y:S04]  /*2a610*/  @P3 STG.E.U16 [R24.64], R9 ;  /* 0x0000000918003986 */ /* 0x0001e8000c101506 */
[----:B------:R-:W2:Y:S04]  /*2a620*/  LDL R11, [R1+0x1034] ;  /* 0x00103400010b7983 */ /* 0x000ea80000100800 */
[----:B------:R1:W-:Y:S04]  /*2a630*/  @P5 STG.E.U16 [R12.64], R7 ;  /* 0x000000070c005986 */ /* 0x0003e8000c101506 */
[----:B0-----:R-:W3:Y:S04]  /*2a640*/  LDL.LU R9, [R1+0x110c] ;  /* 0x00110c0001097983 */ /* 0x001ee80000300800 */
[----:B-1----:R-:W4:Y:S04]  /*2a650*/  LDL.LU R7, [R1+0x1108] ;  /* 0x0011080001077983 */ /* 0x002f280000300800 */
[----:B------:R-:W4:Y:S01]  /*2a660*/  LDL R13, [R1+0xe8] ;  /* 0x0000e800010d7983 */ /* 0x000f220000100800 */
[----:B--2---:R-:W-:Y:S01]  /*2a670*/  ISETP.LT.AND P3, PT, R11, c[0x0][0x178], !P1 ;  /* 0x00005e000b007a0c */ /* 0x004fe20004f61270 */
[----:B---3--:R-:W-:-:S02]  /*2a680*/  IMAD.WIDE R24, R29, 0x2, R8 ;  /* 0x000000021d187825 */ /* 0x008fc400078e0208 */
[----:B----4-:R0:W-:Y:S04]  /*2a690*/  @P6 STG.E.U16 [R22.64], R13 ;  /* 0x0000000d16006986 */ /* 0x0101e8000c101506 */
[----:B------:R1:W-:Y:S01]  /*2a6a0*/  @P4 STG.E.U16 [R24.64], R28 ;  /* 0x0000001c18004986 */ /* 0x0003e2000c101506 */
[----:B------:R-:W-:Y:S02]  /*2a6b0*/  ISETP.LT.AND P4, PT, R26, c[0x0][0x178], !P1 ;  /* 0x00005e001a007a0c */ /* 0x000fe40004f81270 */
[C---:B------:R-:W-:Y:S01]  /*2a6c0*/  IADD3 R26, R29.reuse, c[0x0][0x198], RZ ;  /* 0x000066001d1a7a10 */ /* 0x040fe20007ffe0ff */
[----:B0-----:R-:W-:Y:S01]  /*2a6d0*/  IMAD.WIDE R12, R29, 0x2, R6 ;  /* 0x000000021d0c7825 */ /* 0x001fe200078e0206 */
[----:B------:R-:W2:Y:S04]  /*2a6e0*/  LDL.LU R22, [R1+0x228] ;  /* 0x0002280001167983 */ /* 0x000ea80000300800 */
[----:B------:R-:W3:Y:S04]  /*2a6f0*/  LDL R23, [R1+0x1040] ;  /* 0x0010400001177983 */ /* 0x000ee80000100800 */
[----:B------:R-:W4:Y:S04]  /*2a700*/  LDL R11, [R1+0x1054] ;  /* 0x00105400010b7983 */ /* 0x000f280000100800 */
[----:B-1----:R-:W2:Y:S04]  /*2a710*/  LDL.LU R25, [R1+0x1e8] ;  /* 0x0001e80001197983 */ /* 0x002ea80000300800 */
[----:B------:R0:W-:Y:S04]  /*2a720*/  STL [R1+0x10f8], R29 ;  /* 0x0010f81d01007387 */ /* 0x0001e80000100800 */
[----:B------:R1:W-:Y:S04]  /*2a730*/  @P0 STG.E.U16 [R12.64], R3 ;  /* 0x000000030c000986 */ /* 0x0003e8000c101506 */
[----:B0-----:R-:W2:Y:S04]  /*2a740*/  LDL R29, [R1+0x104c] ;  /* 0x00104c00011d7983 */ /* 0x001ea80000100800 */
[----:B-1----:R-:W2:Y:S04]  /*2a750*/  LDL.LU R3, [R1+0x1104] ;  /* 0x0011040001037983 */ /* 0x002ea80000300800 */
[----:B------:R-:W2:Y:S02]  /*2a760*/  LDL.LU R13, [R1+0x218] ;  /* 0x00021800010d7983 */ /* 0x000ea40000300800 */
[----:B--2---:R-:W-:Y:S01]  /*2a770*/  PRMT R14, R13, 0x7632, R14 ;  /* 0x000076320d0e7816 */ /* 0x004fe2000000000e */
[----:B------:R-:W-:-:S05]  /*2a780*/  IMAD.WIDE R12, R26, 0x2, R2 ;  /* 0x000000021a0c7825 */ /* 0x000fca00078e0202 */
[----:B------:R0:W-:Y:S04]  /*2a790*/  @P3 STG.E.U16 [R12.64], R14 ;  /* 0x0000000e0c003986 */ /* 0x0001e8000c101506 */
[----:B0-----:R-:W2:Y:S04]  /*2a7a0*/  LDL.LU R12, [R1+0x208] ;  /* 0x00020800010c7983 */ /* 0x001ea80000300800 */
[----:B------:R-:W4:Y:S01]  /*2a7b0*/  LDL.LU R13, [R1+0x1f8] ;  /* 0x0001f800010d7983 */ /* 0x000f220000300800 */
[----:B---3--:R-:W-:Y:S02]  /*2a7c0*/  ISETP.LT.AND P5, PT, R23, c[0x0][0x178], !P1 ;  /* 0x00005e0017007a0c */ /* 0x008fe40004fa1270 */
[----:B------:R-:W-:-:S02]  /*2a7d0*/  ISETP.LT.AND P6, PT, R15, c[0x0][0x178], !P1 ;  /* 0x00005e000f007a0c */ /* 0x000fc40004fc1270 */
[----:B------:R-:W-:Y:S01]  /*2a7e0*/  PRMT R24, R22, 0x7632, R24 ;  /* 0x0000763216187816 */ /* 0x000fe20000000018 */
[----:B------:R-:W-:Y:S01]  /*2a7f0*/  IMAD.WIDE R22, R26, 0x2, R20 ;  /* 0x000000021a167825 */ /* 0x000fe200078e0214 */
[----:B-----5:R-:W-:-:S04]  /*2a800*/  IADD3 R0, R0, 0x19, RZ ;  /* 0x0000001900007810 */ /* 0x020fc80007ffe0ff */
[----:B------:R-:W-:Y:S01]  /*2a810*/  ISETP.GE.AND P0, PT, R0, c[0x0][0x17c], PT ;  /* 0x00005f0000007a0c */ /* 0x000fe20003f06270 */
[----:B------:R0:W-:Y:S01]  /*2a820*/  @P4 STG.E.U16 [R22.64], R24 ;  /* 0x0000001816004986 */ /* 0x0001e2000c101506 */
[----:B------:R-:W-:-:S03]  /*2a830*/  ISETP.LT.AND P3, PT, R27, c[0x0][0x178], !P1 ;  /* 0x00005e001b007a0c */ /* 0x000fc60004f61270 */
[----:B------:R-:W3:Y:S01]  /*2a840*/  LDL.LU R27, [R1+0x1100] ;  /* 0x00110000011b7983 */ /* 0x000ee20000300800 */
[----:B0-----:R-:W-:Y:S01]  /*2a850*/  IMAD.WIDE R22, R26, 0x2, R18 ;  /* 0x000000021a167825 */ /* 0x001fe200078e0212 */
[----:B--2---:R-:W-:Y:S02]  /*2a860*/  PRMT R0, R12, 0x7632, R0 ;  /* 0x000076320c007816 */ /* 0x004fe40000000000 */
[----:B----4-:R-:W-:Y:S01]  /*2a870*/  PRMT R14, R13, 0x7632, R14 ;  /* 0x000076320d0e7816 */ /* 0x010fe2000000000e */
[----:B------:R-:W-:-:S05]  /*2a880*/  IMAD.WIDE R12, R26, 0x2, R4 ;  /* 0x000000021a0c7825 */ /* 0x000fca00078e0204 */
[----:B------:R0:W-:Y:S01]  /*2a890*/  @P5 STG.E.U16 [R12.64], R0 ;  /* 0x000000000c005986 */ /* 0x0001e2000c101506 */
[----:B------:R-:W-:-:S03]  /*2a8a0*/  ISETP.LT.AND P5, PT, R11, c[0x0][0x178], !P1 ;  /* 0x00005e000b007a0c */ /* 0x000fc60004fa1270 */
[----:B------:R1:W-:Y:S04]  /*2a8b0*/  @P6 STG.E.U16 [R22.64], R14 ;  /* 0x0000000e16006986 */ /* 0x0003e8000c101506 */
[----:B0-----:R-:W2:Y:S04]  /*2a8c0*/  LDL.LU R12, [R1+0x18] ;  /* 0x00001800010c7983 */ /* 0x001ea80000300800 */
[----:B------:R-:W4:Y:S04]  /*2a8d0*/  LDL R13, [R1+0x1034] ;  /* 0x00103400010d7983 */ /* 0x000f280000100800 */
[----:B-1----:R-:W5:Y:S04]  /*2a8e0*/  LDL R22, [R1+0x1050] ;  /* 0x0010500001167983 */ /* 0x002f680000100800 */
[----:B------:R-:W5:Y:S04]  /*2a8f0*/  LDL.LU R23, [R1+0xe8] ;  /* 0x0000e80001177983 */ /* 0x000f680000300800 */
[----:B------:R-:W5:Y:S01]  /*2a900*/  LDL.LU R11, [R1+0x10fc] ;  /* 0x0010fc00010b7983 */ /* 0x000f620000300800 */
[----:B------:R-:W-:-:S02]  /*2a910*/  ISETP.LT.AND P4, PT, R29, c[0x0][0x178], !P1 ;  /* 0x00005e001d007a0c */ /* 0x000fc40004f81270 */
[----:B---3--:R-:W-:Y:S01]  /*2a920*/  PRMT R27, R25, 0x7632, R27 ;  /* 0x00007632191b7816 */ /* 0x008fe2000000001b */
[----:B------:R-:W-:-:S05]  /*2a930*/  IMAD.WIDE R24, R26, 0x2, R16 ;  /* 0x000000021a187825 */ /* 0x000fca00078e0210 */
[----:B------:R5:W-:Y:S01]  /*2a940*/  @P3 STG.E.U16 [R24.64], R27 ;  /* 0x0000001b18003986 */ /* 0x000be2000c101506 */
[----:B------:R-:W-:-:S03]  /*2a950*/  PRMT R0, R28, 0x7632, R0 ;  /* 0x000076321c007816 */ /* 0x000fc60000000000 */
[----:B------:R-:W3:Y:S01]  /*2a960*/  LDL.LU R28, [R1+0x12c] ;  /* 0x00012c00011c7983 */ /* 0x000ee20000300800 */
[----:B------:R-:W-:Y:S02]  /*2a970*/  ISETP.LT.AND P6, PT, R15, c[0x0][0x178], !P2 ;  /* 0x00005e000f007a0c */ /* 0x000fe400057c1270 */
[----:B--2---:R-:W-:Y:S02]  /*2a980*/  PRMT R14, R12, 0x7632, R14 ;  /* 0x000076320c0e7816 */ /* 0x004fe4000000000e */
[----:B----4-:R-:W-:Y:S02]  /*2a990*/  ISETP.LT.AND P3, PT, R13, c[0x0][0x178], !P2 ;  /* 0x00005e000d007a0c */ /* 0x010fe40005761270 */
[----:B-----5:R-:W-:Y:S01]  /*2a9a0*/  PRMT R27, R23, 0x7632, R27 ;  /* 0x00007632171b7816 */ /* 0x020fe2000000001b */
[----:B------:R-:W-:-:S05]  /*2a9b0*/  IMAD.WIDE R24, R26, 0x2, R10 ;  /* 0x000000021a187825 */ /* 0x000fca00078e020a */
[----:B------:R0:W-:Y:S01]  /*2a9c0*/  @P4 STG.E.U16 [R24.64], R27 ;  /* 0x0000001b18004986 */ /* 0x0001e2000c101506 */
[----:B------:R-:W-:-:S03]  /*2a9d0*/  IMAD.WIDE R12, R26, 0x2, R8 ;  /* 0x000000021a0c7825 */ /* 0x000fc600078e0208 */
[----:B0-----:R-:W2:Y:S04]  /*2a9e0*/  LDL.LU R24, [R1+0x14c] ;  /* 0x00014c0001187983 */ /* 0x001ea80000300800 */
[----:B------:R-:W4:Y:S04]  /*2a9f0*/  LDL.LU R25, [R1+0x13c] ;  /* 0x00013c0001197983 */ /* 0x000f280000300800 */
[----:B------:R-:W5:Y:S04]  /*2aa00*/  LDL R27, [R1+0x103c] ;  /* 0x00103c00011b7983 */ /* 0x000f680000100800 */
[----:B------:R0:W-:Y:S04]  /*2aa10*/  @P5 STG.E.U16 [R12.64], R0 ;  /* 0x000000000c005986 */ /* 0x0001e8000c101506 */
[----:B0-----:R-:W3:Y:S04]  /*2aa20*/  LDL R12, [R1+0x1038] ;  /* 0x00103800010c7983 */ /* 0x001ee80000100800 */
[----:B------:R-:W4:Y:S04]  /*2aa30*/  LDL R13, [R1+0x1040] ;  /* 0x00104000010d7983 */ /* 0x000f280000100800 */
[----:B------:R0:W-:Y:S04]  /*2aa40*/  STL [R1+0x10ec], R15 ;  /* 0x0010ec0f01007387 */ /* 0x0001e80000100800 */
[----:B0-----:R-:W4:Y:S01]  /*2aa50*/  LDL R15, [R1+0x3c] ;  /* 0x00003c00010f7983 */ /* 0x001f220000100800 */
[----:B------:R-:W-:Y:S01]  /*2aa60*/  ISETP.LT.AND P1, PT, R22, c[0x0][0x178], !P1 ;  /* 0x00005e0016007a0c */ /* 0x000fe20004f21270 */
[C---:B------:R-:W-:Y:S01]  /*2aa70*/  IMAD.WIDE R22, R26.reuse, 0x2, R6 ;  /* 0x000000021a167825 */ /* 0x040fe200078e0206 */
[----:B------:R-:W-:-:S11]  /*2aa80*/  IADD3 R26, R26, c[0x0][0x198], RZ ;  /* 0x000066001a1a7a10 */ /* 0x000fd60007ffe0ff */
[----:B------:R0:W-:Y:S02]  /*2aa90*/  @P1 STG.E.U16 [R22.64], R14 ;  /* 0x0000000e16001986 */ /* 0x0001e4000c101506 */
[----:B0-----:R-:W-:Y:S01]  /*2aaa0*/  IMAD.WIDE R22, R26, 0x2, R2 ;  /* 0x000000021a167825 */ /* 0x001fe200078e0202 */
[----:B-----5:R-:W-:-:S04]  /*2aab0*/  ISETP.LT.AND P4, PT, R27, c[0x0][0x178], !P2 ;  /* 0x00005e001b007a0c */ /* 0x020fc80005781270 */
[----:B--2---:R0:W-:Y:S01]  /*2aac0*/  @P3 STG.E.U16 [R22.64], R24 ;  /* 0x0000001816003986 */ /* 0x0041e2000c101506 */
[----:B------:R-:W-:Y:S02]  /*2aad0*/  PRMT R14, R24, 0x7632, R14 ;  /* 0x00007632180e7816 */ /* 0x000fe4000000000e */
[----:B---3--:R-:W-:Y:S02]  /*2aae0*/  IADD3 R0, R12, 0x1a, RZ ;  /* 0x0000001a0c007810 */ /* 0x008fe40007ffe0ff */
[----:B----4-:R-:W-:Y:S01]  /*2aaf0*/  ISETP.LT.AND P5, PT, R13, c[0x0][0x178], !P2 ;  /* 0x00005e000d007a0c */ /* 0x010fe200057a1270 */
[----:B------:R-:W-:Y:S01]  /*2ab00*/  IMAD.WIDE R12, R26, 0x2, R20 ;  /* 0x000000021a0c7825 */ /* 0x000fe200078e0214 */
[----:B0-----:R-:W-:Y:S02]  /*2ab10*/  PRMT R22, R25, 0x7632, R22 ;  /* 0x0000763219167816 */ /* 0x001fe40000000016 */
[----:B------:R-:W-:Y:S02]  /*2ab20*/  ISETP.GE.AND P1, PT, R0, c[0x0][0x17c], PT ;  /* 0x00005f0000007a0c */ /* 0x000fe40003f26270 */
[----:B------:R0:W-:Y:S01]  /*2ab30*/  @P4 STG.E.U16 [R12.64], R25 ;  /* 0x000000190c004986 */ /* 0x0001e2000c101506 */
[----:B------:R-:W-:-:S03]  /*2ab40*/  ISETP.LT.AND P4, PT, R29, c[0x0][0x178], !P2 ;  /* 0x00005e001d007a0c */ /* 0x000fc60005781270 */
[----:B------:R1:W-:Y:S01]  /*2ab50*/  STL [R1+0x10f0], R15 ;  /* 0x0010f00f01007387 */ /* 0x0003e20000100800 */
[----:B0-----:R-:W-:Y:S01]  /*2ab60*/  PRMT R13, R28, 0x7632, R13 ;  /* 0x000076321c0d7816 */ /* 0x001fe2000000000d */
[C---:B------:R-:W-:Y:S02]  /*2ab70*/  IMAD.WIDE R24, R26.reuse, 0x2, R4 ;  /* 0x000000021a187825 */ /* 0x040fe400078e0204 */
[----:B-1----:R-:W2:Y:S04]  /*2ab80*/  LDL R15, [R1+0x1040] ;  /* 0x00104000010f7983 */ /* 0x002ea80000100800 */
[----:B------:R-:W3:Y:S04]  /*2ab90*/  LDL.LU R0, [R1+0x4c] ;  /* 0x00004c0001007983 */ /* 0x000ee80000300800 */
[----:B------:R-:W4:Y:S04]  /*2aba0*/  LDL R23, [R1+0x1048] ;  /* 0x0010480001177983 */ /* 0x000f280000100800 */
[----:B------:R-:W-:Y:S04]  /*2abb0*/  STL.S16 [R1], R22 ;  /* 0x0000001601007387 */ /* 0x000fe80000100600 */
[----:B------:R-:W5:Y:S04]  /*2abc0*/  LDL.LU R29, [R1+0x10f8] ;  /* 0x0010f800011d7983 */ /* 0x000f680000300800 */
[----:B------:R0:W-:Y:S04]  /*2abd0*/  STL [R1+0x10e4], R13 ;  /* 0x0010e40d01007387 */ /* 0x0001e80000100800 */
[----:B------:R1:W-:Y:S04]  /*2abe0*/  @P5 STG.E.U16 [R24.64], R28 ;  /* 0x0000001c18005986 */ /* 0x0003e8000c101506 */
[----:B0-----:R-:W2:Y:S04]  /*2abf0*/  LDL.LU R13, [R1+0x5c] ;  /* 0x00005c00010d7983 */ /* 0x001ea80000300800 */
[----:B-1----:R-:W3:Y:S04]  /*2ac00*/  LDL.LU R28, [R1+0x10f4] ;  /* 0x0010f400011c7983 */ /* 0x002ee80000300800 */
[----:B------:R-:W3:Y:S01]  /*2ac10*/  LDL R25, [R1+0x1054] ;  /* 0x0010540001197983 */ /* 0x000ee20000100800 */
[----:B----4-:R-:W-:Y:S01]  /*2ac20*/  ISETP.LT.AND P3, PT, R23, c[0x0][0x178], !P2 ;  /* 0x00005e0017007a0c */ /* 0x010fe20005761270 */
[----:B------:R-:W-:-:S05]  /*2ac30*/  IMAD.WIDE R22, R26, 0x2, R18 ;  /* 0x000000021a167825 */ /* 0x000fca00078e0212 */
[----:B--2---:R0:W-:Y:S01]  /*2ac40*/  @P6 STG.E.U16 [R22.64], R13 ;  /* 0x0000000d16006986 */ /* 0x0041e2000c101506 */
[----:B---3--:R-:W-:Y:S01]  /*2ac50*/  ISETP.LT.AND P5, PT, R25, c[0x0][0x178], !P2 ;  /* 0x00005e0019007a0c */ /* 0x008fe200057a1270 */
[----:B------:R-:W-:Y:S02]  /*2ac60*/  IMAD.WIDE R24, R26, 0x2, R16 ;  /* 0x000000021a187825 */ /* 0x000fe400078e0210 */
[----:B0-----:R-:W2:Y:S04]  /*2ac70*/  LDL R22, [R1+0x1050] ;  /* 0x0010500001167983 */ /* 0x001ea80000100800 */
[----:B------:R-:W3:Y:S01]  /*2ac80*/  LDL R23, [R1+0x1034] ;  /* 0x0010340001177983 */ /* 0x000ee20000100800 */
[----:B------:R-:W-:-:S03]  /*2ac90*/  PRMT R28, R13, 0x7632, R28 ;  /* 0x000076320d1c7816 */ /* 0x000fc6000000001c */
[----:B------:R-:W4:Y:S04]  /*2aca0*/  LDL.LU.S16 R13, [R1] ;  /* 0x00000000010d7983 */ /* 0x000f280000300600 */
[----:B------:R0:W-:Y:S04]  /*2acb0*/  @P3 STG.E.U16 [R24.64], R0 ;  /* 0x0000000018003986 */ /* 0x0001e8000c101506 */
[----:B0-----:R-:W4:Y:S01]  /*2acc0*/  LDL.LU R25, [R1+0x2c] ;  /* 0x00002c0001197983 */ /* 0x001f220000300800 */
[----:B--2---:R-:W-:Y:S02]  /*2acd0*/  ISETP.LT.AND P2, PT, R22, c[0x0][0x178], !P2 ;  /* 0x00005e0016007a0c */ /* 0x004fe40005741270 */
[----:B---3--:R-:W-:Y:S01]  /*2ace0*/  ISETP.LT.AND P6, PT, R23, c[0x0][0x178], !P0 ;  /* 0x00005e0017007a0c */ /* 0x008fe200047c1270 */
[----:B------:R-:W-:-:S05]  /*2acf0*/  IMAD.WIDE R22, R26, 0x2, R10 ;  /* 0x000000021a167825 */ /* 0x000fca00078e020a */
[----:B----4-:R0:W-:Y:S01]  /*2ad00*/  @P4 STG.E.U16 [R22.64], R25 ;  /* 0x0000001916004986 */ /* 0x0101e2000c101506 */
[----:B------:R-:W-:-:S03]  /*2ad10*/  ISETP.LT.AND P4, PT, R15, c[0x0][0x178], !P0 ;  /* 0x00005e000f007a0c */ /* 0x000fc60004781270 */
[----:B------:R-:W2:Y:S01]  /*2ad20*/  LDL.LU R15, [R1+0x10f0] ;  /* 0x0010f000010f7983 */ /* 0x000ea20000300800 */
[----:B0-----:R-:W-:-:S05]  /*2ad30*/  IMAD.WIDE R22, R26, 0x2, R8 ;  /* 0x000000021a167825 */ /* 0x001fca00078e0208 */
[----:B--2---:R0:W-:Y:S04]  /*2ad40*/  @P5 STG.E.U16 [R22.64], R15 ;  /* 0x0000000f16005986 */ /* 0x0041e8000c101506 */
[----:B0-----:R-:W2:Y:S04]  /*2ad50*/  LDL.LU R15, [R1+0x10ec] ;  /* 0x0010ec00010f7983 */ /* 0x001ea80000300800 */
[----:B------:R-:W3:Y:S04]  /*2ad60*/  LDL R22, [R1+0x1048] ;  /* 0x0010480001167983 */ /* 0x000ee80000100800 */
[----:B------:R-:W4:Y:S01]  /*2ad70*/  LDL R23, [R1+0x104c] ;  /* 0x00104c0001177983 */ /* 0x000f220000100800 */
[----:B-----5:R-:W-:-:S02]  /*2ad80*/  PRMT R29, R0, 0x7632, R29 ;  /* 0x00007632001d7816 */ /* 0x020fc4000000001d */
[----:B--2---:R-:W-:Y:S02]  /*2ad90*/  ISETP.LT.AND P5, PT, R15, c[0x0][0x178], !P0 ;  /* 0x00005e000f007a0c */ /* 0x004fe400047a1270 */
[----:B------:R-:W2:Y:S01]  /*2ada0*/  LDL.LU R15, [R1+0x10e8] ;  /* 0x0010e800010f7983 */ /* 0x000ea20000300800 */
[C---:B------:R-:W-:Y:S02]  /*2adb0*/  IADD3 R0, R26.reuse, c[0x0][0x198], RZ ;  /* 0x000066001a007a10 */ /* 0x040fe40007ffe0ff */
[----:B------:R-:W-:Y:S01]  /*2adc0*/  PRMT R12, R25, 0x7632, R12 ;  /* 0x00007632190c7816 */ /* 0x000fe2000000000c */
[----:B------:R-:W-:Y:S01]  /*2add0*/  IMAD.WIDE R24, R26, 0x2, R6 ;  /* 0x000000021a187825 */ /* 0x000fe200078e0206 */
[----:B------:R-:W-:-:S03]  /*2ade0*/  ISETP.LT.AND P3, PT, R27, c[0x0][0x178], !P0 ;  /* 0x00005e001b007a0c */ /* 0x000fc60004761270 */
[----:B------:R-:W-:Y:S01]  /*2adf0*/  IMAD.WIDE R26, R0, 0x2, R2 ;  /* 0x00000002001a7825 */ /* 0x000fe200078e0202 */
[----:B--2---:R-:W-:Y:S04]  /*2ae00*/  @P2 STG.E.U16 [R24.64], R15 ;  /* 0x0000000f18002986 */ /* 0x004fe8000c101506 */
[----:B------:R0:W-:Y:S04]  /*2ae10*/  @P6 STG.E.U16 [R26.64], R14 ;  /* 0x0000000e1a006986 */ /* 0x0001e8000c101506 */
[----:B0-----:R-:W2:Y:S01]  /*2ae20*/  LDL.LU R27, [R1+0x3c] ;  /* 0x00003c00011b7983 */ /* 0x001ea20000300800 */
[----:B---3--:R-:W-:-:S02]  /*2ae30*/  ISETP.LT.AND P6, PT, R22, c[0x0][0x178], !P0 ;  /* 0x00005e0016007a0c */ /* 0x008fc400047c1270 */
[----:B----4-:R-:W-:Y:S01]  /*2ae40*/  ISETP.LT.AND P2, PT, R23, c[0x0][0x178], !P0 ;  /* 0x00005e0017007a0c */ /* 0x010fe20004741270 */
[C---:B------:R-:W-:Y:S01]  /*2ae50*/  IMAD.WIDE R22, R0.reuse, 0x2, R20 ;  /* 0x0000000200167825 */ /* 0x040fe200078e0214 */
[----:B------:R0:W-:Y:S04]  /*2ae60*/  STL [R1+0x10e0], R18 ;  /* 0x0010e01201007387 */ /* 0x0001e80000100800 */
[----:B------:R-:W-:Y:S01]  /*2ae70*/  @P3 STG.E.U16 [R22.64], R13 ;  /* 0x0000000d16003986 */ /* 0x000fe2000c101506 */
[----:B--2---:R-:W-:Y:S01]  /*2ae80*/  PRMT R14, R27, 0x7632, R14 ;  /* 0x000076321b0e7816 */ /* 0x004fe2000000000e */
[C---:B------:R-:W-:Y:S02]  /*2ae90*/  IMAD.WIDE R26, R0.reuse, 0x2, R18 ;  /* 0x00000002001a7825 */ /* 0x040fe400078e0212 */
[----:B0-----:R-:W2:Y:S04]  /*2aea0*/  LDL R18, [R1+0x1034] ;  /* 0x0010340001127983 */ /* 0x001ea80000100800 */
[----:B------:R0:W-:Y:S04]  /*2aeb0*/  STL [R1+0x10dc], R19 ;  /* 0x0010dc1301007387 */ /* 0x0001e80000100800 */
[----:B0-----:R-:W3:Y:S04]  /*2aec0*/  LDL R19, [R1+0x103c] ;  /* 0x00103c0001137983 */ /* 0x001ee80000100800 */
[----:B------:R-:W4:Y:S01]  /*2aed0*/  LDL.LU R13, [R1+0x10e4] ;  /* 0x0010e400010d7983 */ /* 0x000f220000300800 */
[----:B------:R-:W-:-:S04]  /*2aee0*/  IMAD.WIDE R24, R0, 0x2, R4 ;  /* 0x0000000200187825 */ /* 0x000fc800078e0204 */
[----:B------:R-:W-:Y:S01]  /*2aef0*/  IMAD.WIDE R22, R0, 0x2, R16 ;  /* 0x0000000200167825 */ /* 0x000fe200078e0210 */
[----:B----4-:R0:W-:Y:S01]  /*2af00*/  @P4 STG.E.U16 [R24.64], R13 ;  /* 0x0000000d18004986 */ /* 0x0101e2000c101506 */
[----:B--2---:R-:W-:-:S03]  /*2af10*/  ISETP.LT.AND P4, PT, R18, c[0x0][0x178], !P1 ;  /* 0x00005e0012007a0c */ /* 0x004fc60004f81270 */
[----:B------:R1:W-:Y:S04]  /*2af20*/  @P5 STG.E.U16 [R26.64], R28 ;  /* 0x0000001c1a005986 */ /* 0x0003e8000c101506 */
[----:B------:R2:W-:Y:S01]  /*2af30*/  @P6 STG.E.U16 [R22.64], R29 ;  /* 0x0000001d16006986 */ /* 0x0005e2000c101506 */
[----:B---3--:R-:W-:Y:S01]  /*2af40*/  ISETP.LT.AND P6, PT, R19, c[0x0][0x178], !P1 ;  /* 0x00005e0013007a0c */ /* 0x008fe20004fc1270 */
[C---:B0-----:R-:W-:Y:S02]  /*2af50*/  IMAD.WIDE R24, R0.reuse, 0x2, R10 ;  /* 0x0000000200187825 */ /* 0x041fe400078e020a */
[----:B------:R-:W3:Y:S04]  /*2af60*/  LDL R13, [R1+0x1038] ;  /* 0x00103800010d7983 */ /* 0x000ee80000100800 */
[----:B-1----:R-:W4:Y:S01]  /*2af70*/  LDL R28, [R1+0x1054] ;  /* 0x00105400011c7983 */ /* 0x002f220000100800 */
[----:B--2---:R-:W-:-:S03]  /*2af80*/  IMAD.WIDE R22, R0, 0x2, R8 ;  /* 0x0000000200167825 */ /* 0x004fc600078e0208 */
[----:B------:R-:W2:Y:S04]  /*2af90*/  LDL R26, [R1+0x1050] ;  /* 0x00105000011a7983 */ /* 0x000ea80000100800 */
[----:B------:R-:W5:Y:S04]  /*2afa0*/  LDL R27, [R1+0x1040] ;  /* 0x00104000011b7983 */ /* 0x000f680000100800 */
[----:B------:R-:W2:Y:S04]  /*2afb0*/  LDL R18, [R1+0x18c] ;  /* 0x00018c0001127983 */ /* 0x000ea80000100800 */
[----:B------:R-:W2:Y:S04]  /*2afc0*/  LDL R19, [R1+0x1048] ;  /* 0x0010480001137983 */ /* 0x000ea80000100800 */
[----:B------:R0:W-:Y:S04]  /*2afd0*/  @P2 STG.E.U16 [R24.64], R12 ;  /* 0x0000000c18002986 */ /* 0x0001e8000c101506 */
[----:B------:R1:W-:Y:S01]  /*2afe0*/  STL [R1+0x10d8], R9 ;  /* 0x0010d80901007387 */ /* 0x0003e20000100800 */
[C---:B0-----:R-:W-:Y:S01]  /*2aff0*/  IADD3 R12, R0.reuse, c[0x0][0x198], RZ ;  /* 0x00006600000c7a10 */ /* 0x041fe20007ffe0ff */
[----:B------:R-:W-:-:S02]  /*2b000*/  IMAD.WIDE R24, R0, 0x2, R6 ;  /* 0x0000000200187825 */ /* 0x000fc400078e0206 */
[----:B-1----:R-:W2:Y:S04]  /*2b010*/  LDL.LU R9, [R1+0x19c] ;  /* 0x00019c0001097983 */ /* 0x002ea80000300800 */
[----:B------:R-:W2:Y:S04]  /*2b020*/  LDL R0, [R1+0x1038] ;  /* 0x0010380001007983 */ /* 0x000ea80000100800 */
[----:B------:R-:W2:Y:S01]  /*2b030*/  LDL.LU R29, [R1+0x7c] ;  /* 0x00007c00011d7983 */ /* 0x000ea20000300800 */
[----:B------:R-:W-:-:S03]  /*2b040*/  PRMT R15, R15, 0x7632, R15 ;  /* 0x000076320f0f7816 */ /* 0x000fc6000000000f */
[----:B--2---:R0:W-:Y:S04]  /*2b050*/  STL [R1+0x10d4], R29 ;  /* 0x0010d41d01007387 */ /* 0x0041e80000100800 */
[----:B0-----:R-:W2:Y:S01]  /*2b060*/  LDL R29, [R1+0x1044] ;  /* 0x00104400011d7983 */ /* 0x001ea20000100800 */
[----:B----4-:R-:W-:Y:S02]  /*2b070*/  ISETP.LT.AND P3, PT, R28, c[0x0][0x178], !P0 ;  /* 0x00005e001c007a0c */ /* 0x010fe40004761270 */
[----:B------:R-:W-:Y:S01]  /*2b080*/  ISETP.LT.AND P0, PT, R26, c[0x0][0x178], !P0 ;  /* 0x00005e001a007a0c */ /* 0x000fe20004701270 */
[----:B------:R-:W4:Y:S01]  /*2b090*/  LDL.LU R28, [R1+0xc] ;  /* 0x00000c00011c7983 */ /* 0x000f220000300800 */
[----:B---3--:R-:W-:Y:S02]  /*2b0a0*/  IADD3 R13, R13, 0x1b, RZ ;  /* 0x0000001b0d0d7810 */ /* 0x008fe40007ffe0ff */
[----:B-----5:R-:W-:Y:S01]  /*2b0b0*/  ISETP.LT.AND P5, PT, R27, c[0x0][0x178], !P1 ;  /* 0x00005e001b007a0c */ /* 0x020fe20004fa1270 */
[C---:B------:R-:W-:Y:S01]  /*2b0c0*/  IMAD.WIDE R26, R12.reuse, 0x2, R2 ;  /* 0x000000020c1a7825 */ /* 0x040fe200078e0202 */
[----:B------:R-:W-:Y:S01]  /*2b0d0*/  ISETP.GE.AND P2, PT, R13, c[0x0][0x17c], PT ;  /* 0x00005f000d007a0c */ /* 0x000fe20003f46270 */
[----:B------:R0:W-:Y:S04]  /*2b0e0*/  STL [R1+0x10cc], R13 ;  /* 0x0010cc0d01007387 */ /* 0x0001e80000100800 */
[----:B------:R1:W-:Y:S04]  /*2b0f0*/  @P3 STG.E.U16 [R22.64], R14 ;  /* 0x0000000e16003986 */ /* 0x0003e8000c101506 */
[----:B------:R3:W-:Y:S04]  /*2b100*/  @P0 STG.E.U16 [R24.64], R15 ;  /* 0x0000000f18000986 */ /* 0x0007e8000c101506 */
[----:B0-----:R-:W5:Y:S04]  /*2b110*/  LDL.LU R13, [R1+0x16c] ;  /* 0x00016c00010d7983 */ /* 0x001f680000300800 */
[----:B------:R0:W-:Y:S01]  /*2b120*/  @P4 STG.E.U16 [R26.64], R9 ;  /* 0x000000091a004986 */ /* 0x0001e2000c101506 */
[----:B-1----:R-:W-:-:S03]  /*2b130*/  IMAD.WIDE R22, R12, 0x2, R4 ;  /* 0x000000020c167825 */ /* 0x002fc600078e0204 */
[----:B---3--:R-:W3:Y:S04]  /*2b140*/  LDL R24, [R1+0x1054] ;  /* 0x0010540001187983 */ /* 0x008ee80000100800 */
[----:B------:R-:W3:Y:S04]  /*2b150*/  LDL R25, [R1+0x1050] ;  /* 0x0010500001197983 */ /* 0x000ee80000100800 */
[----:B0-----:R-:W3:Y:S01]  /*2b160*/  LDL R27, [R1+0x1040] ;  /* 0x00104000011b7983 */ /* 0x001ee20000100800 */
[----:B--2---:R-:W-:-:S03]  /*2b170*/  ISETP.LT.AND P3, PT, R29, c[0x0][0x178], !P1 ;  /* 0x00005e001d007a0c */ /* 0x004fc60004f61270 */
[----:B------:R-:W2:Y:S04]  /*2b180*/  LDL R29, [R1+0x103c] ;  /* 0x00103c00011d7983 */ /* 0x000ea80000100800 */
[----:B------:R0:W-:Y:S04]  /*2b190*/  STL [R1+0x10d0], R4 ;  /* 0x0010d00401007387 */ /* 0x0001e80000100800 */
[----:B0-----:R-:W2:Y:S01]  /*2b1a0*/  LDL.LU R4, [R1+0x17c] ;  /* 0x00017c0001047983 */ /* 0x001ea20000300800 */
[----:B------:R-:W-:-:S03]  /*2b1b0*/  IMAD.WIDE R14, R12, 0x2, R20 ;  /* 0x000000020c0e7825 */ /* 0x000fc600078e0214 */
[----:B------:R0:W-:Y:S01]  /*2b1c0*/  STL [R1+0x10c8], R5 ;  /* 0x0010c80501007387 */ /* 0x0001e20000100800 */
[----:B------:R-:W-:-:S03]  /*2b1d0*/  ISETP.LT.AND P4, PT, R19, c[0x0][0x178], !P1 ;  /* 0x00005e0013007a0c */ /* 0x000fc60004f81270 */
[----:B------:R1:W-:Y:S04]  /*2b1e0*/  @P6 STG.E.U16 [R14.64], R18 ;  /* 0x000000120e006986 */ /* 0x0003e8000c101506 */
[----:B0-----:R-:W3:Y:S04]  /*2b1f0*/  LDL.LU R5, [R1+0x9c] ;  /* 0x00009c0001057983 */ /* 0x001ee80000300800 */
[----:B-1----:R-:W3:Y:S04]  /*2b200*/  LDL.LU R18, [R1+0x10e0] ;  /* 0x0010e00001127983 */ /* 0x002ee80000300800 */
[----:B------:R-:W3:Y:S04]  /*2b210*/  LDL R14, [R1+0x104c] ;  /* 0x00104c00010e7983 */ /* 0x000ee80000100800 */
[----:B------:R-:W4:Y:S04]  /*2b220*/  LDL R15, [R1+0x1038] ;  /* 0x00103800010f7983 */ /* 0x000f280000100800 */
[----:B------:R-:W4:Y:S04]  /*2b230*/  LDL.LU R19, [R1+0x10dc] ;  /* 0x0010dc0001137983 */ /* 0x000f280000300800 */
[----:B------:R-:W-:Y:S04]  /*2b240*/  STL [R1+0x10c0], R16 ;  /* 0x0010c01001007387 */ /* 0x000fe80000100800 */
[----:B--2---:R0:W-:Y:S02]  /*2b250*/  @P5 STG.E.U16 [R22.64], R4 ;  /* 0x0000000416005986 */ /* 0x0041e4000c101506 */
[----:B0-----:R-:W-:-:S02]  /*2b260*/  IMAD.WIDE R22, R12, 0x2, R16 ;  /* 0x000000020c167825 */ /* 0x001fc400078e0210 */
[----:B------:R-:W2:Y:S01]  /*2b270*/  LDL R16, [R1+0x104c] ;  /* 0x00104c0001107983 */ /* 0x000ea20000100800 */
[----:B------:R-:W-:-:S04]  /*2b280*/  IADD3 R0, R0, 0x1c, RZ ;  /* 0x0000001c00007810 */ /* 0x000fc80007ffe0ff */
[----:B------:R-:W-:Y:S02]  /*2b290*/  ISETP.GE.AND P0, PT, R0, c[0x0][0x17c], PT ;  /* 0x00005f0000007a0c */ /* 0x000fe40003f06270 */
[----:B---3--:R-:W-:Y:S01]  /*2b2a0*/  ISETP.LT.AND P6, PT, R14, c[0x0][0x178], !P1 ;  /* 0x00005e000e007a0c */ /* 0x008fe20004fc1270 */
[----:B--2---:R0:W-:Y:S04]  /*2b2b0*/  STL [R1+0x10c4], R16 ;  /* 0x0010c41001007387 */ /* 0x0041e80000100800 */
[----:B0-----:R-:W2:Y:S04]  /*2b2c0*/  LDL R16, [R1+0x1048] ;  /* 0x0010480001107983 */ /* 0x001ea80000100800 */
[----:B------:R0:W-:Y:S04]  /*2b2d0*/  STL [R1+0x10bc], R17 ;  /* 0x0010bc1101007387 */ /* 0x0001e80000100800 */
[----:B0-----:R-:W3:Y:S01]  /*2b2e0*/  LDL.LU R17, [R1+0x8c] ;  /* 0x00008c0001117983 */ /* 0x001ee20000300800 */
[----:B----4-:R-:W-:Y:S01]  /*2b2f0*/  IADD3 R0, R15, 0x1d, RZ ;  /* 0x0000001d0f007810 */ /* 0x010fe20007ffe0ff */
[----:B------:R-:W-:Y:S01]  /*2b300*/  IMAD.WIDE R14, R12, 0x2, R18 ;  /* 0x000000020c0e7825 */ /* 0x000fe200078e0212 */
[----:B------:R-:W-:-:S02]  /*2b310*/  ISETP.LT.AND P5, PT, R24, c[0x0][0x178], !P1 ;  /* 0x00005e0018007a0c */ /* 0x000fc40004fa1270 */
[----:B------:R-:W-:Y:S02]  /*2b320*/  ISETP.LT.AND P1, PT, R25, c[0x0][0x178], !P1 ;  /* 0x00005e0019007a0c */ /* 0x000fe40004f21270 */
[----:B-----5:R0:W-:Y:S01]  /*2b330*/  @P3 STG.E.U16 [R14.64], R13 ;  /* 0x0000000d0e003986 */ /* 0x0201e2000c101506 */
[----:B------:R-:W-:Y:S01]  /*2b340*/  ISETP.GE.AND P3, PT, R0, c[0x0][0x17c], PT ;  /* 0x00005f0000007a0c */ /* 0x000fe20003f66270 */
[----:B------:R-:W-:Y:S02]  /*2b350*/  IMAD.WIDE R24, R12, 0x2, R10 ;  /* 0x000000020c187825 */ /* 0x000fe400078e020a */
[----:B------:R-:W4:Y:S04]  /*2b360*/  LDL.LU R0, [R1+0x18c] ;  /* 0x00018c0001007983 */ /* 0x000f280000300800 */
[----:B------:R1:W-:Y:S01]  /*2b370*/  @P4 STG.E.U16 [R22.64], R5 ;  /* 0x0000000516004986 */ /* 0x0003e2000c101506 */
[----:B0-----:R-:W-:-:S03]  /*2b380*/  PRMT R14, R9, 0x7632, R14 ;  /* 0x00007632090e7816 */ /* 0x001fc6000000000e */
[----:B------:R-:W5:Y:S04]  /*2b390*/  LDL.LU R9, [R1+0x10d8] ;  /* 0x0010d80001097983 */ /* 0x000f680000300800 */
[----:B-1----:R-:W2:Y:S04]  /*2b3a0*/  LDL R23, [R1+0x1034] ;  /* 0x0010340001177983 */ /* 0x002ea80000100800 */
[----:B---3--:R0:W-:Y:S01]  /*2b3b0*/  @P6 STG.E.U16 [R24.64], R17 ;  /* 0x0000001118006986 */ /* 0x0081e2000c101506 */
[----:B------:R-:W-:-:S03]  /*2b3c0*/  ISETP.LT.AND P6, PT, R29, c[0x0][0x178], !P2 ;  /* 0x00005e001d007a0c */ /* 0x000fc600057c1270 */
[----:B------:R-:W3:Y:S01]  /*2b3d0*/  LDL.LU R29, [R1+0x10d4] ;  /* 0x0010d400011d7983 */ /* 0x000ee20000300800 */
[----:B------:R-:W-:Y:S02]  /*2b3e0*/  PRMT R15, R13, 0x7632, R15 ;  /* 0x000076320d0f7816 */ /* 0x000fe4000000000f */
[----:B----4-:R-:W-:Y:S01]  /*2b3f0*/  PRMT R26, R0, 0x7632, R26 ;  /* 0x00007632001a7816 */ /* 0x010fe2000000001a */
[C---:B0-----:R-:W-:Y:S01]  /*2b400*/  IMAD.WIDE R24, R12.reuse, 0x2, R6 ;  /* 0x000000020c187825 */ /* 0x041fe200078e0206 */
[C---:B------:R-:W-:Y:S02]  /*2b410*/  IADD3 R0, R12.reuse, c[0x0][0x198], RZ ;  /* 0x000066000c007a10 */ /* 0x040fe40007ffe0ff */
[----:B--2---:R-:W-:Y:S01]  /*2b420*/  ISETP.LT.AND P4, PT, R23, c[0x0][0x178], !P2 ;  /* 0x00005e0017007a0c */ /* 0x004fe20005781270 */
[----:B-----5:R-:W-:Y:S01]  /*2b430*/  IMAD.WIDE R22, R12, 0x2, R8 ;  /* 0x000000020c167825 */ /* 0x020fe200078e0208 */
[----:B------:R-:W-:-:S04]  /*2b440*/  PRMT R12, R4, 0x7632, R12 ;  /* 0x00007632040c7816 */ /* 0x000fc8000000000c */
[----:B---3--:R0:W-:Y:S04]  /*2b450*/  @P5 STG.E.U16 [R22.64], R29 ;  /* 0x0000001d16005986 */ /* 0x0081e8000c101506 */
[----:B0-----:R-:W2:Y:S04]  /*2b460*/  LDL R23, [R1+0x1044] ;  /* 0x0010440001177983 */ /* 0x001ea80000100800 */
[----:B------:R-:W3:Y:S04]  /*2b470*/  LDL.LU R4, [R1+0x10d0] ;  /* 0x0010d00001047983 */ /* 0x000ee80000300800 */
[----:B------:R-:W4:Y:S04]  /*2b480*/  LDL.LU R13, [R1+0x10cc] ;  /* 0x0010cc00010d7983 */ /* 0x000f280000300800 */
[----:B------:R0:W-:Y:S02]  /*2b490*/  @P1 STG.E.U16 [R24.64], R28 ;  /* 0x0000001c18001986 */ /* 0x0001e4000c101506 */
[----:B0-----:R-:W-:Y:S01]  /*2b4a0*/  IMAD.WIDE R24, R0, 0x2, R20 ;  /* 0x0000000200187825 */ /* 0x001fe200078e0214 */
[----:B--2---:R-:W-:-:S03]  /*2b4b0*/  ISETP.LT.AND P5, PT, R23, c[0x0][0x178], !P2 ;  /* 0x00005e0017007a0c */ /* 0x004fc600057a1270 */
[----:B------:R-:W-:-:S05]  /*2b4c0*/  IMAD.WIDE R22, R0, 0x2, R2 ;  /* 0x0000000200167825 */ /* 0x000fca00078e0202 */
[----:B------:R-:W-:Y:S01]  /*2b4d0*/  @P4 STG.E.U16 [R22.64], R14 ;  /* 0x0000000e16004986 */ /* 0x000fe2000c101506 */
[----:B----4-:R-:W-:-:S03]  /*2b4e0*/  PRMT R13, R5, 0x7632, R13 ;  /* 0x00007632050d7816 */ /* 0x010fc6000000000d */
[----:B------:R-:W3:Y:S01]  /*2b4f0*/  LDL.LU R5, [R1+0x10c8] ;  /* 0x0010c80001057983 */ /* 0x000ee20000300800 */
[----:B------:R-:W-:-:S03]  /*2b500*/  ISETP.LT.AND P4, PT, R16, c[0x0][0x178], !P2 ;  /* 0x00005e0010007a0c */ /* 0x000fc60005781270 */
[----:B------:R0:W-:Y:S04]  /*2b510*/  @P6 STG.E.U16 [R24.64], R26 ;  /* 0x0000001a18006986 */ /* 0x0001e8000c101506 */
[----:B------:R1:W-:Y:S01]  /*2b520*/  STL [R1+0x10b8], R19 ;  /* 0x0010b81301007387 */ /* 0x0003e20000100800 */
[----:B0-----:R-:W-:-:S03]  /*2b530*/  IMAD.WIDE R24, R0, 0x2, R18 ;  /* 0x0000000200187825 */ /* 0x001fc600078e0212 */
[----:B-1----:R-:W2:Y:S04]  /*2b540*/  LDL R19, [R1+0x1034] ;  /* 0x0010340001137983 */ /* 0x002ea80000100800 */
[----:B------:R-:W4:Y:S01]  /*2b550*/  LDL.LU R16, [R1+0x10c4] ;  /* 0x0010c40001107983 */ /* 0x000f220000300800 */
[----:B------:R-:W-:Y:S02]  /*2b560*/  ISETP.LT.AND P1, PT, R27, c[0x0][0x178], !P2 ;  /* 0x00005e001b007a0c */ /* 0x000fe40005721270 */
[----:B------:R-:W-:Y:S01]  /*2b570*/  PRMT R14, R17, 0x7632, R14 ;  /* 0x00007632110e7816 */ /* 0x000fe2000000000e */
[----:B---3--:R-:W-:-:S10]  /*2b580*/  IMAD.WIDE R22, R0, 0x2, R4 ;  /* 0x0000000200167825 */ /* 0x008fd400078e0204 */
[----:B------:R0:W-:Y:S04]  /*2b590*/  @P1 STG.E.U16 [R22.64], R12 ;  /* 0x0000000c16001986 */ /* 0x0001e8000c101506 */
[----:B------:R1:W-:Y:S01]  /*2b5a0*/  @P5 STG.E.U16 [R24.64], R15 ;  /* 0x0000000f18005986 */ /* 0x0003e2000c101506 */
[----:B----4-:R-:W-:-:S03]  /*2b5b0*/  ISETP.LT.AND P6, PT, R16, c[0x0][0x178], !P2 ;  /* 0x00005e0010007a0c */ /* 0x010fc600057c1270 */
[----:B------:R-:W3:Y:S04]  /*2b5c0*/  LDL.LU R16, [R1+0x10c0] ;  /* 0x0010c00001107983 */ /* 0x000ee80000300800 */
[----:B------:R-:W3:Y:S04]  /*2b5d0*/  LDL.LU R17, [R1+0x10bc] ;  /* 0x0010bc0001117983 */ /* 0x000ee80000300800 */
[----:B0-----:R-:W4:Y:S04]  /*2b5e0*/  LDL R22, [R1+0x1054] ;  /* 0x0010540001167983 */ /* 0x001f280000100800 */
[----:B------:R-:W5:Y:S01]  /*2b5f0*/  LDL R23, [R1+0x1050] ;  /* 0x0010500001177983 */ /* 0x000f620000100800 */
[----:B--2---:R-:W-:Y:S01]  /*2b600*/  ISETP.LT.AND P5, PT, R19, c[0x0][0x178], !P0 ;  /* 0x00005e0013007a0c */ /* 0x004fe200047a1270 */
[----:B-1----:R-:W-:-:S02]  /*2b610*/  IMAD.WIDE R24, R0, 0x2, R10 ;  /* 0x0000000200187825 */ /* 0x002fc400078e020a */
[----:B------:R-:W2:Y:S04]  /*2b620*/  LDL.LU R19, [R1+0x1cc] ;  /* 0x0001cc0001137983 */ /* 0x000ea80000300800 */
[----:B------:R0:W-:Y:S04]  /*2b630*/  STL [R1+0x10b0], R10 ;  /* 0x0010b00a01007387 */ /* 0x0001e80000100800 */
[----:B0-----:R-:W2:Y:S04]  /*2b640*/  LDL.LU R10, [R1+0x1bc] ;  /* 0x0001bc00010a7983 */ /* 0x001ea80000300800 */
[----:B------:R0:W-:Y:S04]  /*2b650*/  STL [R1+0x10ac], R11 ;  /* 0x0010ac0b01007387 */ /* 0x0001e80000100800 */
[----:B0-----:R-:W2:Y:S01]  /*2b660*/  LDL R11, [R1+0x103c] ;  /* 0x00103c00010b7983 */ /* 0x001ea20000100800 */
[----:B------:R-:W-:-:S02]  /*2b670*/  PRMT R26, R29, 0x7632, R26 ;  /* 0x000076321d1a7816 */ /* 0x000fc4000000001a */
[----:B------:R-:W-:Y:S02]  /*2b680*/  IADD3 R12, R0, c[0x0][0x198], RZ ;  /* 0x00006600000c7a10 */ /* 0x000fe40007ffe0ff */
[----:B----4-:R-:W-:Y:S02]  /*2b690*/  ISETP.LT.AND P1, PT, R22, c[0x0][0x178], !P2 ;  /* 0x00005e0016007a0c */ /* 0x010fe40005721270 */
[----:B-----5:R-:W-:Y:S01]  /*2b6a0*/  ISETP.LT.AND P2, PT, R23, c[0x0][0x178], !P2 ;  /* 0x00005e0017007a0c */ /* 0x020fe20005741270 */
[----:B---3--:R-:W-:-:S05]  /*2b6b0*/  IMAD.WIDE R22, R0, 0x2, R16 ;  /* 0x0000000200167825 */ /* 0x008fca00078e0210 */
[----:B------:R0:W-:Y:S04]  /*2b6c0*/  @P4 STG.E.U16 [R22.64], R13 ;  /* 0x0000000d16004986 */ /* 0x0001e8000c101506 */
[----:B------:R1:W-:Y:S01]  /*2b6d0*/  @P6 STG.E.U16 [R24.64], R14 ;  /* 0x0000000e18006986 */ /* 0x0003e2000c101506 */
[----:B0-----:R-:W-:-:S03]  /*2b6e0*/  IMAD.WIDE R22, R0, 0x2, R8 ;  /* 0x0000000200167825 */ /* 0x001fc600078e0208 */
[----:B-1----:R-:W3:Y:S01]  /*2b6f0*/  LDL R14, [R1+0x1048] ;  /* 0x00104800010e7983 */ /* 0x002ee20000100800 */
[----:B------:R-:W-:-:S03]  /*2b700*/  IMAD.WIDE R24, R0, 0x2, R6 ;  /* 0x0000000200187825 */ /* 0x000fc600078e0206 */
[----:B------:R0:W-:Y:S04]  /*2b710*/  STL [R1+0x10b4], R9 ;  /* 0x0010b40901007387 */ /* 0x0001e80000100800 */
[----:B------:R-:W4:Y:S01]  /*2b720*/  LDL R0, [R1+0x1038] ;  /* 0x0010380001007983 */ /* 0x000f220000100800 */
[----:B--2---:R-:W-:-:S03]  /*2b730*/  ISETP.LT.AND P6, PT, R11, c[0x0][0x178], !P0 ;  /* 0x00005e000b007a0c */ /* 0x004fc600047c1270 */
[----:B------:R1:W-:Y:S04]  /*2b740*/  @P1 STG.E.U16 [R22.64], R26 ;  /* 0x0000001a16001986 */ /* 0x0003e8000c101506 */
[----:B0-----:R-:W2:Y:S04]  /*2b750*/  LDL R9, [R1+0x1054] ;  /* 0x0010540001097983 */ /* 0x001ea80000100800 */
[----:B------:R-:W5:Y:S04]  /*2b760*/  LDL.LU R11, [R1+0x1ac] ;  /* 0x0001ac00010b7983 */ /* 0x000f680000300800 */
[----:B-1----:R-:W2:Y:S04]  /*2b770*/  LDL R22, [R1+0x1dc] ;  /* 0x0001dc0001167983 */ /* 0x002ea80000100800 */
[----:B------:R-:W3:Y:S01]  /*2b780*/  LDL R23, [R1+0x1044] ;  /* 0x0010440001177983 */ /* 0x000ee20000100800 */
[----:B------:R-:W-:Y:S01]  /*2b790*/  PRMT R15, R28, 0x7632, R15 ;  /* 0x000076321c0f7816 */ /* 0x000fe2000000000f */
[----:B------:R-:W-:-:S02]  /*2b7a0*/  IMAD.WIDE R28, R12, 0x2, R2 ;  /* 0x000000020c1c7825 */ /* 0x000fc400078e0202 */
[----:B------:R-:W4:Y:S04]  /*2b7b0*/  LDL.LU R26, [R1+0xbc] ;  /* 0x0000bc00011a7983 */ /* 0x000f280000300800 */
[----:B------:R-:W-:Y:S04]  /*2b7c0*/  @P2 STG.E.U16 [R24.64], R15 ;  /* 0x0000000f18002986 */ /* 0x000fe8000c101506 */
[----:B------:R-:W-:Y:S04]  /*2b7d0*/  STL [R1+0x10a8], R4 ;  /* 0x0010a80401007387 */ /* 0x000fe80000100800 */
[----:B--2---:R0:W-:Y:S01]  /*2b7e0*/  @P5 STG.E.U16 [R28.64], R22 ;  /* 0x000000161c005986 */ /* 0x0041e2000c101506 */
[----:B---3--:R-:W-:Y:S01]  /*2b7f0*/  ISETP.LT.AND P5, PT, R23, c[0x0][0x178], !P0 ;  /* 0x00005e0017007a0c */ /* 0x008fe200047a1270 */
[----:B0-----:R-:W-:-:S02]  /*2b800*/  IMAD.WIDE R22, R12, 0x2, R4 ;  /* 0x000000020c167825 */ /* 0x001fc400078e0204 */
[----:B------:R-:W2:Y:S01]  /*2b810*/  LDL.LU R4, [R1+0x1dc] ;  /* 0x0001dc0001047983 */ /* 0x000ea20000300800 */
[----:B----4-:R-:W-:Y:S02]  /*2b820*/  IADD3 R0, R0, 0x1e, RZ ;  /* 0x0000001e00007810 */ /* 0x010fe40007ffe0ff */
[----:B------:R-:W-:Y:S01]  /*2b830*/  ISETP.LT.AND P2, PT, R14, c[0x0][0x178], !P0 ;  /* 0x00005e000e007a0c */ /* 0x000fe20004741270 */
[----:B------:R-:W-:Y:S01]  /*2b840*/  IMAD.WIDE R14, R12, 0x2, R20 ;  /* 0x000000020c0e7825 */ /* 0x000fe200078e0214 */
[----:B------:R0:W-:Y:S01]  /*2b850*/  STL [R1+0x10a4], R5 ;  /* 0x0010a40501007387 */ /* 0x0001e20000100800 */
[----:B------:R-:W-:Y:S02]  /*2b860*/  ISETP.GE.AND P1, PT, R0, c[0x0][0x17c], PT ;  /* 0x00005f0000007a0c */ /* 0x000fe40003f26270 */
[----:B------:R-:W-:Y:S01]  /*2b870*/  PRMT R25, R19, 0x7632, R25 ;  /* 0x0000763213197816 */ /* 0x000fe20000000019 */
[----:B------:R1:W-:Y:S04]  /*2b880*/  @P6 STG.E.U16 [R14.64], R19 ;  /* 0x000000130e006986 */ /* 0x0003e8000c101506 */
[----:B0-----:R-:W3:Y:S04]  /*2b890*/  LDL.LU R5, [R1+0xcc] ;  /* 0x0000cc0001057983 */ /* 0x001ee80000300800 */
[----:B------:R-:W4:Y:S01]  /*2b8a0*/  LDL R0, [R1+0x103c] ;  /* 0x00103c0001007983 */ /* 0x000f220000100800 */
[----:B--2---:R-:W-:-:S03]  /*2b8b0*/  PRMT R13, R4, 0x7632, R13 ;  /* 0x00007632040d7816 */ /* 0x004fc6000000000d */
[----:B------:R-:W2:Y:S04]  /*2b8c0*/  LDL R4, [R1+0x1044] ;  /* 0x0010440001047983 */ /* 0x000ea80000100800 */
[----:B-1----:R-:W2:Y:S04]  /*2b8d0*/  LDL.LU R19, [R1+0x10b8] ;  /* 0x0010b80001137983 */ /* 0x002ea80000300800 */
[----:B------:R-:W2:Y:S01]  /*2b8e0*/  LDL R15, [R1+0x104c] ;  /* 0x00104c00010f7983 */ /* 0x000ea20000100800 */
[----:B------:R-:W-:Y:S02]  /*2b8f0*/  ISETP.LT.AND P4, PT, R27, c[0x0][0x178], !P0 ;  /* 0x00005e001b007a0c */ /* 0x000fe40004781270 */
[----:B------:R-:W-:Y:S01]  /*2b900*/  PRMT R28, R10, 0x7632, R28 ;  /* 0x000076320a1c7816 */ /* 0x000fe2000000001c */
[----:B------:R-:W-:Y:S01]  /*2b910*/  STL [R1+0x109c], R16 ;  /* 0x00109c1001007387 */ /* 0x000fe20000100800 */
[----:B-----5:R-:W-:-:S09]  /*2b920*/  PRMT R24, R11, 0x7632, R24 ;  /* 0x000076320b187816 */ /* 0x020fd20000000018 */
[----:B------:R0:W-:Y:S01]  /*2b930*/  @P4 STG.E.U16 [R22.64], R10 ;  /* 0x0000000a16004986 */ /* 0x0001e2000c101506 */
[----:B------:R-:W-:Y:S01]  /*2b940*/  ISETP.LT.AND P4, PT, R9, c[0x0][0x178], !P0 ;  /* 0x00005e0009007a0c */ /* 0x000fe20004781270 */
[C---:B0-----:R-:W-:Y:S02]  /*2b950*/  IMAD.WIDE R22, R12.reuse, 0x2, R16 ;  /* 0x000000020c167825 */ /* 0x041fe400078e0210 */
[----:B------:R-:W5:Y:S04]  /*2b960*/  LDL.LU R16, [R1+0xac] ;  /* 0x0000ac0001107983 */ /* 0x000f680000300800 */
[----:B------:R0:W-:Y:S04]  /*2b970*/  STL [R1+0x1098], R17 ;  /* 0x0010981101007387 */ /* 0x0001e80000100800 */
[----:B0-----:R-:W3:Y:S04]  /*2b980*/  LDL.LU R17, [R1+0x6c] ;  /* 0x00006c0001117983 */ /* 0x001ee80000300800 */
[----:B------:R-:W3:Y:S04]  /*2b990*/  LDL.LU R9, [R1+0x10b4] ;  /* 0x0010b40001097983 */ /* 0x000ee80000300800 */
[----:B------:R-:W5:Y:S04]  /*2b9a0*/  LDL.LU R10, [R1+0x10b0] ;  /* 0x0010b000010a7983 */ /* 0x000f680000300800 */
[----:B------:R0:W-:Y:S04]  /*2b9b0*/  STL [R1+0x10a0], R28 ;  /* 0x0010a01c01007387 */ /* 0x0001e80000100800 */
[----:B0-----:R-:W5:Y:S01]  /*2b9c0*/  LDL R28, [R1+0x1054] ;  /* 0x00105400011c7983 */ /* 0x001f620000100800 */
[----:B--2---:R-:W-:Y:S01]  /*2b9d0*/  ISETP.LT.AND P6, PT, R15, c[0x0][0x178], !P0 ;  /* 0x00005e000f007a0c */ /* 0x004fe200047c1270 */
[----:B------:R-:W-:-:S05]  /*2b9e0*/  IMAD.WIDE R14, R12, 0x2, R18 ;  /* 0x000000020c0e7825 */ /* 0x000fca00078e0212 */
[----:B------:R0:W-:Y:S04]  /*2b9f0*/  @P5 STG.E.U16 [R14.64], R11 ;  /* 0x0000000b0e005986 */ /* 0x0001e8000c101506 */
[----:B0-----:R-:W5:Y:S04]  /*2ba00*/  LDL.LU R11, [R1+0x10ac] ;  /* 0x0010ac00010b7983 */ /* 0x001f680000300800 */
[----:B------:R-:W2:Y:S04]  /*2ba10*/  LDL R14, [R1+0x1050] ;  /* 0x00105000010e7983 */ /* 0x000ea80000100800 */
[----:B------:R-:W5:Y:S04]  /*2ba20*/  LDL R15, [R1+0x1034] ;  /* 0x00103400010f7983 */ /* 0x000f680000100800 */
[----:B------:R3:W-:Y:S01]  /*2ba30*/  @P2 STG.E.U16 [R22.64], R26 ;  /* 0x0000001a16002986 */ /* 0x0007e2000c101506 */
[----:B----4-:R-:W-:-:S02]  /*2ba40*/  ISETP.LT.AND P2, PT, R0, c[0x0][0x178], !P3 ;  /* 0x00005e0000007a0c */ /* 0x010fc40005f41270 */
[----:B------:R-:W-:Y:S02]  /*2ba50*/  IADD3 R0, R12, c[0x0][0x198], RZ ;  /* 0x000066000c007a10 */ /* 0x000fe40007ffe0ff */
[----:B------:R-:W-:Y:S01]  /*2ba60*/  PRMT R29, R26, 0x7632, R29 ;  /* 0x000076321a1d7816 */ /* 0x000fe2000000001d */
[----:B---3--:R-:W-:Y:S01]  /*2ba70*/  IMAD.WIDE R22, R12, 0x2, R8 ;  /* 0x000000020c167825 */ /* 0x008fe200078e0208 */
[----:B--2---:R-:W-:Y:S02]  /*2ba80*/  ISETP.LT.AND P0, PT, R14, c[0x0][0x178], !P0 ;  /* 0x00005e000e007a0c */ /* 0x004fe40004701270 */
[----:B-----5:R-:W-:Y:S01]  /*2ba90*/  ISETP.LT.AND P5, PT, R15, c[0x0][0x178], !P3 ;  /* 0x00005e000f007a0c */ /* 0x020fe20005fa1270 */
[----:B------:R-:W-:-:S05]  /*2baa0*/  IMAD.WIDE R14, R12, 0x2, R10 ;  /* 0x000000020c0e7825 */ /* 0x000fca00078e020a */
[----:B------:R0:W-:Y:S01]  /*2bab0*/  @P6 STG.E.U16 [R14.64], R5 ;  /* 0x000000050e006986 */ /* 0x0001e2000c101506 */
[----:B------:R-:W-:Y:S01]  /*2bac0*/  ISETP.LT.AND P6, PT, R27, c[0x0][0x178], !P3 ;  /* 0x00005e001b007a0c */ /* 0x000fe20005fc1270 */
[----:B------:R-:W-:Y:S02]  /*2bad0*/  IMAD.WIDE R26, R0, 0x2, R20 ;  /* 0x00000002001a7825 */ /* 0x000fe400078e0214 */
[----:B------:R1:W-:Y:S01]  /*2bae0*/  @P4 STG.E.U16 [R22.64], R16 ;  /* 0x0000001016004986 */ /* 0x0003e2000c101506 */
[----:B------:R-:W-:-:S03]  /*2baf0*/  ISETP.LT.AND P4, PT, R4, c[0x0][0x178], !P3 ;  /* 0x00005e0004007a0c */ /* 0x000fc60005f81270 */
[----:B------:R-:W2:Y:S01]  /*2bb00*/  LDL.LU R4, [R1+0x10a8] ;  /* 0x0010a80001047983 */ /* 0x000ea20000300800 */
[----:B0-----:R-:W-:Y:S01]  /*2bb10*/  IMAD.WIDE R14, R12, 0x2, R6 ;  /* 0x000000020c0e7825 */ /* 0x001fe200078e0206 */
[----:B------:R-:W-:Y:S02]  /*2bb20*/  PRMT R12, R5, 0x7632, R12 ;  /* 0x00007632050c7816 */ /* 0x000fe4000000000c */
[----:B------:R-:W2:Y:S01]  /*2bb30*/  LDL.LU R5, [R1+0x10a4] ;  /* 0x0010a40001057983 */ /* 0x000ea20000300800 */
[----:B-1----:R-:W-:-:S03]  /*2bb40*/  IMAD.WIDE R22, R0, 0x2, R2 ;  /* 0x0000000200167825 */ /* 0x002fc600078e0202 */
[----:B------:R0:W-:Y:S04]  /*2bb50*/  @P0 STG.E.U16 [R14.64], R17 ;  /* 0x000000110e000986 */ /* 0x0001e8000c101506 */
[----:B------:R-:W-:Y:S04]  /*2bb60*/  @P5 STG.E.U16 [R22.64], R13 ;  /* 0x0000000d16005986 */ /* 0x000fe8000c101506 */
[----:B------:R1:W-:Y:S04]  /*2bb70*/  @P2 STG.E.U16 [R26.64], R25 ;  /* 0x000000191a002986 */ /* 0x0003e8000c101506 */
[----:B0-----:R-:W3:Y:S04]  /*2bb80*/  LDL R14, [R1+0x1048] ;  /* 0x00104800010e7983 */ /* 0x001ee80000100800 */
[----:B------:R-:W4:Y:S01]  /*2bb90*/  LDL R15, [R1+0x104c] ;  /* 0x00104c00010f7983 */ /* 0x000f220000100800 */
[----:B------:R-:W-:-:S03]  /*2bba0*/  ISETP.LT.AND P2, PT, R28, c[0x0][0x178], !P3 ;  /* 0x00005e001c007a0c */ /* 0x000fc60005f41270 */
[----:B-1----:R-:W5:Y:S01]  /*2bbb0*/  LDL R25, [R1+0x1050] ;  /* 0x0010500001197983 */ /* 0x002f620000100800 */
[----:B------:R-:W-:-:S03]  /*2bbc0*/  PRMT R13, R16, 0x7632, R13 ;  /* 0x00007632100d7816 */ /* 0x000fc6000000000d */
[----:B------:R-:W5:Y:S01]  /*2bbd0*/  LDL.LU R27, [R1+0x1038] ;  /* 0x00103800011b7983 */ /* 0x000f620000300800 */
[----:B------:R-:W-:-:S03]  /*2bbe0*/  PRMT R26, R17, 0x7632, R26 ;  /* 0x00007632111a7816 */ /* 0x000fc6000000001a */
[----:B------:R-:W5:Y:S04]  /*2bbf0*/  LDL.LU R28, [R1+0x10a0] ;  /* 0x0010a000011c7983 */ /* 0x000f680000300800 */
[----:B------:R-:W5:Y:S04]  /*2bc00*/  LDL.LU R16, [R1+0x109c] ;  /* 0x00109c0001107983 */ /* 0x000f680000300800 */
[----:B------:R-:W5:Y:S01]  /*2bc10*/  LDL.LU R17, [R1+0x1098] ;  /* 0x0010980001117983 */ /* 0x000f620000300800 */
[----:B------:R-:W-:Y:S01]  /*2bc20*/  IMAD.WIDE R22, R0, 0x2, R18 ;  /* 0x0000000200167825 */ /* 0x000fe200078e0212 */
[----:B---3--:R-:W-:-:S02]  /*2bc30*/  ISETP.LT.AND P0, PT, R14, c[0x0][0x178], !P3 ;  /* 0x00005e000e007a0c */ /* 0x008fc40005f01270 */
[----:B----4-:R-:W-:Y:S01]  /*2bc40*/  ISETP.LT.AND P5, PT, R15, c[0x0][0x178], !P3 ;  /* 0x00005e000f007a0c */ /* 0x010fe20005fa1270 */
[----:B--2---:R-:W-:Y:S01]  /*2bc50*/  IMAD.WIDE R14, R0, 0x2, R4 ;  /* 0x00000002000e7825 */ /* 0x004fe200078e0204 */
[----:B-----5:R-:W-:-:S04]  /*2bc60*/  ISETP.LT.AND P3, PT, R25, c[0x0][0x178], !P3 ;  /* 0x00005e0019007a0c */ /* 0x020fc80005f61270 */
[----:B------:R0:W-:Y:S04]  /*2bc70*/  @P6 STG.E.U16 [R14.64], R28 ;  /* 0x0000001c0e006986 */ /* 0x0001e8000c101506 */
[----:B------:R1:W-:Y:S04]  /*2bc80*/  @P4 STG.E.U16 [R22.64], R24 ;  /* 0x0000001816004986 */ /* 0x0003e8000c101506 */
[----:B------:R-:W-:Y:S01]  /*2bc90*/  STL [R1+0x1094], R16 ;  /* 0x0010941001007387 */ /* 0x000fe20000100800 */
[----:B0-----:R-:W-:-:S03]  /*2bca0*/  IMAD.WIDE R14, R0, 0x2, R16 ;  /* 0x00000002000e7825 */ /* 0x001fc600078e0210 */
[----:B------:R0:W-:Y:S01]  /*2bcb0*/  STL [R1+0x1090], R17 ;  /* 0x0010901101007387 */ /* 0x0001e20000100800 */
[----:B-1----:R-:W-:-:S03]  /*2bcc0*/  IMAD.WIDE R22, R0, 0x2, R10 ;  /* 0x0000000200167825 */ /* 0x002fc600078e020a */
[----:B------:R-:W-:Y:S01]  /*2bcd0*/  @P0 STG.E.U16 [R14.64], R29 ;  /* 0x0000001d0e000986 */ /* 0x000fe2000c101506 */
[----:B------:R-:W-:-:S03]  /*2bce0*/  IMAD.WIDE R24, R0, 0x2, R8 ;  /* 0x0000000200187825 */ /* 0x000fc600078e0208 */
[----:B0-----:R-:W2:Y:S04]  /*2bcf0*/  LDL.LU R17, [R1+0x1034] ;  /* 0x0010340001117983 */ /* 0x001ea80000300800 */
[----:B------:R-:W3:Y:S04]  /*2bd00*/  LDL R16, [R1+0x22c] ;  /* 0x00022c0001107983 */ /* 0x000ee80000100800 */
[----:B------:R-:W-:Y:S04]  /*2bd10*/  STL [R1+0x108c], R8 ;  /* 0x00108c0801007387 */ /* 0x000fe80000100800 */
[----:B------:R0:W-:Y:S04]  /*2bd20*/  STL [R1+0x1088], R9 ;  /* 0x0010880901007387 */ /* 0x0001e80000100800 */
[----:B------:R-:W-:Y:S04]  /*2bd30*/  @P5 STG.E.U16 [R22.64], R12 ;  /* 0x0000000c16005986 */ /* 0x000fe8000c101506 */
[----:B------:R1:W-:Y:S04]  /*2bd40*/  @P2 STG.E.U16 [R24.64], R13 ;  /* 0x0000000d18002986 */ /* 0x0003e8000c101506 */
[----:B0-----:R-:W4:Y:S04]  /*2bd50*/  LDL.LU R9, [R1+0x103c] ;  /* 0x00103c0001097983 */ /* 0x001f280000300800 */
[----:B------:R-:W5:Y:S04]  /*2bd60*/  LDL.LU R29, [R1+0xec] ;  /* 0x0000ec00011d7983 */ /* 0x000f680000300800 */
[----:B-1----:R-:W2:Y:S04]  /*2bd70*/  LDL R25, [R1+0x1044] ;  /* 0x0010440001197983 */ /* 0x002ea80000100800 */
[----:B------:R-:W2:Y:S04]  /*2bd80*/  LDL R8, [R1+0x1050] ;  /* 0x0010500001087983 */ /* 0x000ea80000100800 */
[----:B------:R-:W2:Y:S01]  /*2bd90*/  LDL.LU R28, [R1+0xdc] ;  /* 0x0000dc00011c7983 */ /* 0x000ea20000300800 */
[----:B------:R-:W-:-:S03]  /*2bda0*/  IADD3 R13, R27, 0x1f, RZ ;  /* 0x0000001f1b0d7810 */ /* 0x000fc60007ffe0ff */
[----:B--2---:R0:W-:Y:S04]  /*2bdb0*/  STL [R1+0x1084], R28 ;  /* 0x0010841c01007387 */ /* 0x0041e80000100800 */
[----:B0-----:R-:W2:Y:S04]  /*2bdc0*/  LDL.LU R28, [R1+0x21c] ;  /* 0x00021c00011c7983 */ /* 0x001ea80000300800 */
[----:B------:R-:W2:Y:S01]  /*2bdd0*/  LDL R27, [R1+0x1c] ;  /* 0x00001c00011b7983 */ /* 0x000ea20000100800 */
[----:B------:R-:W-:Y:S01]  /*2bde0*/  ISETP.LT.AND P4, PT, R17, c[0x0][0x178], !P1 ;  /* 0x00005e0011007a0c */ /* 0x000fe20004f81270 */
[----:B------:R-:W-:Y:S01]  /*2bdf0*/  IMAD.WIDE R14, R0, 0x2, R6 ;  /* 0x00000002000e7825 */ /* 0x000fe200078e0206 */
[----:B----4-:R-:W-:-:S02]  /*2be00*/  ISETP.LT.AND P5, PT, R9, c[0x0][0x178], !P1 ;  /* 0x00005e0009007a0c */ /* 0x010fc40004fa1270 */
[----:B------:R-:W-:Y:S02]  /*2be10*/  IADD3 R12, R0, c[0x0][0x198], RZ ;  /* 0x00006600000c7a10 */ /* 0x000fe40007ffe0ff */
[----:B------:R0:W-:Y:S01]  /*2be20*/  @P3 STG.E.U16 [R14.64], R26 ;  /* 0x0000001a0e003986 */ /* 0x0001e2000c101506 */
[----:B------:R-:W-:Y:S02]  /*2be30*/  ISETP.GE.AND P0, PT, R13, c[0x0][0x17c], PT ;  /* 0x00005f000d007a0c */ /* 0x000fe40003f06270 */
[----:B------:R-:W-:-:S04]  /*2be40*/  IMAD.WIDE R22, R12, 0x2, R2 ;  /* 0x000000020c167825 */ /* 0x000fc800078e0202 */
[C---:B0-----:R-:W-:Y:S01]  /*2be50*/  IMAD.WIDE R14, R12.reuse, 0x2, R20 ;  /* 0x000000020c0e7825 */ /* 0x041fe200078e0214 */
[----:B--2---:R0:W-:Y:S04]  /*2be60*/  STL [R1+0x1080], R27 ;  /* 0x0010801b01007387 */ /* 0x0041e80000100800 */
[----:B0-----:R-:W2:Y:S04]  /*2be70*/  LDL.LU R27, [R1+0x1048] ;  /* 0x00104800011b7983 */ /* 0x001ea80000300800 */
[----:B------:R-:W4:Y:S04]  /*2be80*/  LDL.LU R0, [R1+0x1040] ;  /* 0x0010400001007983 */ /* 0x000f280000300800 */
[----:B------:R-:W2:Y:S04]  /*2be90*/  LDL.LU R13, [R1+0x1044] ;  /* 0x00104400010d7983 */ /* 0x000ea80000300800 */
[----:B------:R-:W2:Y:S04]  /*2bea0*/  LDL.LU R26, [R1+0x1ec] ;  /* 0x0001ec00011a7983 */ /* 0x000ea80000300800 */
[----:B------:R-:W-:Y:S04]  /*2beb0*/  @P4 STG.E.U16 [R22.64], R28 ;  /* 0x0000001c16004986 */ /* 0x000fe8000c101506 */
[----:B------:R0:W-:Y:S04]  /*2bec0*/  STL [R1+0x107c], R21 ;  /* 0x00107c1501007387 */ /* 0x0001e80000100800 */
[----:B---3--:R1:W-:Y:S04]  /*2bed0*/  @P5 STG.E.U16 [R14.64], R16 ;  /* 0x000000100e005986 */ /* 0x0083e8000c101506 */
[----:B0-----:R-:W3:Y:S04]  /*2bee0*/  LDL.LU R21, [R1+0x104c] ;  /* 0x00104c0001157983 */ /* 0x001ee80000300800 */
[----:B-1----:R-:W2:Y:S04]  /*2bef0*/  LDL.LU R16, [R1+0x1094] ;  /* 0x0010940001107983 */ /* 0x002ea80000300800 */
[----:B------:R-:W2:Y:S01]  /*2bf00*/  LDL R14, [R1+0x20c] ;  /* 0x00020c00010e7983 */ /* 0x000ea20000100800 */
[----:B------:R-:W-:Y:S01]  /*2bf10*/  IMAD.WIDE R22, R12, 0x2, R4 ;  /* 0x000000020c167825 */ /* 0x000fe200078e0204 */
[----:B------:R-:W-:-:S02]  /*2bf20*/  ISETP.LT.AND P5, PT, R17, c[0x0][0x178], !P0 ;  /* 0x00005e0011007a0c */ /* 0x000fc400047a1270 */
[----:B------:R-:W3:Y:S04]  /*2bf30*/  LDL R15, [R1+0x1fc] ;  /* 0x0001fc00010f7983 */ /* 0x000ee80000100800 */
[----:B------:R-:W3:Y:S01]  /*2bf40*/  LDL.LU R17, [R1+0x1090] ;  /* 0x0010900001117983 */ /* 0x000ee20000300800 */
[----:B----4-:R-:W-:-:S13]  /*2bf50*/  ISETP.LT.AND P2, PT, R0, c[0x0][0x178], !P1 ;  /* 0x00005e0000007a0c */ /* 0x010fda0004f41270 */
[----:B--2---:R0:W-:Y:S04]  /*2bf60*/  @P2 STG.E.U16 [R22.64], R14 ;  /* 0x0000000e16002986 */ /* 0x0041e8000c101506 */
[----:B0-----:R-:W2:Y:S01]  /*2bf70*/  LDL R23, [R1+0x1054] ;  /* 0x0010540001177983 */ /* 0x001ea20000100800 */
[----:B------:R-:W-:Y:S02]  /*2bf80*/  ISETP.LT.AND P6, PT, R25, c[0x0][0x178], !P1 ;  /* 0x00005e0019007a0c */ /* 0x000fe40004fc1270 */
[----:B------:R-:W-:Y:S01]  /*2bf90*/  ISETP.LT.AND P3, PT, R27, c[0x0][0x178], !P1 ;  /* 0x00005e001b007a0c */ /* 0x000fe20004f61270 */
[----:B------:R-:W-:Y:S01]  /*2bfa0*/  IMAD.WIDE R24, R12, 0x2, R18 ;  /* 0x000000020c187825 */ /* 0x000fe200078e0212 */
[----:B---3--:R-:W-:-:S09]  /*2bfb0*/  ISETP.LT.AND P4, PT, R21, c[0x0][0x178], !P1 ;  /* 0x00005e0015007a0c */ /* 0x008fd20004f81270 */
[----:B------:R0:W-:Y:S01]  /*2bfc0*/  @P6 STG.E.U16 [R24.64], R15 ;  /* 0x0000000f18006986 */ /* 0x0001e2000c101506 */
[----:B------:R-:W-:-:S03]  /*2bfd0*/  ISETP.LT.AND P6, PT, R9, c[0x0][0x178], !P0 ;  /* 0x00005e0009007a0c */ /* 0x000fc600047c1270 */
[----:B0-----:R-:W3:Y:S01]  /*2bfe0*/  LDL.LU R24, [R1+0x20c] ;  /* 0x00020c0001187983 */ /* 0x001ee20000300800 */
[----:B------:R-:W-:-:S03]  /*2bff0*/  IMAD.WIDE R14, R12, 0x2, R16 ;  /* 0x000000020c0e7825 */ /* 0x000fc600078e0210 */
[----:B------:R-:W4:Y:S04]  /*2c000*/  LDL.LU R25, [R1+0x1fc] ;  /* 0x0001fc0001197983 */ /* 0x000f280000300800 */
[----:B------:R-:W-:Y:S01]  /*2c010*/  @P3 STG.E.U16 [R14.64], R26 ;  /* 0x0000001a0e003986 */ /* 0x000fe2000c101506 */
[----:B--2---:R-:W-:Y:S01]  /*2c020*/  ISETP.LT.AND P2, PT, R23, c[0x0][0x178], !P1 ;  /* 0x00005e0017007a0c */ /* 0x004fe20004f41270 */
[----:B------:R-:W-:Y:S01]  /*2c030*/  IMAD.WIDE R22, R12, 0x2, R10 ;  /* 0x000000020c167825 */ /* 0x000fe200078e020a */
[----:B------:R-:W-:Y:S02]  /*2c040*/  ISETP.LT.AND P1, PT, R8, c[0x0][0x178], !P1 ;  /* 0x00005e0008007a0c */ /* 0x000fe40004f21270 */
[----:B------:R-:W2:Y:S04]  /*2c050*/  LDL.LU R8, [R1+0x108c] ;  /* 0x00108c0001087983 */ /* 0x000ea80000300800 */
[----:B------:R-:W2:Y:S04]  /*2c060*/  LDL.LU R9, [R1+0x1088] ;  /* 0x0010880001097983 */ /* 0x000ea80000300800 */
[----:B-----5:R0:W-:Y:S04]  /*2c070*/  @P4 STG.E.U16 [R22.64], R29 ;  /* 0x0000001d16004986 */ /* 0x0201e8000c101506 */
[----:B0-----:R-:W5:Y:S01]  /*2c080*/  LDL.LU R23, [R1+0x22c] ;  /* 0x00022c0001177983 */ /* 0x001f620000300800 */
[----:B------:R-:W-:-:S03]  /*2c090*/  PRMT R22, R28, 0x7632, R22 ;  /* 0x000076321c167816 */ /* 0x000fc60000000016 */
[----:B------:R-:W3:Y:S01]  /*2c0a0*/  LDL.LU R28, [R1+0x1084] ;  /* 0x00108400011c7983 */ /* 0x000ee20000300800 */
[----:B--2---:R-:W-:-:S05]  /*2c0b0*/  IMAD.WIDE R14, R12, 0x2, R8 ;  /* 0x000000020c0e7825 */ /* 0x004fca00078e0208 */
[----:B---3--:R0:W-:Y:S01]  /*2c0c0*/  @P2 STG.E.U16 [R14.64], R28 ;  /* 0x0000001c0e002986 */ /* 0x0081e2000c101506 */
[----:B------:R-:W-:-:S03]  /*2c0d0*/  ISETP.LT.AND P2, PT, R27, c[0x0][0x178], !P0 ;  /* 0x00005e001b007a0c */ /* 0x000fc60004741270 */
[----:B0-----:R-:W2:Y:S04]  /*2c0e0*/  LDL.LU R15, [R1+0x1050] ;  /* 0x00105000010f7983 */ /* 0x001ea80000300800 */
[----:B------:R-:W3:Y:S01]  /*2c0f0*/  LDL.LU R27, [R1+0x1080] ;  /* 0x00108000011b7983 */ /* 0x000ee20000300800 */
[----:B------:R-:W-:Y:S02]  /*2c100*/  ISETP.LT.AND P3, PT, R0, c[0x0][0x178], !P0 ;  /* 0x00005e0000007a0c */ /* 0x000fe40004761270 */
[C---:B------:R-:W-:Y:S02]  /*2c110*/  IADD3 R0, R12.reuse, c[0x0][0x198], RZ ;  /* 0x000066000c007a10 */ /* 0x040fe40007ffe0ff */
[----:B------:R-:W-:Y:S01]  /*2c120*/  ISETP.LT.AND P4, PT, R13, c[0x0][0x178], !P0 ;  /* 0x00005e000d007a0c */ /* 0x000fe20004781270 */
[----:B------:R-:W-:-:S04]  /*2c130*/  IMAD.WIDE R12, R12, 0x2, R6 ;  /* 0x000000020c0c7825 */ /* 0x000fc800078e0206 */
[----:B------:R-:W-:Y:S01]  /*2c140*/  IMAD.WIDE R2, R0, 0x2, R2 ;  /* 0x0000000200027825 */ /* 0x000fe200078e0202 */
[----:B---3--:R-:W-:Y:S01]  /*2c150*/  @P1 STG.E.U16 [R12.64], R27 ;  /* 0x0000001b0c001986 */ /* 0x008fe2000c101506 */
[----:B------:R-:W-:-:S03]  /*2c160*/  ISETP.LT.AND P1, PT, R21, c[0x0][0x178], !P0 ;  /* 0x00005e0015007a0c */ /* 0x000fc60004721270 */
[----:B------:R-:W3:Y:S04]  /*2c170*/  LDL.LU R21, [R1+0x107c] ;  /* 0x00107c0001157983 */ /* 0x000ee80000300800 */
[----:B------:R0:W-:Y:S04]  /*2c180*/  @P5 STG.E.U16 [R2.64], R22 ;  /* 0x0000001602005986 */ /* 0x0001e8000c101506 */
[----:B0-----:R-:W2:Y:S01]  /*2c190*/  LDL.LU R22, [R1+0x1054] ;  /* 0x0010540001167983 */ /* 0x001ea20000300800 */
[----:B------:R-:W-:Y:S01]  /*2c1a0*/  IMAD.WIDE R4, R0, 0x2, R4 ;  /* 0x0000000200047825 */ /* 0x000fe200078e0204 */
[----:B------:R-:W-:-:S03]  /*2c1b0*/  PRMT R2, R24, 0x7632, R2 ;  /* 0x0000763218027816 */ /* 0x000fc60000000002 */
[----:B------:R-:W-:Y:S01]  /*2c1c0*/  IMAD.WIDE R18, R0, 0x2, R18 ;  /* 0x0000000200127825 */ /* 0x000fe200078e0212 */
[----:B----4-:R-:W-:-:S03]  /*2c1d0*/  PRMT R3, R25, 0x7632, R3 ;  /* 0x0000763219037816 */ /* 0x010fc60000000003 */
[----:B------:R-:W-:-:S04]  /*2c1e0*/  IMAD.WIDE R16, R0, 0x2, R16 ;  /* 0x0000000200107825 */ /* 0x000fc800078e0210 */
[----:B------:R-:W-:-:S04]  /*2c1f0*/  IMAD.WIDE R10, R0, 0x2, R10 ;  /* 0x00000002000a7825 */ /* 0x000fc800078e020a */
[----:B------:R-:W-:-:S04]  /*2c200*/  IMAD.WIDE R8, R0, 0x2, R8 ;  /* 0x0000000200087825 */ /* 0x000fc800078e0208 */
[----:B------:R-:W-:Y:S01]  /*2c210*/  IMAD.WIDE R6, R0, 0x2, R6 ;  /* 0x0000000200067825 */ /* 0x000fe200078e0206 */
[----:B------:R-:W-:Y:S02]  /*2c220*/  PRMT R12, R26, 0x7632, R12 ;  /* 0x000076321a0c7816 */ /* 0x000fe4000000000c */
[----:B------:R-:W-:Y:S02]  /*2c230*/  PRMT R13, R29, 0x7632, R13 ;  /* 0x000076321d0d7816 */ /* 0x000fe4000000000d */
[----:B------:R-:W-:Y:S01]  /*2c240*/  PRMT R14, R28, 0x7632, R14 ;  /* 0x000076321c0e7816 */ /* 0x000fe2000000000e */
[----:B---3--:R-:W-:Y:S01]  /*2c250*/  IMAD.WIDE R20, R0, 0x2, R20 ;  /* 0x0000000200147825 */ /* 0x008fe200078e0214 */
[----:B-----5:R-:W-:-:S05]  /*2c260*/  PRMT R0, R23, 0x7632, R0 ;  /* 0x0000763217007816 */ /* 0x020fca0000000000 */
[----:B------:R0:W-:Y:S01]  /*2c270*/  @P6 STG.E.U16 [R20.64], R0 ;  /* 0x0000000014006986 */ /* 0x0001e2000c101506 */
[----:B--2---:R-:W-:Y:S02]  /*2c280*/  ISETP.LT.AND P5, PT, R22, c[0x0][0x178], !P0 ;  /* 0x00005e0016007a0c */ /* 0x004fe400047a1270 */
[----:B------:R-:W-:Y:S01]  /*2c290*/  ISETP.LT.AND P0, PT, R15, c[0x0][0x178], !P0 ;  /* 0x00005e000f007a0c */ /* 0x000fe20004701270 */
[----:B------:R0:W-:Y:S04]  /*2c2a0*/  @P3 STG.E.U16 [R4.64], R2 ;  /* 0x0000000204003986 */ /* 0x0001e8000c101506 */
[----:B------:R0:W-:Y:S04]  /*2c2b0*/  @P4 STG.E.U16 [R18.64], R3 ;  /* 0x0000000312004986 */ /* 0x0001e8000c101506 */
[----:B------:R0:W-:Y:S04]  /*2c2c0*/  @P2 STG.E.U16 [R16.64], R12 ;  /* 0x0000000c10002986 */ /* 0x0001e8000c101506 */
[----:B------:R0:W-:Y:S04]  /*2c2d0*/  @P1 STG.E.U16 [R10.64], R13 ;  /* 0x0000000d0a001986 */ /* 0x0001e8000c101506 */
[----:B------:R0:W-:Y:S01]  /*2c2e0*/  @P5 STG.E.U16 [R8.64], R14 ;  /* 0x0000000e08005986 */ /* 0x0001e2000c101506 */
[----:B------:R-:W-:Y:S05]  /*2c2f0*/  @!P0 EXIT ;  /* 0x000000000000894d */ /* 0x000fea0003800000 */
[----:B0-----:R-:W-:-:S05]  /*2c300*/  PRMT R3, R27, 0x7632, R3 ;  /* 0x000076321b037816 */ /* 0x001fca0000000003 */
[----:B------:R-:W-:Y:S01]  /*2c310*/  STG.E.U16 [R6.64], R3 ;  /* 0x0000000306007986 */ /* 0x000fe2000c101506 */
[----:B------:R-:W-:Y:S05]  /*2c320*/  EXIT ;  /* 0x000000000000794d */ /* 0x000fea0003800000 */
.L_x_4:
[----:B------:R-:W-:-:S00]  /*2c330*/  BRA `(.L_x_4) ;  /* 0xfffffff000007947 */ /* 0x000fc0000383ffff */
[----:B------:R-:W-:-:S00]  /*2c340*/  NOP ;  /* 0x0000000000007918 */ /* 0x000fc00000000000 */
        /* <DEDUP_REMOVED lines=11> */
.L_x_5:


//--------------------- .nv.shared.matmul_kernel  --------------------------
	.section	.nv.shared.matmul_kernel,"aw",@nobits
	.sectionflags	@""
	.align	16
